	.target	sm_80

	.elftype	@"ET_EXEC"


//--------------------- .note.nv.tkinfo           --------------------------
	.section	.note.nv.tkinfo,"",@"SHT_NOTE"
	.sectionflags	@"SHF_NOTE_NV_TKINFO"
	.tkinfo
        /*0018*/ 	.word	0x00000002
        /*0030*/ 	.string	""
        /*0030*/ 	.string	"ptxas"
        /*0030*/ 	.string	"Cuda compilation tools, release 13.0, V13.0.88"
        /*0030*/ 	.string	"Build cuda_13.0.r13.0/compiler.36424714_0"
        /*0030*/ 	.string	"-arch sm_80 -m 64 "



//--------------------- .note.nv.cuinfo           --------------------------
	.section	.note.nv.cuinfo,"",@"SHT_NOTE"
	.sectionflags	@"SHF_NOTE_NV_CUINFO"
        /*0018*/ 	.short	0x0002
        /*001a*/ 	.short	0x0050
        /*001c*/ 	.short	0x0082
	.zero		2


//--------------------- .nv.info                  --------------------------
	.section	.nv.info,"",@"SHT_CUDA_INFO"
	.align	4


	//----- nvinfo : EIATTR_REGCOUNT
	.align		4
        /*0000*/ 	.byte	0x04, 0x2f
        /*0002*/ 	.short	(.L_41 - .L_40)
	.align		4
.L_40:
        /*0004*/ 	.word	index@(_Z35group_norm_nhwc_fwd_one_pass_kernelI11Fp32IOFp16WLi512ELi56ELi448EEv26Group_norm_nhwc_fwd_params)
        /*0008*/ 	.word	0x00000080


	//----- nvinfo : EIATTR_FRAME_SIZE
	.align		4
.L_41:
        /*000c*/ 	.byte	0x04, 0x11
        /*000e*/ 	.short	(.L_43 - .L_42)
	.align		4
.L_42:
        /*0010*/ 	.word	index@(_Z35group_norm_nhwc_fwd_one_pass_kernelI11Fp32IOFp16WLi512ELi56ELi448EEv26Group_norm_nhwc_fwd_params)
        /*0014*/ 	.word	0x00000000


	//----- nvinfo : EIATTR_REGCOUNT
	.align		4
.L_43:
        /*0018*/ 	.byte	0x04, 0x2f
        /*001a*/ 	.short	(.L_45 - .L_44)
	.align		4
.L_44:
        /*001c*/ 	.word	index@(_Z35group_norm_nhwc_fwd_one_pass_kernelI11Fp32IOFp16WLi256ELi56ELi448EEv26Group_norm_nhwc_fwd_params)
        /*0020*/ 	.word	0x0000005f


	//----- nvinfo : EIATTR_FRAME_SIZE
	.align		4
.L_45:
        /*0024*/ 	.byte	0x04, 0x11
        /*0026*/ 	.short	(.L_47 - .L_46)
	.align		4
.L_46:
        /*0028*/ 	.word	index@(_Z35group_norm_nhwc_fwd_one_pass_kernelI11Fp32IOFp16WLi256ELi56ELi448EEv26Group_norm_nhwc_fwd_params)
        /*002c*/ 	.word	0x00000000


	//----- nvinfo : EIATTR_REGCOUNT
	.align		4
.L_47:
        /*0030*/ 	.byte	0x04, 0x2f
        /*0032*/ 	.short	(.L_49 - .L_48)
	.align		4
.L_48:
        /*0034*/ 	.word	index@(_Z35group_norm_nhwc_fwd_one_pass_kernelI11Fp32IOFp16WLi128ELi56ELi448EEv26Group_norm_nhwc_fwd_params)
        /*0038*/ 	.word	0x0000003a


	//----- nvinfo : EIATTR_FRAME_SIZE
	.align		4
.L_49:
        /*003c*/ 	.byte	0x04, 0x11
        /*003e*/ 	.short	(.L_51 - .L_50)
	.align		4
.L_50:
        /*0040*/ 	.word	index@(_Z35group_norm_nhwc_fwd_one_pass_kernelI11Fp32IOFp16WLi128ELi56ELi448EEv26Group_norm_nhwc_fwd_params)
        /*0044*/ 	.word	0x00000000


	//----- nvinfo : EIATTR_REGCOUNT
	.align		4
.L_51:
        /*0048*/ 	.byte	0x04, 0x2f
        /*004a*/ 	.short	(.L_53 - .L_52)
	.align		4
.L_52:
        /*004c*/ 	.word	index@(_Z35group_norm_nhwc_fwd_one_pass_kernelI11Fp32IOFp16WLi64ELi56ELi448EEv26Group_norm_nhwc_fwd_params)
        /*0050*/ 	.word	0x00000028


	//----- nvinfo : EIATTR_FRAME_SIZE
	.align		4
.L_53:
        /*0054*/ 	.byte	0x04, 0x11
        /*0056*/ 	.short	(.L_55 - .L_54)
	.align		4
.L_54:
        /*0058*/ 	.word	index@(_Z35group_norm_nhwc_fwd_one_pass_kernelI11Fp32IOFp16WLi64ELi56ELi448EEv26Group_norm_nhwc_fwd_params)
        /*005c*/ 	.word	0x00000000


	//----- nvinfo : EIATTR_REGCOUNT
	.align		4
.L_55:
        /*0060*/ 	.byte	0x04, 0x2f
        /*0062*/ 	.short	(.L_57 - .L_56)
	.align		4
.L_56:
        /*0064*/ 	.word	index@(_Z35group_norm_nhwc_fwd_one_pass_kernelI11Fp32IOBf16WLi512ELi56ELi448EEv26Group_norm_nhwc_fwd_params)
        /*0068*/ 	.word	0x00000080


	//----- nvinfo : EIATTR_FRAME_SIZE
	.align		4
.L_57:
        /*006c*/ 	.byte	0x04, 0x11
        /*006e*/ 	.short	(.L_59 - .L_58)
	.align		4
.L_58:
        /*0070*/ 	.word	index@(_Z35group_norm_nhwc_fwd_one_pass_kernelI11Fp32IOBf16WLi512ELi56ELi448EEv26Group_norm_nhwc_fwd_params)
        /*0074*/ 	.word	0x00000000


	//----- nvinfo : EIATTR_REGCOUNT
	.align		4
.L_59:
        /*0078*/ 	.byte	0x04, 0x2f
        /*007a*/ 	.short	(.L_61 - .L_60)
	.align		4
.L_60:
        /*007c*/ 	.word	index@(_Z35group_norm_nhwc_fwd_one_pass_kernelI11Fp32IOBf16WLi256ELi56ELi448EEv26Group_norm_nhwc_fwd_params)
        /*0080*/ 	.word	0x0000005f


	//----- nvinfo : EIATTR_FRAME_SIZE
	.align		4
.L_61:
        /*0084*/ 	.byte	0x04, 0x11
        /*0086*/ 	.short	(.L_63 - .L_62)
	.align		4
.L_62:
        /*0088*/ 	.word	index@(_Z35group_norm_nhwc_fwd_one_pass_kernelI11Fp32IOBf16WLi256ELi56ELi448EEv26Group_norm_nhwc_fwd_params)
        /*008c*/ 	.word	0x00000000


	//----- nvinfo : EIATTR_REGCOUNT
	.align		4
.L_63:
        /*0090*/ 	.byte	0x04, 0x2f
        /*0092*/ 	.short	(.L_65 - .L_64)
	.align		4
.L_64:
        /*0094*/ 	.word	index@(_Z35group_norm_nhwc_fwd_one_pass_kernelI11Fp32IOBf16WLi128ELi56ELi448EEv26Group_norm_nhwc_fwd_params)
        /*0098*/ 	.word	0x0000003a


	//----- nvinfo : EIATTR_FRAME_SIZE
	.align		4
.L_65:
        /*009c*/ 	.byte	0x04, 0x11
        /*009e*/ 	.short	(.L_67 - .L_66)
	.align		4
.L_66:
        /*00a0*/ 	.word	index@(_Z35group_norm_nhwc_fwd_one_pass_kernelI11Fp32IOBf16WLi128ELi56ELi448EEv26Group_norm_nhwc_fwd_params)
        /*00a4*/ 	.word	0x00000000


	//----- nvinfo : EIATTR_REGCOUNT
	.align		4
.L_67:
        /*00a8*/ 	.byte	0x04, 0x2f
        /*00aa*/ 	.short	(.L_69 - .L_68)
	.align		4
.L_68:
        /*00ac*/ 	.word	index@(_Z35group_norm_nhwc_fwd_one_pass_kernelI11Fp32IOBf16WLi64ELi56ELi448EEv26Group_norm_nhwc_fwd_params)
        /*00b0*/ 	.word	0x00000028


	//----- nvinfo : EIATTR_FRAME_SIZE
	.align		4
.L_69:
        /*00b4*/ 	.byte	0x04, 0x11
        /*00b6*/ 	.short	(.L_71 - .L_70)
	.align		4
.L_70:
        /*00b8*/ 	.word	index@(_Z35group_norm_nhwc_fwd_one_pass_kernelI11Fp32IOBf16WLi64ELi56ELi448EEv26Group_norm_nhwc_fwd_params)
        /*00bc*/ 	.word	0x00000000


	//----- nvinfo : EIATTR_REGCOUNT
	.align		4
.L_71:
        /*00c0*/ 	.byte	0x04, 0x2f
        /*00c2*/ 	.short	(.L_73 - .L_72)
	.align		4
.L_72:
        /*00c4*/ 	.word	index@(_Z35group_norm_nhwc_fwd_one_pass_kernelI11Fp32IOFp32WLi512ELi56ELi448EEv26Group_norm_nhwc_fwd_params)
        /*00c8*/ 	.word	0x00000080


	//----- nvinfo : EIATTR_FRAME_SIZE
	.align		4
.L_73:
        /*00cc*/ 	.byte	0x04, 0x11
        /*00ce*/ 	.short	(.L_75 - .L_74)
	.align		4
.L_74:
        /*00d0*/ 	.word	index@(_Z35group_norm_nhwc_fwd_one_pass_kernelI11Fp32IOFp32WLi512ELi56ELi448EEv26Group_norm_nhwc_fwd_params)
        /*00d4*/ 	.word	0x00000000


	//----- nvinfo : EIATTR_REGCOUNT
	.align		4
.L_75:
        /*00d8*/ 	.byte	0x04, 0x2f
        /*00da*/ 	.short	(.L_77 - .L_76)
	.align		4
.L_76:
        /*00dc*/ 	.word	index@(_Z35group_norm_nhwc_fwd_one_pass_kernelI11Fp32IOFp32WLi256ELi56ELi448EEv26Group_norm_nhwc_fwd_params)
        /*00e0*/ 	.word	0x0000005e


	//----- nvinfo : EIATTR_FRAME_SIZE
	.align		4
.L_77:
        /*00e4*/ 	.byte	0x04, 0x11
        /*00e6*/ 	.short	(.L_79 - .L_78)
	.align		4
.L_78:
        /*00e8*/ 	.word	index@(_Z35group_norm_nhwc_fwd_one_pass_kernelI11Fp32IOFp32WLi256ELi56ELi448EEv26Group_norm_nhwc_fwd_params)
        /*00ec*/ 	.word	0x00000000


	//----- nvinfo : EIATTR_REGCOUNT
	.align		4
.L_79:
        /*00f0*/ 	.byte	0x04, 0x2f
        /*00f2*/ 	.short	(.L_81 - .L_80)
	.align		4
.L_80:
        /*00f4*/ 	.word	index@(_Z35group_norm_nhwc_fwd_one_pass_kernelI11Fp32IOFp32WLi128ELi56ELi448EEv26Group_norm_nhwc_fwd_params)
        /*00f8*/ 	.word	0x00000039


	//----- nvinfo : EIATTR_FRAME_SIZE
	.align		4
.L_81:
        /*00fc*/ 	.byte	0x04, 0x11
        /*00fe*/ 	.short	(.L_83 - .L_82)
	.align		4
.L_82:
        /*0100*/ 	.word	index@(_Z35group_norm_nhwc_fwd_one_pass_kernelI11Fp32IOFp32WLi128ELi56ELi448EEv26Group_norm_nhwc_fwd_params)
        /*0104*/ 	.word	0x00000000


	//----- nvinfo : EIATTR_REGCOUNT
	.align		4
.L_83:
        /*0108*/ 	.byte	0x04, 0x2f
        /*010a*/ 	.short	(.L_85 - .L_84)
	.align		4
.L_84:
        /*010c*/ 	.word	index@(_Z35group_norm_nhwc_fwd_one_pass_kernelI11Fp32IOFp32WLi64ELi56ELi448EEv26Group_norm_nhwc_fwd_params)
        /*0110*/ 	.word	0x00000028


	//----- nvinfo : EIATTR_FRAME_SIZE
	.align		4
.L_85:
        /*0114*/ 	.byte	0x04, 0x11
        /*0116*/ 	.short	(.L_87 - .L_86)
	.align		4
.L_86:
        /*0118*/ 	.word	index@(_Z35group_norm_nhwc_fwd_one_pass_kernelI11Fp32IOFp32WLi64ELi56ELi448EEv26Group_norm_nhwc_fwd_params)
        /*011c*/ 	.word	0x00000000


	//----- nvinfo : EIATTR_REGCOUNT
	.align		4
.L_87:
        /*0120*/ 	.byte	0x04, 0x2f
        /*0122*/ 	.short	(.L_89 - .L_88)
	.align		4
.L_88:
        /*0124*/ 	.word	index@(_Z35group_norm_nhwc_fwd_one_pass_kernelI11Fp16IOFp16WLi512ELi56ELi448EEv26Group_norm_nhwc_fwd_params)
        /*0128*/ 	.word	0x00000080


	//----- nvinfo : EIATTR_FRAME_SIZE
	.align		4
.L_89:
        /*012c*/ 	.byte	0x04, 0x11
        /*012e*/ 	.short	(.L_91 - .L_90)
	.align		4
.L_90:
        /*0130*/ 	.word	index@(_Z35group_norm_nhwc_fwd_one_pass_kernelI11Fp16IOFp16WLi512ELi56ELi448EEv26Group_norm_nhwc_fwd_params)
        /*0134*/ 	.word	0x00000000


	//----- nvinfo : EIATTR_REGCOUNT
	.align		4
.L_91:
        /*0138*/ 	.byte	0x04, 0x2f
        /*013a*/ 	.short	(.L_93 - .L_92)
	.align		4
.L_92:
        /*013c*/ 	.word	index@(_Z35group_norm_nhwc_fwd_one_pass_kernelI11Fp16IOFp16WLi256ELi56ELi448EEv26Group_norm_nhwc_fwd_params)
        /*0140*/ 	.word	0x00000048


	//----- nvinfo : EIATTR_FRAME_SIZE
	.align		4
.L_93:
        /*0144*/ 	.byte	0x04, 0x11
        /*0146*/ 	.short	(.L_95 - .L_94)
	.align		4
.L_94:
        /*0148*/ 	.word	index@(_Z35group_norm_nhwc_fwd_one_pass_kernelI11Fp16IOFp16WLi256ELi56ELi448EEv26Group_norm_nhwc_fwd_params)
        /*014c*/ 	.word	0x00000000


	//----- nvinfo : EIATTR_REGCOUNT
	.align		4
.L_95:
        /*0150*/ 	.byte	0x04, 0x2f
        /*0152*/ 	.short	(.L_97 - .L_96)
	.align		4
.L_96:
        /*0154*/ 	.word	index@(_Z35group_norm_nhwc_fwd_one_pass_kernelI11Fp16IOFp16WLi128ELi56ELi448EEv26Group_norm_nhwc_fwd_params)
        /*0158*/ 	.word	0x00000034


	//----- nvinfo : EIATTR_FRAME_SIZE
	.align		4
.L_97:
        /*015c*/ 	.byte	0x04, 0x11
        /*015e*/ 	.short	(.L_99 - .L_98)
	.align		4
.L_98:
        /*0160*/ 	.word	index@(_Z35group_norm_nhwc_fwd_one_pass_kernelI11Fp16IOFp16WLi128ELi56ELi448EEv26Group_norm_nhwc_fwd_params)
        /*0164*/ 	.word	0x00000000


	//----- nvinfo : EIATTR_REGCOUNT
	.align		4
.L_99:
        /*0168*/ 	.byte	0x04, 0x2f
        /*016a*/ 	.short	(.L_101 - .L_100)
	.align		4
.L_100:
        /*016c*/ 	.word	index@(_Z35group_norm_nhwc_fwd_one_pass_kernelI11Fp16IOFp16WLi64ELi56ELi448EEv26Group_norm_nhwc_fwd_params)
        /*0170*/ 	.word	0x00000028


	//----- nvinfo : EIATTR_FRAME_SIZE
	.align		4
.L_101:
        /*0174*/ 	.byte	0x04, 0x11
        /*0176*/ 	.short	(.L_103 - .L_102)
	.align		4
.L_102:
        /*0178*/ 	.word	index@(_Z35group_norm_nhwc_fwd_one_pass_kernelI11Fp16IOFp16WLi64ELi56ELi448EEv26Group_norm_nhwc_fwd_params)
        /*017c*/ 	.word	0x00000000


	//----- nvinfo : EIATTR_REGCOUNT
	.align		4
.L_103:
        /*0180*/ 	.byte	0x04, 0x2f
        /*0182*/ 	.short	(.L_105 - .L_104)
	.align		4
.L_104:
        /*0184*/ 	.word	index@(_Z35group_norm_nhwc_fwd_one_pass_kernelI11Fp16IOBf16WLi512ELi56ELi448EEv26Group_norm_nhwc_fwd_params)
        /*0188*/ 	.word	0x00000080


	//----- nvinfo : EIATTR_FRAME_SIZE
	.align		4
.L_105:
        /*018c*/ 	.byte	0x04, 0x11
        /*018e*/ 	.short	(.L_107 - .L_106)
	.align		4
.L_106:
        /*0190*/ 	.word	index@(_Z35group_norm_nhwc_fwd_one_pass_kernelI11Fp16IOBf16WLi512ELi56ELi448EEv26Group_norm_nhwc_fwd_params)
        /*0194*/ 	.word	0x00000000


	//----- nvinfo : EIATTR_REGCOUNT
	.align		4
.L_107:
        /*0198*/ 	.byte	0x04, 0x2f
        /*019a*/ 	.short	(.L_109 - .L_108)
	.align		4
.L_108:
        /*019c*/ 	.word	index@(_Z35group_norm_nhwc_fwd_one_pass_kernelI11Fp16IOBf16WLi256ELi56ELi448EEv26Group_norm_nhwc_fwd_params)
        /*01a0*/ 	.word	0x00000048


	//----- nvinfo : EIATTR_FRAME_SIZE
	.align		4
.L_109:
        /*01a4*/ 	.byte	0x04, 0x11
        /*01a6*/ 	.short	(.L_111 - .L_110)
	.align		4
.L_110:
        /*01a8*/ 	.word	index@(_Z35group_norm_nhwc_fwd_one_pass_kernelI11Fp16IOBf16WLi256ELi56ELi448EEv26Group_norm_nhwc_fwd_params)
        /*01ac*/ 	.word	0x00000000


	//----- nvinfo : EIATTR_REGCOUNT
	.align		4
.L_111:
        /*01b0*/ 	.byte	0x04, 0x2f
        /*01b2*/ 	.short	(.L_113 - .L_112)
	.align		4
.L_112:
        /*01b4*/ 	.word	index@(_Z35group_norm_nhwc_fwd_one_pass_kernelI11Fp16IOBf16WLi128ELi56ELi448EEv26Group_norm_nhwc_fwd_params)
        /*01b8*/ 	.word	0x00000034


	//----- nvinfo : EIATTR_FRAME_SIZE
	.align		4
.L_113:
        /*01bc*/ 	.byte	0x04, 0x11
        /*01be*/ 	.short	(.L_115 - .L_114)
	.align		4
.L_114:
        /*01c0*/ 	.word	index@(_Z35group_norm_nhwc_fwd_one_pass_kernelI11Fp16IOBf16WLi128ELi56ELi448EEv26Group_norm_nhwc_fwd_params)
        /*01c4*/ 	.word	0x00000000


	//----- nvinfo : EIATTR_REGCOUNT
	.align		4
.L_115:
        /*01c8*/ 	.byte	0x04, 0x2f
        /*01ca*/ 	.short	(.L_117 - .L_116)
	.align		4
.L_116:
        /*01cc*/ 	.word	index@(_Z35group_norm_nhwc_fwd_one_pass_kernelI11Fp16IOBf16WLi64ELi56ELi448EEv26Group_norm_nhwc_fwd_params)
        /*01d0*/ 	.word	0x00000028


	//----- nvinfo : EIATTR_FRAME_SIZE
	.align		4
.L_117:
        /*01d4*/ 	.byte	0x04, 0x11
        /*01d6*/ 	.short	(.L_119 - .L_118)
	.align		4
.L_118:
        /*01d8*/ 	.word	index@(_Z35group_norm_nhwc_fwd_one_pass_kernelI11Fp16IOBf16WLi64ELi56ELi448EEv26Group_norm_nhwc_fwd_params)
        /*01dc*/ 	.word	0x00000000


	//----- nvinfo : EIATTR_REGCOUNT
	.align		4
.L_119:
        /*01e0*/ 	.byte	0x04, 0x2f
        /*01e2*/ 	.short	(.L_121 - .L_120)
	.align		4
.L_120:
        /*01e4*/ 	.word	index@(_Z35group_norm_nhwc_fwd_one_pass_kernelI11Fp16IOFp32WLi512ELi56ELi448EEv26Group_norm_nhwc_fwd_params)
        /*01e8*/ 	.word	0x00000080


	//----- nvinfo : EIATTR_FRAME_SIZE
	.align		4
.L_121:
        /*01ec*/ 	.byte	0x04, 0x11
        /*01ee*/ 	.short	(.L_123 - .L_122)
	.align		4
.L_122:
        /*01f0*/ 	.word	index@(_Z35group_norm_nhwc_fwd_one_pass_kernelI11Fp16IOFp32WLi512ELi56ELi448EEv26Group_norm_nhwc_fwd_params)
        /*01f4*/ 	.word	0x00000000


	//----- nvinfo : EIATTR_REGCOUNT
	.align		4
.L_123:
        /*01f8*/ 	.byte	0x04, 0x2f
        /*01fa*/ 	.short	(.L_125 - .L_124)
	.align		4
.L_124:
        /*01fc*/ 	.word	index@(_Z35group_norm_nhwc_fwd_one_pass_kernelI11Fp16IOFp32WLi256ELi56ELi448EEv26Group_norm_nhwc_fwd_params)
        /*0200*/ 	.word	0x00000048


	//----- nvinfo : EIATTR_FRAME_SIZE
	.align		4
.L_125:
        /*0204*/ 	.byte	0x04, 0x11
        /*0206*/ 	.short	(.L_127 - .L_126)
	.align		4
.L_126:
        /*0208*/ 	.word	index@(_Z35group_norm_nhwc_fwd_one_pass_kernelI11Fp16IOFp32WLi256ELi56ELi448EEv26Group_norm_nhwc_fwd_params)
        /*020c*/ 	.word	0x00000000


	//----- nvinfo : EIATTR_REGCOUNT
	.align		4
.L_127:
        /*0210*/ 	.byte	0x04, 0x2f
        /*0212*/ 	.short	(.L_129 - .L_128)
	.align		4
.L_128:
        /*0214*/ 	.word	index@(_Z35group_norm_nhwc_fwd_one_pass_kernelI11Fp16IOFp32WLi128ELi56ELi448EEv26Group_norm_nhwc_fwd_params)
        /*0218*/ 	.word	0x00000030


	//----- nvinfo : EIATTR_FRAME_SIZE
	.align		4
.L_129:
        /*021c*/ 	.byte	0x04, 0x11
        /*021e*/ 	.short	(.L_131 - .L_130)
	.align		4
.L_130:
        /*0220*/ 	.word	index@(_Z35group_norm_nhwc_fwd_one_pass_kernelI11Fp16IOFp32WLi128ELi56ELi448EEv26Group_norm_nhwc_fwd_params)
        /*0224*/ 	.word	0x00000000


	//----- nvinfo : EIATTR_REGCOUNT
	.align		4
.L_131:
        /*0228*/ 	.byte	0x04, 0x2f
        /*022a*/ 	.short	(.L_133 - .L_132)
	.align		4
.L_132:
        /*022c*/ 	.word	index@(_Z35group_norm_nhwc_fwd_one_pass_kernelI11Fp16IOFp32WLi64ELi56ELi448EEv26Group_norm_nhwc_fwd_params)
        /*0230*/ 	.word	0x00000028


	//----- nvinfo : EIATTR_FRAME_SIZE
	.align		4
.L_133:
        /*0234*/ 	.byte	0x04, 0x11
        /*0236*/ 	.short	(.L_135 - .L_134)
	.align		4
.L_134:
        /*0238*/ 	.word	index@(_Z35group_norm_nhwc_fwd_one_pass_kernelI11Fp16IOFp32WLi64ELi56ELi448EEv26Group_norm_nhwc_fwd_params)
        /*023c*/ 	.word	0x00000000


	//----- nvinfo : EIATTR_REGCOUNT
	.align		4
.L_135:
        /*0240*/ 	.byte	0x04, 0x2f
        /*0242*/ 	.short	(.L_137 - .L_136)
	.align		4
.L_136:
        /*0244*/ 	.word	index@(_Z35group_norm_nhwc_fwd_one_pass_kernelI11Bf16IOFp16WLi512ELi56ELi448EEv26Group_norm_nhwc_fwd_params)
        /*0248*/ 	.word	0x00000080


	//----- nvinfo : EIATTR_FRAME_SIZE
	.align		4
.L_137:
        /*024c*/ 	.byte	0x04, 0x11
        /*024e*/ 	.short	(.L_139 - .L_138)
	.align		4
.L_138:
        /*0250*/ 	.word	index@(_Z35group_norm_nhwc_fwd_one_pass_kernelI11Bf16IOFp16WLi512ELi56ELi448EEv26Group_norm_nhwc_fwd_params)
        /*0254*/ 	.word	0x00000000


	//----- nvinfo : EIATTR_REGCOUNT
	.align		4
.L_139:
        /*0258*/ 	.byte	0x04, 0x2f
        /*025a*/ 	.short	(.L_141 - .L_140)
	.align		4
.L_140:
        /*025c*/ 	.word	index@(_Z35group_norm_nhwc_fwd_one_pass_kernelI11Bf16IOFp16WLi256ELi56ELi448EEv26Group_norm_nhwc_fwd_params)
        /*0260*/ 	.word	0x00000048


	//----- nvinfo : EIATTR_FRAME_SIZE
	.align		4
.L_141:
        /*0264*/ 	.byte	0x04, 0x11
        /*0266*/ 	.short	(.L_143 - .L_142)
	.align		4
.L_142:
        /*0268*/ 	.word	index@(_Z35group_norm_nhwc_fwd_one_pass_kernelI11Bf16IOFp16WLi256ELi56ELi448EEv26Group_norm_nhwc_fwd_params)
        /*026c*/ 	.word	0x00000000


	//----- nvinfo : EIATTR_REGCOUNT
	.align		4
.L_143:
        /*0270*/ 	.byte	0x04, 0x2f
        /*0272*/ 	.short	(.L_145 - .L_144)
	.align		4
.L_144:
        /*0274*/ 	.word	index@(_Z35group_norm_nhwc_fwd_one_pass_kernelI11Bf16IOFp16WLi128ELi56ELi448EEv26Group_norm_nhwc_fwd_params)
        /*0278*/ 	.word	0x00000033


	//----- nvinfo : EIATTR_FRAME_SIZE
	.align		4
.L_145:
        /*027c*/ 	.byte	0x04, 0x11
        /*027e*/ 	.short	(.L_147 - .L_146)
	.align		4
.L_146:
        /*0280*/ 	.word	index@(_Z35group_norm_nhwc_fwd_one_pass_kernelI11Bf16IOFp16WLi128ELi56ELi448EEv26Group_norm_nhwc_fwd_params)
        /*0284*/ 	.word	0x00000000


	//----- nvinfo : EIATTR_REGCOUNT
	.align		4
.L_147:
        /*0288*/ 	.byte	0x04, 0x2f
        /*028a*/ 	.short	(.L_149 - .L_148)
	.align		4
.L_148:
        /*028c*/ 	.word	index@(_Z35group_norm_nhwc_fwd_one_pass_kernelI11Bf16IOFp16WLi64ELi56ELi448EEv26Group_norm_nhwc_fwd_params)
        /*0290*/ 	.word	0x00000028


	//----- nvinfo : EIATTR_FRAME_SIZE
	.align		4
.L_149:
        /*0294*/ 	.byte	0x04, 0x11
        /*0296*/ 	.short	(.L_151 - .L_150)
	.align		4
.L_150:
        /*0298*/ 	.word	index@(_Z35group_norm_nhwc_fwd_one_pass_kernelI11Bf16IOFp16WLi64ELi56ELi448EEv26Group_norm_nhwc_fwd_params)
        /*029c*/ 	.word	0x00000000


	//----- nvinfo : EIATTR_REGCOUNT
	.align		4
.L_151:
        /*02a0*/ 	.byte	0x04, 0x2f
        /*02a2*/ 	.short	(.L_153 - .L_152)
	.align		4
.L_152:
        /*02a4*/ 	.word	index@(_Z35group_norm_nhwc_fwd_one_pass_kernelI11Bf16IOBf16WLi512ELi56ELi448EEv26Group_norm_nhwc_fwd_params)
        /*02a8*/ 	.word	0x00000080


	//----- nvinfo : EIATTR_FRAME_SIZE
	.align		4
.L_153:
        /*02ac*/ 	.byte	0x04, 0x11
        /*02ae*/ 	.short	(.L_155 - .L_154)
	.align		4
.L_154:
        /*02b0*/ 	.word	index@(_Z35group_norm_nhwc_fwd_one_pass_kernelI11Bf16IOBf16WLi512ELi56ELi448EEv26Group_norm_nhwc_fwd_params)
        /*02b4*/ 	.word	0x00000000


	//----- nvinfo : EIATTR_REGCOUNT
	.align		4
.L_155:
        /*02b8*/ 	.byte	0x04, 0x2f
        /*02ba*/ 	.short	(.L_157 - .L_156)
	.align		4
.L_156:
        /*02bc*/ 	.word	index@(_Z35group_norm_nhwc_fwd_one_pass_kernelI11Bf16IOBf16WLi256ELi56ELi448EEv26Group_norm_nhwc_fwd_params)
        /*02c0*/ 	.word	0x00000048


	//----- nvinfo : EIATTR_FRAME_SIZE
	.align		4
.L_157:
        /*02c4*/ 	.byte	0x04, 0x11
        /*02c6*/ 	.short	(.L_159 - .L_158)
	.align		4
.L_158:
        /*02c8*/ 	.word	index@(_Z35group_norm_nhwc_fwd_one_pass_kernelI11Bf16IOBf16WLi256ELi56ELi448EEv26Group_norm_nhwc_fwd_params)
        /*02cc*/ 	.word	0x00000000


	//----- nvinfo : EIATTR_REGCOUNT
	.align		4
.L_159:
        /*02d0*/ 	.byte	0x04, 0x2f
        /*02d2*/ 	.short	(.L_161 - .L_160)
	.align		4
.L_160:
        /*02d4*/ 	.word	index@(_Z35group_norm_nhwc_fwd_one_pass_kernelI11Bf16IOBf16WLi128ELi56ELi448EEv26Group_norm_nhwc_fwd_params)
        /*02d8*/ 	.word	0x00000033


	//----- nvinfo : EIATTR_FRAME_SIZE
	.align		4
.L_161:
        /*02dc*/ 	.byte	0x04, 0x11
        /*02de*/ 	.short	(.L_163 - .L_162)
	.align		4
.L_162:
        /*02e0*/ 	.word	index@(_Z35group_norm_nhwc_fwd_one_pass_kernelI11Bf16IOBf16WLi128ELi56ELi448EEv26Group_norm_nhwc_fwd_params)
        /*02e4*/ 	.word	0x00000000


	//----- nvinfo : EIATTR_REGCOUNT
	.align		4
.L_163:
        /*02e8*/ 	.byte	0x04, 0x2f
        /*02ea*/ 	.short	(.L_165 - .L_164)
	.align		4
.L_164:
        /*02ec*/ 	.word	index@(_Z35group_norm_nhwc_fwd_one_pass_kernelI11Bf16IOBf16WLi64ELi56ELi448EEv26Group_norm_nhwc_fwd_params)
        /*02f0*/ 	.word	0x00000028


	//----- nvinfo : EIATTR_FRAME_SIZE
	.align		4
.L_165:
        /*02f4*/ 	.byte	0x04, 0x11
        /*02f6*/ 	.short	(.L_167 - .L_166)
	.align		4
.L_166:
        /*02f8*/ 	.word	index@(_Z35group_norm_nhwc_fwd_one_pass_kernelI11Bf16IOBf16WLi64ELi56ELi448EEv26Group_norm_nhwc_fwd_params)
        /*02fc*/ 	.word	0x00000000


	//----- nvinfo : EIATTR_REGCOUNT
	.align		4
.L_167:
        /*0300*/ 	.byte	0x04, 0x2f
        /*0302*/ 	.short	(.L_169 - .L_168)
	.align		4
.L_168:
        /*0304*/ 	.word	index@(_Z35group_norm_nhwc_fwd_one_pass_kernelI11Bf16IOFp32WLi512ELi56ELi448EEv26Group_norm_nhwc_fwd_params)
        /*0308*/ 	.word	0x00000080


	//----- nvinfo : EIATTR_FRAME_SIZE
	.align		4
.L_169:
        /*030c*/ 	.byte	0x04, 0x11
        /*030e*/ 	.short	(.L_171 - .L_170)
	.align		4
.L_170:
        /*0310*/ 	.word	index@(_Z35group_norm_nhwc_fwd_one_pass_kernelI11Bf16IOFp32WLi512ELi56ELi448EEv26Group_norm_nhwc_fwd_params)
        /*0314*/ 	.word	0x00000000


	//----- nvinfo : EIATTR_REGCOUNT
	.align		4
.L_171:
        /*0318*/ 	.byte	0x04, 0x2f
        /*031a*/ 	.short	(.L_173 - .L_172)
	.align		4
.L_172:
        /*031c*/ 	.word	index@(_Z35group_norm_nhwc_fwd_one_pass_kernelI11Bf16IOFp32WLi256ELi56ELi448EEv26Group_norm_nhwc_fwd_params)
        /*0320*/ 	.word	0x00000048


	//----- nvinfo : EIATTR_FRAME_SIZE
	.align		4
.L_173:
        /*0324*/ 	.byte	0x04, 0x11
        /*0326*/ 	.short	(.L_175 - .L_174)
	.align		4
.L_174:
        /*0328*/ 	.word	index@(_Z35group_norm_nhwc_fwd_one_pass_kernelI11Bf16IOFp32WLi256ELi56ELi448EEv26Group_norm_nhwc_fwd_params)
        /*032c*/ 	.word	0x00000000


	//----- nvinfo : EIATTR_REGCOUNT
	.align		4
.L_175:
        /*0330*/ 	.byte	0x04, 0x2f
        /*0332*/ 	.short	(.L_177 - .L_176)
	.align		4
.L_176:
        /*0334*/ 	.word	index@(_Z35group_norm_nhwc_fwd_one_pass_kernelI11Bf16IOFp32WLi128ELi56ELi448EEv26Group_norm_nhwc_fwd_params)
        /*0338*/ 	.word	0x00000032


	//----- nvinfo : EIATTR_FRAME_SIZE
	.align		4
.L_177:
        /*033c*/ 	.byte	0x04, 0x11
        /*033e*/ 	.short	(.L_179 - .L_178)
	.align		4
.L_178:
        /*0340*/ 	.word	index@(_Z35group_norm_nhwc_fwd_one_pass_kernelI11Bf16IOFp32WLi128ELi56ELi448EEv26Group_norm_nhwc_fwd_params)
        /*0344*/ 	.word	0x00000000


	//----- nvinfo : EIATTR_REGCOUNT
	.align		4
.L_179:
        /*0348*/ 	.byte	0x04, 0x2f
        /*034a*/ 	.short	(.L_181 - .L_180)
	.align		4
.L_180:
        /*034c*/ 	.word	index@(_Z35group_norm_nhwc_fwd_one_pass_kernelI11Bf16IOFp32WLi64ELi56ELi448EEv26Group_norm_nhwc_fwd_params)
        /*0350*/ 	.word	0x00000028


	//----- nvinfo : EIATTR_FRAME_SIZE
	.align		4
.L_181:
        /*0354*/ 	.byte	0x04, 0x11
        /*0356*/ 	.short	(.L_183 - .L_182)
	.align		4
.L_182:
        /*0358*/ 	.word	index@(_Z35group_norm_nhwc_fwd_one_pass_kernelI11Bf16IOFp32WLi64ELi56ELi448EEv26Group_norm_nhwc_fwd_params)
        /*035c*/ 	.word	0x00000000


	//----- nvinfo : EIATTR_REGCOUNT
	.align		4
.L_183:
        /*0360*/ 	.byte	0x04, 0x2f
        /*0362*/ 	.short	(.L_185 - .L_184)
	.align		4
.L_184:
        /*0364*/ 	.word	index@(_Z35group_norm_nhwc_bwd_one_pass_kernelI11Fp32IOFp16WLi512ELi56ELi448EEv26Group_norm_nhwc_bwd_params)
        /*0368*/ 	.word	0x00000080


	//----- nvinfo : EIATTR_FRAME_SIZE
	.align		4
.L_185:
        /*036c*/ 	.byte	0x04, 0x11
        /*036e*/ 	.short	(.L_187 - .L_186)
	.align		4
.L_186:
        /*0370*/ 	.word	index@(_Z35group_norm_nhwc_bwd_one_pass_kernelI11Fp32IOFp16WLi512ELi56ELi448EEv26Group_norm_nhwc_bwd_params)
        /*0374*/ 	.word	0x000000e8


	//----- nvinfo : EIATTR_REGCOUNT
	.align		4
.L_187:
        /*0378*/ 	.byte	0x04, 0x2f
        /*037a*/ 	.short	(.L_189 - .L_188)
	.align		4
.L_188:
        /*037c*/ 	.word	index@(_Z35group_norm_nhwc_bwd_one_pass_kernelI11Fp32IOFp16WLi256ELi56ELi448EEv26Group_norm_nhwc_bwd_params)
        /*0380*/ 	.word	0x00000080


	//----- nvinfo : EIATTR_FRAME_SIZE
	.align		4
.L_189:
        /*0384*/ 	.byte	0x04, 0x11
        /*0386*/ 	.short	(.L_191 - .L_190)
	.align		4
.L_190:
        /*0388*/ 	.word	index@(_Z35group_norm_nhwc_bwd_one_pass_kernelI11Fp32IOFp16WLi256ELi56ELi448EEv26Group_norm_nhwc_bwd_params)
        /*038c*/ 	.word	0x00000000


	//----- nvinfo : EIATTR_REGCOUNT
	.align		4
.L_191:
        /*0390*/ 	.byte	0x04, 0x2f
        /*0392*/ 	.short	(.L_193 - .L_192)
	.align		4
.L_192:
        /*0394*/ 	.word	index@(_Z35group_norm_nhwc_bwd_one_pass_kernelI11Fp32IOFp16WLi128ELi56ELi448EEv26Group_norm_nhwc_bwd_params)
        /*0398*/ 	.word	0x00000054


	//----- nvinfo : EIATTR_FRAME_SIZE
	.align		4
.L_193:
        /*039c*/ 	.byte	0x04, 0x11
        /*039e*/ 	.short	(.L_195 - .L_194)
	.align		4
.L_194:
        /*03a0*/ 	.word	index@(_Z35group_norm_nhwc_bwd_one_pass_kernelI11Fp32IOFp16WLi128ELi56ELi448EEv26Group_norm_nhwc_bwd_params)
        /*03a4*/ 	.word	0x00000000


	//----- nvinfo : EIATTR_REGCOUNT
	.align		4
.L_195:
        /*03a8*/ 	.byte	0x04, 0x2f
        /*03aa*/ 	.short	(.L_197 - .L_196)
	.align		4
.L_196:
        /*03ac*/ 	.word	index@(_Z35group_norm_nhwc_bwd_one_pass_kernelI11Fp32IOFp16WLi64ELi56ELi448EEv26Group_norm_nhwc_bwd_params)
        /*03b0*/ 	.word	0x00000048


	//----- nvinfo : EIATTR_FRAME_SIZE
	.align		4
.L_197:
        /*03b4*/ 	.byte	0x04, 0x11
        /*03b6*/ 	.short	(.L_199 - .L_198)
	.align		4
.L_198:
        /*03b8*/ 	.word	index@(_Z35group_norm_nhwc_bwd_one_pass_kernelI11Fp32IOFp16WLi64ELi56ELi448EEv26Group_norm_nhwc_bwd_params)
        /*03bc*/ 	.word	0x00000000


	//----- nvinfo : EIATTR_REGCOUNT
	.align		4
.L_199:
        /*03c0*/ 	.byte	0x04, 0x2f
        /*03c2*/ 	.short	(.L_201 - .L_200)
	.align		4
.L_200:
        /*03c4*/ 	.word	index@(_Z35group_norm_nhwc_bwd_one_pass_kernelI11Fp32IOBf16WLi512ELi56ELi448EEv26Group_norm_nhwc_bwd_params)
        /*03c8*/ 	.word	0x00000080


	//----- nvinfo : EIATTR_FRAME_SIZE
	.align		4
.L_201:
        /*03cc*/ 	.byte	0x04, 0x11
        /*03ce*/ 	.short	(.L_203 - .L_202)
	.align		4
.L_202:
        /*03d0*/ 	.word	index@(_Z35group_norm_nhwc_bwd_one_pass_kernelI11Fp32IOBf16WLi512ELi56ELi448EEv26Group_norm_nhwc_bwd_params)
        /*03d4*/ 	.word	0x000000e8


	//----- nvinfo : EIATTR_REGCOUNT
	.align		4
.L_203:
        /*03d8*/ 	.byte	0x04, 0x2f
        /*03da*/ 	.short	(.L_205 - .L_204)
	.align		4
.L_204:
        /*03dc*/ 	.word	index@(_Z35group_norm_nhwc_bwd_one_pass_kernelI11Fp32IOBf16WLi256ELi56ELi448EEv26Group_norm_nhwc_bwd_params)
        /*03e0*/ 	.word	0x00000080


	//----- nvinfo : EIATTR_FRAME_SIZE
	.align		4
.L_205:
        /*03e4*/ 	.byte	0x04, 0x11
        /*03e6*/ 	.short	(.L_207 - .L_206)
	.align		4
.L_206:
        /*03e8*/ 	.word	index@(_Z35group_norm_nhwc_bwd_one_pass_kernelI11Fp32IOBf16WLi256ELi56ELi448EEv26Group_norm_nhwc_bwd_params)
        /*03ec*/ 	.word	0x00000000


	//----- nvinfo : EIATTR_REGCOUNT
	.align		4
.L_207:
        /*03f0*/ 	.byte	0x04, 0x2f
        /*03f2*/ 	.short	(.L_209 - .L_208)
	.align		4
.L_208:
        /*03f4*/ 	.word	index@(_Z35group_norm_nhwc_bwd_one_pass_kernelI11Fp32IOBf16WLi128ELi56ELi448EEv26Group_norm_nhwc_bwd_params)
        /*03f8*/ 	.word	0x00000054


	//----- nvinfo : EIATTR_FRAME_SIZE
	.align		4
.L_209:
        /*03fc*/ 	.byte	0x04, 0x11
        /*03fe*/ 	.short	(.L_211 - .L_210)
	.align		4
.L_210:
        /*0400*/ 	.word	index@(_Z35group_norm_nhwc_bwd_one_pass_kernelI11Fp32IOBf16WLi128ELi56ELi448EEv26Group_norm_nhwc_bwd_params)
        /*0404*/ 	.word	0x00000000


	//----- nvinfo : EIATTR_REGCOUNT
	.align		4
.L_211:
        /*0408*/ 	.byte	0x04, 0x2f
        /*040a*/ 	.short	(.L_213 - .L_212)
	.align		4
.L_212:
        /*040c*/ 	.word	index@(_Z35group_norm_nhwc_bwd_one_pass_kernelI11Fp32IOBf16WLi64ELi56ELi448EEv26Group_norm_nhwc_bwd_params)
        /*0410*/ 	.word	0x00000048


	//----- nvinfo : EIATTR_FRAME_SIZE
	.align		4
.L_213:
        /*0414*/ 	.byte	0x04, 0x11
        /*0416*/ 	.short	(.L_215 - .L_214)
	.align		4
.L_214:
        /*0418*/ 	.word	index@(_Z35group_norm_nhwc_bwd_one_pass_kernelI11Fp32IOBf16WLi64ELi56ELi448EEv26Group_norm_nhwc_bwd_params)
        /*041c*/ 	.word	0x00000000


	//----- nvinfo : EIATTR_REGCOUNT
	.align		4
.L_215:
        /*0420*/ 	.byte	0x04, 0x2f
        /*0422*/ 	.short	(.L_217 - .L_216)
	.align		4
.L_216:
        /*0424*/ 	.word	index@(_Z35group_norm_nhwc_bwd_one_pass_kernelI11Fp32IOFp32WLi512ELi56ELi448EEv26Group_norm_nhwc_bwd_params)
        /*0428*/ 	.word	0x00000080


	//----- nvinfo : EIATTR_FRAME_SIZE
	.align		4
.L_217:
        /*042c*/ 	.byte	0x04, 0x11
        /*042e*/ 	.short	(.L_219 - .L_218)
	.align		4
.L_218:
        /*0430*/ 	.word	index@(_Z35group_norm_nhwc_bwd_one_pass_kernelI11Fp32IOFp32WLi512ELi56ELi448EEv26Group_norm_nhwc_bwd_params)
        /*0434*/ 	.word	0x000000f0


	//----- nvinfo : EIATTR_REGCOUNT
	.align		4
.L_219:
        /*0438*/ 	.byte	0x04, 0x2f
        /*043a*/ 	.short	(.L_221 - .L_220)
	.align		4
.L_220:
        /*043c*/ 	.word	index@(_Z35group_norm_nhwc_bwd_one_pass_kernelI11Fp32IOFp32WLi256ELi56ELi448EEv26Group_norm_nhwc_bwd_params)
        /*0440*/ 	.word	0x00000080


	//----- nvinfo : EIATTR_FRAME_SIZE
	.align		4
.L_221:
        /*0444*/ 	.byte	0x04, 0x11
        /*0446*/ 	.short	(.L_223 - .L_222)
	.align		4
.L_222:
        /*0448*/ 	.word	index@(_Z35group_norm_nhwc_bwd_one_pass_kernelI11Fp32IOFp32WLi256ELi56ELi448EEv26Group_norm_nhwc_bwd_params)
        /*044c*/ 	.word	0x00000000


	//----- nvinfo : EIATTR_REGCOUNT
	.align		4
.L_223:
        /*0450*/ 	.byte	0x04, 0x2f
        /*0452*/ 	.short	(.L_225 - .L_224)
	.align		4
.L_224:
        /*0454*/ 	.word	index@(_Z35group_norm_nhwc_bwd_one_pass_kernelI11Fp32IOFp32WLi128ELi56ELi448EEv26Group_norm_nhwc_bwd_params)
        /*0458*/ 	.word	0x00000054


	//----- nvinfo : EIATTR_FRAME_SIZE
	.align		4
.L_225:
        /*045c*/ 	.byte	0x04, 0x11
        /*045e*/ 	.short	(.L_227 - .L_226)
	.align		4
.L_226:
        /*0460*/ 	.word	index@(_Z35group_norm_nhwc_bwd_one_pass_kernelI11Fp32IOFp32WLi128ELi56ELi448EEv26Group_norm_nhwc_bwd_params)
        /*0464*/ 	.word	0x00000000


	//----- nvinfo : EIATTR_REGCOUNT
	.align		4
.L_227:
        /*0468*/ 	.byte	0x04, 0x2f
        /*046a*/ 	.short	(.L_229 - .L_228)
	.align		4
.L_228:
        /*046c*/ 	.word	index@(_Z35group_norm_nhwc_bwd_one_pass_kernelI11Fp32IOFp32WLi64ELi56ELi448EEv26Group_norm_nhwc_bwd_params)
        /*0470*/ 	.word	0x00000048


	//----- nvinfo : EIATTR_FRAME_SIZE
	.align		4
.L_229:
        /*0474*/ 	.byte	0x04, 0x11
        /*0476*/ 	.short	(.L_231 - .L_230)
	.align		4
.L_230:
        /*0478*/ 	.word	index@(_Z35group_norm_nhwc_bwd_one_pass_kernelI11Fp32IOFp32WLi64ELi56ELi448EEv26Group_norm_nhwc_bwd_params)
        /*047c*/ 	.word	0x00000000


	//----- nvinfo : EIATTR_REGCOUNT
	.align		4
.L_231:
        /*0480*/ 	.byte	0x04, 0x2f
        /*0482*/ 	.short	(.L_233 - .L_232)
	.align		4
.L_232:
        /*0484*/ 	.word	index@(_Z35group_norm_nhwc_bwd_one_pass_kernelI11Fp16IOFp16WLi512ELi56ELi448EEv26Group_norm_nhwc_bwd_params)
        /*0488*/ 	.word	0x00000080


	//----- nvinfo : EIATTR_FRAME_SIZE
	.align		4
.L_233:
        /*048c*/ 	.byte	0x04, 0x11
        /*048e*/ 	.short	(.L_235 - .L_234)
	.align		4
.L_234:
        /*0490*/ 	.word	index@(_Z35group_norm_nhwc_bwd_one_pass_kernelI11Fp16IOFp16WLi512ELi56ELi448EEv26Group_norm_nhwc_bwd_params)
        /*0494*/ 	.word	0x00000000


	//----- nvinfo : EIATTR_REGCOUNT
	.align		4
.L_235:
        /*0498*/ 	.byte	0x04, 0x2f
        /*049a*/ 	.short	(.L_237 - .L_236)
	.align		4
.L_236:
        /*049c*/ 	.word	index@(_Z35group_norm_nhwc_bwd_one_pass_kernelI11Fp16IOFp16WLi256ELi56ELi448EEv26Group_norm_nhwc_bwd_params)
        /*04a0*/ 	.word	0x00000080


	//----- nvinfo : EIATTR_FRAME_SIZE
	.align		4
.L_237:
        /*04a4*/ 	.byte	0x04, 0x11
        /*04a6*/ 	.short	(.L_239 - .L_238)
	.align		4
.L_238:
        /*04a8*/ 	.word	index@(_Z35group_norm_nhwc_bwd_one_pass_kernelI11Fp16IOFp16WLi256ELi56ELi448EEv26Group_norm_nhwc_bwd_params)
        /*04ac*/ 	.word	0x00000000


	//----- nvinfo : EIATTR_REGCOUNT
	.align		4
.L_239:
        /*04b0*/ 	.byte	0x04, 0x2f
        /*04b2*/ 	.short	(.L_241 - .L_240)
	.align		4
.L_240:
        /*04b4*/ 	.word	index@(_Z35group_norm_nhwc_bwd_one_pass_kernelI11Fp16IOFp16WLi128ELi56ELi448EEv26Group_norm_nhwc_bwd_params)
        /*04b8*/ 	.word	0x00000048


	//----- nvinfo : EIATTR_FRAME_SIZE
	.align		4
.L_241:
        /*04bc*/ 	.byte	0x04, 0x11
        /*04be*/ 	.short	(.L_243 - .L_242)
	.align		4
.L_242:
        /*04c0*/ 	.word	index@(_Z35group_norm_nhwc_bwd_one_pass_kernelI11Fp16IOFp16WLi128ELi56ELi448EEv26Group_norm_nhwc_bwd_params)
        /*04c4*/ 	.word	0x00000000


	//----- nvinfo : EIATTR_REGCOUNT
	.align		4
.L_243:
        /*04c8*/ 	.byte	0x04, 0x2f
        /*04ca*/ 	.short	(.L_245 - .L_244)
	.align		4
.L_244:
        /*04cc*/ 	.word	index@(_Z35group_norm_nhwc_bwd_one_pass_kernelI11Fp16IOFp16WLi64ELi56ELi448EEv26Group_norm_nhwc_bwd_params)
        /*04d0*/ 	.word	0x00000047


	//----- nvinfo : EIATTR_FRAME_SIZE
	.align		4
.L_245:
        /*04d4*/ 	.byte	0x04, 0x11
        /*04d6*/ 	.short	(.L_247 - .L_246)
	.align		4
.L_246:
        /*04d8*/ 	.word	index@(_Z35group_norm_nhwc_bwd_one_pass_kernelI11Fp16IOFp16WLi64ELi56ELi448EEv26Group_norm_nhwc_bwd_params)
        /*04dc*/ 	.word	0x00000000


	//----- nvinfo : EIATTR_REGCOUNT
	.align		4
.L_247:
        /*04e0*/ 	.byte	0x04, 0x2f
        /*04e2*/ 	.short	(.L_249 - .L_248)
	.align		4
.L_248:
        /*04e4*/ 	.word	index@(_Z35group_norm_nhwc_bwd_one_pass_kernelI11Fp16IOBf16WLi512ELi56ELi448EEv26Group_norm_nhwc_bwd_params)
        /*04e8*/ 	.word	0x00000080


	//----- nvinfo : EIATTR_FRAME_SIZE
	.align		4
.L_249:
        /*04ec*/ 	.byte	0x04, 0x11
        /*04ee*/ 	.short	(.L_251 - .L_250)
	.align		4
.L_250:
        /*04f0*/ 	.word	index@(_Z35group_norm_nhwc_bwd_one_pass_kernelI11Fp16IOBf16WLi512ELi56ELi448EEv26Group_norm_nhwc_bwd_params)
        /*04f4*/ 	.word	0x00000000


	//----- nvinfo : EIATTR_REGCOUNT
	.align		4
.L_251:
        /*04f8*/ 	.byte	0x04, 0x2f
        /*04fa*/ 	.short	(.L_253 - .L_252)
	.align		4
.L_252:
        /*04fc*/ 	.word	index@(_Z35group_norm_nhwc_bwd_one_pass_kernelI11Fp16IOBf16WLi256ELi56ELi448EEv26Group_norm_nhwc_bwd_params)
        /*0500*/ 	.word	0x00000080


	//----- nvinfo : EIATTR_FRAME_SIZE
	.align		4
.L_253:
        /*0504*/ 	.byte	0x04, 0x11
        /*0506*/ 	.short	(.L_255 - .L_254)
	.align		4
.L_254:
        /*0508*/ 	.word	index@(_Z35group_norm_nhwc_bwd_one_pass_kernelI11Fp16IOBf16WLi256ELi56ELi448EEv26Group_norm_nhwc_bwd_params)
        /*050c*/ 	.word	0x00000000


	//----- nvinfo : EIATTR_REGCOUNT
	.align		4
.L_255:
        /*0510*/ 	.byte	0x04, 0x2f
        /*0512*/ 	.short	(.L_257 - .L_256)
	.align		4
.L_256:
        /*0514*/ 	.word	index@(_Z35group_norm_nhwc_bwd_one_pass_kernelI11Fp16IOBf16WLi128ELi56ELi448EEv26Group_norm_nhwc_bwd_params)
        /*0518*/ 	.word	0x00000048


	//----- nvinfo : EIATTR_FRAME_SIZE
	.align		4
.L_257:
        /*051c*/ 	.byte	0x04, 0x11
        /*051e*/ 	.short	(.L_259 - .L_258)
	.align		4
.L_258:
        /*0520*/ 	.word	index@(_Z35group_norm_nhwc_bwd_one_pass_kernelI11Fp16IOBf16WLi128ELi56ELi448EEv26Group_norm_nhwc_bwd_params)
        /*0524*/ 	.word	0x00000000


	//----- nvinfo : EIATTR_REGCOUNT
	.align		4
.L_259:
        /*0528*/ 	.byte	0x04, 0x2f
        /*052a*/ 	.short	(.L_261 - .L_260)
	.align		4
.L_260:
        /*052c*/ 	.word	index@(_Z35group_norm_nhwc_bwd_one_pass_kernelI11Fp16IOBf16WLi64ELi56ELi448EEv26Group_norm_nhwc_bwd_params)
        /*0530*/ 	.word	0x00000047


	//----- nvinfo : EIATTR_FRAME_SIZE
	.align		4
.L_261:
        /*0534*/ 	.byte	0x04, 0x11
        /*0536*/ 	.short	(.L_263 - .L_262)
	.align		4
.L_262:
        /*0538*/ 	.word	index@(_Z35group_norm_nhwc_bwd_one_pass_kernelI11Fp16IOBf16WLi64ELi56ELi448EEv26Group_norm_nhwc_bwd_params)
        /*053c*/ 	.word	0x00000000


	//----- nvinfo : EIATTR_REGCOUNT
	.align		4
.L_263:
        /*0540*/ 	.byte	0x04, 0x2f
        /*0542*/ 	.short	(.L_265 - .L_264)
	.align		4
.L_264:
        /*0544*/ 	.word	index@(_Z35group_norm_nhwc_bwd_one_pass_kernelI11Fp16IOFp32WLi512ELi56ELi448EEv26Group_norm_nhwc_bwd_params)
        /*0548*/ 	.word	0x00000080


	//----- nvinfo : EIATTR_FRAME_SIZE
	.align		4
.L_265:
        /*054c*/ 	.byte	0x04, 0x11
        /*054e*/ 	.short	(.L_267 - .L_266)
	.align		4
.L_266:
        /*0550*/ 	.word	index@(_Z35group_norm_nhwc_bwd_one_pass_kernelI11Fp16IOFp32WLi512ELi56ELi448EEv26Group_norm_nhwc_bwd_params)
        /*0554*/ 	.word	0x00000000


	//----- nvinfo : EIATTR_REGCOUNT
	.align		4
.L_267:
        /*0558*/ 	.byte	0x04, 0x2f
        /*055a*/ 	.short	(.L_269 - .L_268)
	.align		4
.L_268:
        /*055c*/ 	.word	index@(_Z35group_norm_nhwc_bwd_one_pass_kernelI11Fp16IOFp32WLi256ELi56ELi448EEv26Group_norm_nhwc_bwd_params)
        /*0560*/ 	.word	0x00000080


	//----- nvinfo : EIATTR_FRAME_SIZE
	.align		4
.L_269:
        /*0564*/ 	.byte	0x04, 0x11
        /*0566*/ 	.short	(.L_271 - .L_270)
	.align		4
.L_270:
        /*0568*/ 	.word	index@(_Z35group_norm_nhwc_bwd_one_pass_kernelI11Fp16IOFp32WLi256ELi56ELi448EEv26Group_norm_nhwc_bwd_params)
        /*056c*/ 	.word	0x00000000


	//----- nvinfo : EIATTR_REGCOUNT
	.align		4
.L_271:
        /*0570*/ 	.byte	0x04, 0x2f
        /*0572*/ 	.short	(.L_273 - .L_272)
	.align		4
.L_272:
        /*0574*/ 	.word	index@(_Z35group_norm_nhwc_bwd_one_pass_kernelI11Fp16IOFp32WLi128ELi56ELi448EEv26Group_norm_nhwc_bwd_params)
        /*0578*/ 	.word	0x00000048


	//----- nvinfo : EIATTR_FRAME_SIZE
	.align		4
.L_273:
        /*057c*/ 	.byte	0x04, 0x11
        /*057e*/ 	.short	(.L_275 - .L_274)
	.align		4
.L_274:
        /*0580*/ 	.word	index@(_Z35group_norm_nhwc_bwd_one_pass_kernelI11Fp16IOFp32WLi128ELi56ELi448EEv26Group_norm_nhwc_bwd_params)
        /*0584*/ 	.word	0x00000000


	//----- nvinfo : EIATTR_REGCOUNT
	.align		4
.L_275:
        /*0588*/ 	.byte	0x04, 0x2f
        /*058a*/ 	.short	(.L_277 - .L_276)
	.align		4
.L_276:
        /*058c*/ 	.word	index@(_Z35group_norm_nhwc_bwd_one_pass_kernelI11Fp16IOFp32WLi64ELi56ELi448EEv26Group_norm_nhwc_bwd_params)
        /*0590*/ 	.word	0x00000048


	//----- nvinfo : EIATTR_FRAME_SIZE
	.align		4
.L_277:
        /*0594*/ 	.byte	0x04, 0x11
        /*0596*/ 	.short	(.L_279 - .L_278)
	.align		4
.L_278:
        /*0598*/ 	.word	index@(_Z35group_norm_nhwc_bwd_one_pass_kernelI11Fp16IOFp32WLi64ELi56ELi448EEv26Group_norm_nhwc_bwd_params)
        /*059c*/ 	.word	0x00000000


	//----- nvinfo : EIATTR_REGCOUNT
	.align		4
.L_279:
        /*05a0*/ 	.byte	0x04, 0x2f
        /*05a2*/ 	.short	(.L_281 - .L_280)
	.align		4
.L_280:
        /*05a4*/ 	.word	index@(_Z35group_norm_nhwc_bwd_one_pass_kernelI11Bf16IOFp16WLi512ELi56ELi448EEv26Group_norm_nhwc_bwd_params)
        /*05a8*/ 	.word	0x00000080


	//----- nvinfo : EIATTR_FRAME_SIZE
	.align		4
.L_281:
        /*05ac*/ 	.byte	0x04, 0x11
        /*05ae*/ 	.short	(.L_283 - .L_282)
	.align		4
.L_282:
        /*05b0*/ 	.word	index@(_Z35group_norm_nhwc_bwd_one_pass_kernelI11Bf16IOFp16WLi512ELi56ELi448EEv26Group_norm_nhwc_bwd_params)
        /*05b4*/ 	.word	0x00000000


	//----- nvinfo : EIATTR_REGCOUNT
	.align		4
.L_283:
        /*05b8*/ 	.byte	0x04, 0x2f
        /*05ba*/ 	.short	(.L_285 - .L_284)
	.align		4
.L_284:
        /*05bc*/ 	.word	index@(_Z35group_norm_nhwc_bwd_one_pass_kernelI11Bf16IOFp16WLi256ELi56ELi448EEv26Group_norm_nhwc_bwd_params)
        /*05c0*/ 	.word	0x00000080


	//----- nvinfo : EIATTR_FRAME_SIZE
	.align		4
.L_285:
        /*05c4*/ 	.byte	0x04, 0x11
        /*05c6*/ 	.short	(.L_287 - .L_286)
	.align		4
.L_286:
        /*05c8*/ 	.word	index@(_Z35group_norm_nhwc_bwd_one_pass_kernelI11Bf16IOFp16WLi256ELi56ELi448EEv26Group_norm_nhwc_bwd_params)
        /*05cc*/ 	.word	0x00000000


	//----- nvinfo : EIATTR_REGCOUNT
	.align		4
.L_287:
        /*05d0*/ 	.byte	0x04, 0x2f
        /*05d2*/ 	.short	(.L_289 - .L_288)
	.align		4
.L_288:
        /*05d4*/ 	.word	index@(_Z35group_norm_nhwc_bwd_one_pass_kernelI11Bf16IOFp16WLi128ELi56ELi448EEv26Group_norm_nhwc_bwd_params)
        /*05d8*/ 	.word	0x00000048


	//----- nvinfo : EIATTR_FRAME_SIZE
	.align		4
.L_289:
        /*05dc*/ 	.byte	0x04, 0x11
        /*05de*/ 	.short	(.L_291 - .L_290)
	.align		4
.L_290:
        /*05e0*/ 	.word	index@(_Z35group_norm_nhwc_bwd_one_pass_kernelI11Bf16IOFp16WLi128ELi56ELi448EEv26Group_norm_nhwc_bwd_params)
        /*05e4*/ 	.word	0x00000000


	//----- nvinfo : EIATTR_REGCOUNT
	.align		4
.L_291:
        /*05e8*/ 	.byte	0x04, 0x2f
        /*05ea*/ 	.short	(.L_293 - .L_292)
	.align		4
.L_292:
        /*05ec*/ 	.word	index@(_Z35group_norm_nhwc_bwd_one_pass_kernelI11Bf16IOFp16WLi64ELi56ELi448EEv26Group_norm_nhwc_bwd_params)
        /*05f0*/ 	.word	0x00000047


	//----- nvinfo : EIATTR_FRAME_SIZE
	.align		4
.L_293:
        /*05f4*/ 	.byte	0x04, 0x11
        /*05f6*/ 	.short	(.L_295 - .L_294)
	.align		4
.L_294:
        /*05f8*/ 	.word	index@(_Z35group_norm_nhwc_bwd_one_pass_kernelI11Bf16IOFp16WLi64ELi56ELi448EEv26Group_norm_nhwc_bwd_params)
        /*05fc*/ 	.word	0x00000000


	//----- nvinfo : EIATTR_REGCOUNT
	.align		4
.L_295:
        /*0600*/ 	.byte	0x04, 0x2f
        /*0602*/ 	.short	(.L_297 - .L_296)
	.align		4
.L_296:
        /*0604*/ 	.word	index@(_Z35group_norm_nhwc_bwd_one_pass_kernelI11Bf16IOBf16WLi512ELi56ELi448EEv26Group_norm_nhwc_bwd_params)
        /*0608*/ 	.word	0x00000080


	//----- nvinfo : EIATTR_FRAME_SIZE
	.align		4
.L_297:
        /*060c*/ 	.byte	0x04, 0x11
        /*060e*/ 	.short	(.L_299 - .L_298)
	.align		4
.L_298:
        /*0610*/ 	.word	index@(_Z35group_norm_nhwc_bwd_one_pass_kernelI11Bf16IOBf16WLi512ELi56ELi448EEv26Group_norm_nhwc_bwd_params)
        /*0614*/ 	.word	0x00000000


	//----- nvinfo : EIATTR_REGCOUNT
	.align		4
.L_299:
        /*0618*/ 	.byte	0x04, 0x2f
        /*061a*/ 	.short	(.L_301 - .L_300)
	.align		4
.L_300:
        /*061c*/ 	.word	index@(_Z35group_norm_nhwc_bwd_one_pass_kernelI11Bf16IOBf16WLi256ELi56ELi448EEv26Group_norm_nhwc_bwd_params)
        /*0620*/ 	.word	0x00000080


	//----- nvinfo : EIATTR_FRAME_SIZE
	.align		4
.L_301:
        /*0624*/ 	.byte	0x04, 0x11
        /*0626*/ 	.short	(.L_303 - .L_302)
	.align		4
.L_302:
        /*0628*/ 	.word	index@(_Z35group_norm_nhwc_bwd_one_pass_kernelI11Bf16IOBf16WLi256ELi56ELi448EEv26Group_norm_nhwc_bwd_params)
        /*062c*/ 	.word	0x00000000


	//----- nvinfo : EIATTR_REGCOUNT
	.align		4
.L_303:
        /*0630*/ 	.byte	0x04, 0x2f
        /*0632*/ 	.short	(.L_305 - .L_304)
	.align		4
.L_304:
        /*0634*/ 	.word	index@(_Z35group_norm_nhwc_bwd_one_pass_kernelI11Bf16IOBf16WLi128ELi56ELi448EEv26Group_norm_nhwc_bwd_params)
        /*0638*/ 	.word	0x00000048


	//----- nvinfo : EIATTR_FRAME_SIZE
	.align		4
.L_305:
        /*063c*/ 	.byte	0x04, 0x11
        /*063e*/ 	.short	(.L_307 - .L_306)
	.align		4
.L_306:
        /*0640*/ 	.word	index@(_Z35group_norm_nhwc_bwd_one_pass_kernelI11Bf16IOBf16WLi128ELi56ELi448EEv26Group_norm_nhwc_bwd_params)
        /*0644*/ 	.word	0x00000000


	//----- nvinfo : EIATTR_REGCOUNT
	.align		4
.L_307:
        /*0648*/ 	.byte	0x04, 0x2f
        /*064a*/ 	.short	(.L_309 - .L_308)
	.align		4
.L_308:
        /*064c*/ 	.word	index@(_Z35group_norm_nhwc_bwd_one_pass_kernelI11Bf16IOBf16WLi64ELi56ELi448EEv26Group_norm_nhwc_bwd_params)
        /*0650*/ 	.word	0x00000047


	//----- nvinfo : EIATTR_FRAME_SIZE
	.align		4
.L_309:
        /*0654*/ 	.byte	0x04, 0x11
        /*0656*/ 	.short	(.L_311 - .L_310)
	.align		4
.L_310:
        /*0658*/ 	.word	index@(_Z35group_norm_nhwc_bwd_one_pass_kernelI11Bf16IOBf16WLi64ELi56ELi448EEv26Group_norm_nhwc_bwd_params)
        /*065c*/ 	.word	0x00000000


	//----- nvinfo : EIATTR_REGCOUNT
	.align		4
.L_311:
        /*0660*/ 	.byte	0x04, 0x2f
        /*0662*/ 	.short	(.L_313 - .L_312)
	.align		4
.L_312:
        /*0664*/ 	.word	index@(_Z35group_norm_nhwc_bwd_one_pass_kernelI11Bf16IOFp32WLi512ELi56ELi448EEv26Group_norm_nhwc_bwd_params)
        /*0668*/ 	.word	0x00000080


	//----- nvinfo : EIATTR_FRAME_SIZE
	.align		4
.L_313:
        /*066c*/ 	.byte	0x04, 0x11
        /*066e*/ 	.short	(.L_315 - .L_314)
	.align		4
.L_314:
        /*0670*/ 	.word	index@(_Z35group_norm_nhwc_bwd_one_pass_kernelI11Bf16IOFp32WLi512ELi56ELi448EEv26Group_norm_nhwc_bwd_params)
        /*0674*/ 	.word	0x00000000


	//----- nvinfo : EIATTR_REGCOUNT
	.align		4
.L_315:
        /*0678*/ 	.byte	0x04, 0x2f
        /*067a*/ 	.short	(.L_317 - .L_316)
	.align		4
.L_316:
        /*067c*/ 	.word	index@(_Z35group_norm_nhwc_bwd_one_pass_kernelI11Bf16IOFp32WLi256ELi56ELi448EEv26Group_norm_nhwc_bwd_params)
        /*0680*/ 	.word	0x00000080


	//----- nvinfo : EIATTR_FRAME_SIZE
	.align		4
.L_317:
        /*0684*/ 	.byte	0x04, 0x11
        /*0686*/ 	.short	(.L_319 - .L_318)
	.align		4
.L_318:
        /*0688*/ 	.word	index@(_Z35group_norm_nhwc_bwd_one_pass_kernelI11Bf16IOFp32WLi256ELi56ELi448EEv26Group_norm_nhwc_bwd_params)
        /*068c*/ 	.word	0x00000000


	//----- nvinfo : EIATTR_REGCOUNT
	.align		4
.L_319:
        /*0690*/ 	.byte	0x04, 0x2f
        /*0692*/ 	.short	(.L_321 - .L_320)
	.align		4
.L_320:
        /*0694*/ 	.word	index@(_Z35group_norm_nhwc_bwd_one_pass_kernelI11Bf16IOFp32WLi128ELi56ELi448EEv26Group_norm_nhwc_bwd_params)
        /*0698*/ 	.word	0x00000048


	//----- nvinfo : EIATTR_FRAME_SIZE
	.align		4
.L_321:
        /*069c*/ 	.byte	0x04, 0x11
        /*069e*/ 	.short	(.L_323 - .L_322)
	.align		4
.L_322:
        /*06a0*/ 	.word	index@(_Z35group_norm_nhwc_bwd_one_pass_kernelI11Bf16IOFp32WLi128ELi56ELi448EEv26Group_norm_nhwc_bwd_params)
        /*06a4*/ 	.word	0x00000000


	//----- nvinfo : EIATTR_REGCOUNT
	.align		4
.L_323:
        /*06a8*/ 	.byte	0x04, 0x2f
        /*06aa*/ 	.short	(.L_325 - .L_324)
	.align		4
.L_324:
        /*06ac*/ 	.word	index@(_Z35group_norm_nhwc_bwd_one_pass_kernelI11Bf16IOFp32WLi64ELi56ELi448EEv26Group_norm_nhwc_bwd_params)
        /*06b0*/ 	.word	0x00000048


	//----- nvinfo : EIATTR_FRAME_SIZE
	.align		4
.L_325:
        /*06b4*/ 	.byte	0x04, 0x11
        /*06b6*/ 	.short	(.L_327 - .L_326)
	.align		4
.L_326:
        /*06b8*/ 	.word	index@(_Z35group_norm_nhwc_bwd_one_pass_kernelI11Bf16IOFp32WLi64ELi56ELi448EEv26Group_norm_nhwc_bwd_params)
        /*06bc*/ 	.word	0x00000000


	//----- nvinfo : EIATTR_REGCOUNT
	.align		4
.L_327:
        /*06c0*/ 	.byte	0x04, 0x2f
        /*06c2*/ 	.short	(.L_329 - .L_328)
	.align		4
.L_328:
        /*06c4*/ 	.word	index@(_ZN3cub17CUB_300001_SM_8006detail11EmptyKernelIvEEvv)
        /*06c8*/ 	.word	0x00000004


	//----- nvinfo : EIATTR_FRAME_SIZE
	.align		4
.L_329:
        /*06cc*/ 	.byte	0x04, 0x11
        /*06ce*/ 	.short	(.L_331 - .L_330)
	.align		4
.L_330:
        /*06d0*/ 	.word	index@(_ZN3cub17CUB_300001_SM_8006detail11EmptyKernelIvEEvv)
        /*06d4*/ 	.word	0x00000000


	//----- nvinfo : EIATTR_MIN_STACK_SIZE
	.align		4
.L_331:
        /*06d8*/ 	.byte	0x04, 0x12
        /*06da*/ 	.short	(.L_333 - .L_332)
	.align		4
.L_332:
        /*06dc*/ 	.word	index@(_ZN3cub17CUB_300001_SM_8006detail11EmptyKernelIvEEvv)
        /*06e0*/ 	.word	0x00000000


	//----- nvinfo : EIATTR_MIN_STACK_SIZE
	.align		4
.L_333:
        /*06e4*/ 	.byte	0x04, 0x12
        /*06e6*/ 	.short	(.L_335 - .L_334)
	.align		4
.L_334:
        /*06e8*/ 	.word	index@(_Z35group_norm_nhwc_bwd_one_pass_kernelI11Bf16IOFp32WLi64ELi56ELi448EEv26Group_norm_nhwc_bwd_params)
        /*06ec*/ 	.word	0x00000000


	//----- nvinfo : EIATTR_MIN_STACK_SIZE
	.align		4
.L_335:
        /*06f0*/ 	.byte	0x04, 0x12
        /*06f2*/ 	.short	(.L_337 - .L_336)
	.align		4
.L_336:
        /*06f4*/ 	.word	index@(_Z35group_norm_nhwc_bwd_one_pass_kernelI11Bf16IOFp32WLi128ELi56ELi448EEv26Group_norm_nhwc_bwd_params)
        /*06f8*/ 	.word	0x00000000


	//----- nvinfo : EIATTR_MIN_STACK_SIZE
	.align		4
.L_337:
        /*06fc*/ 	.byte	0x04, 0x12
        /*06fe*/ 	.short	(.L_339 - .L_338)
	.align		4
.L_338:
        /*0700*/ 	.word	index@(_Z35group_norm_nhwc_bwd_one_pass_kernelI11Bf16IOFp32WLi256ELi56ELi448EEv26Group_norm_nhwc_bwd_params)
        /*0704*/ 	.word	0x00000000


	//----- nvinfo : EIATTR_MIN_STACK_SIZE
	.align		4
.L_339:
        /*0708*/ 	.byte	0x04, 0x12
        /*070a*/ 	.short	(.L_341 - .L_340)
	.align		4
.L_340:
        /*070c*/ 	.word	index@(_Z35group_norm_nhwc_bwd_one_pass_kernelI11Bf16IOFp32WLi512ELi56ELi448EEv26Group_norm_nhwc_bwd_params)
        /*0710*/ 	.word	0x00000000


	//----- nvinfo : EIATTR_MIN_STACK_SIZE
	.align		4
.L_341:
        /*0714*/ 	.byte	0x04, 0x12
        /*0716*/ 	.short	(.L_343 - .L_342)
	.align		4
.L_342:
        /*0718*/ 	.word	index@(_Z35group_norm_nhwc_bwd_one_pass_kernelI11Bf16IOBf16WLi64ELi56ELi448EEv26Group_norm_nhwc_bwd_params)
        /*071c*/ 	.word	0x00000000


	//----- nvinfo : EIATTR_MIN_STACK_SIZE
	.align		4
.L_343:
        /*0720*/ 	.byte	0x04, 0x12
        /*0722*/ 	.short	(.L_345 - .L_344)
	.align		4
.L_344:
        /*0724*/ 	.word	index@(_Z35group_norm_nhwc_bwd_one_pass_kernelI11Bf16IOBf16WLi128ELi56ELi448EEv26Group_norm_nhwc_bwd_params)
        /*0728*/ 	.word	0x00000000


	//----- nvinfo : EIATTR_MIN_STACK_SIZE
	.align		4
.L_345:
        /*072c*/ 	.byte	0x04, 0x12
        /*072e*/ 	.short	(.L_347 - .L_346)
	.align		4
.L_346:
        /*0730*/ 	.word	index@(_Z35group_norm_nhwc_bwd_one_pass_kernelI11Bf16IOBf16WLi256ELi56ELi448EEv26Group_norm_nhwc_bwd_params)
        /*0734*/ 	.word	0x00000000


	//----- nvinfo : EIATTR_MIN_STACK_SIZE
	.align		4
.L_347:
        /*0738*/ 	.byte	0x04, 0x12
        /*073a*/ 	.short	(.L_349 - .L_348)
	.align		4
.L_348:
        /*073c*/ 	.word	index@(_Z35group_norm_nhwc_bwd_one_pass_kernelI11Bf16IOBf16WLi512ELi56ELi448EEv26Group_norm_nhwc_bwd_params)
        /*0740*/ 	.word	0x00000000


	//----- nvinfo : EIATTR_MIN_STACK_SIZE
	.align		4
.L_349:
        /*0744*/ 	.byte	0x04, 0x12
        /*0746*/ 	.short	(.L_351 - .L_350)
	.align		4
.L_350:
        /*0748*/ 	.word	index@(_Z35group_norm_nhwc_bwd_one_pass_kernelI11Bf16IOFp16WLi64ELi56ELi448EEv26Group_norm_nhwc_bwd_params)
        /*074c*/ 	.word	0x00000000


	//----- nvinfo : EIATTR_MIN_STACK_SIZE
	.align		4
.L_351:
        /*0750*/ 	.byte	0x04, 0x12
        /*0752*/ 	.short	(.L_353 - .L_352)
	.align		4
.L_352:
        /*0754*/ 	.word	index@(_Z35group_norm_nhwc_bwd_one_pass_kernelI11Bf16IOFp16WLi128ELi56ELi448EEv26Group_norm_nhwc_bwd_params)
        /*0758*/ 	.word	0x00000000


	//----- nvinfo : EIATTR_MIN_STACK_SIZE
	.align		4
.L_353:
        /*075c*/ 	.byte	0x04, 0x12
        /*075e*/ 	.short	(.L_355 - .L_354)
	.align		4
.L_354:
        /*0760*/ 	.word	index@(_Z35group_norm_nhwc_bwd_one_pass_kernelI11Bf16IOFp16WLi256ELi56ELi448EEv26Group_norm_nhwc_bwd_params)
        /*0764*/ 	.word	0x00000000


	//----- nvinfo : EIATTR_MIN_STACK_SIZE
	.align		4
.L_355:
        /*0768*/ 	.byte	0x04, 0x12
        /*076a*/ 	.short	(.L_357 - .L_356)
	.align		4
.L_356:
        /*076c*/ 	.word	index@(_Z35group_norm_nhwc_bwd_one_pass_kernelI11Bf16IOFp16WLi512ELi56ELi448EEv26Group_norm_nhwc_bwd_params)
        /*0770*/ 	.word	0x00000000


	//----- nvinfo : EIATTR_MIN_STACK_SIZE
	.align		4
.L_357:
        /*0774*/ 	.byte	0x04, 0x12
        /*0776*/ 	.short	(.L_359 - .L_358)
	.align		4
.L_358:
        /*0778*/ 	.word	index@(_Z35group_norm_nhwc_bwd_one_pass_kernelI11Fp16IOFp32WLi64ELi56ELi448EEv26Group_norm_nhwc_bwd_params)
        /*077c*/ 	.word	0x00000000


	//----- nvinfo : EIATTR_MIN_STACK_SIZE
	.align		4
.L_359:
        /*0780*/ 	.byte	0x04, 0x12
        /*0782*/ 	.short	(.L_361 - .L_360)
	.align		4
.L_360:
        /*0784*/ 	.word	index@(_Z35group_norm_nhwc_bwd_one_pass_kernelI11Fp16IOFp32WLi128ELi56ELi448EEv26Group_norm_nhwc_bwd_params)
        /*0788*/ 	.word	0x00000000


	//----- nvinfo : EIATTR_MIN_STACK_SIZE
	.align		4
.L_361:
        /*078c*/ 	.byte	0x04, 0x12
        /*078e*/ 	.short	(.L_363 - .L_362)
	.align		4
.L_362:
        /*0790*/ 	.word	index@(_Z35group_norm_nhwc_bwd_one_pass_kernelI11Fp16IOFp32WLi256ELi56ELi448EEv26Group_norm_nhwc_bwd_params)
        /*0794*/ 	.word	0x00000000


	//----- nvinfo : EIATTR_MIN_STACK_SIZE
	.align		4
.L_363:
        /*0798*/ 	.byte	0x04, 0x12
        /*079a*/ 	.short	(.L_365 - .L_364)
	.align		4
.L_364:
        /*079c*/ 	.word	index@(_Z35group_norm_nhwc_bwd_one_pass_kernelI11Fp16IOFp32WLi512ELi56ELi448EEv26Group_norm_nhwc_bwd_params)
        /*07a0*/ 	.word	0x00000000


	//----- nvinfo : EIATTR_MIN_STACK_SIZE
	.align		4
.L_365:
        /*07a4*/ 	.byte	0x04, 0x12
        /*07a6*/ 	.short	(.L_367 - .L_366)
	.align		4
.L_366:
        /*07a8*/ 	.word	index@(_Z35group_norm_nhwc_bwd_one_pass_kernelI11Fp16IOBf16WLi64ELi56ELi448EEv26Group_norm_nhwc_bwd_params)
        /*07ac*/ 	.word	0x00000000


	//----- nvinfo : EIATTR_MIN_STACK_SIZE
	.align		4
.L_367:
        /*07b0*/ 	.byte	0x04, 0x12
        /*07b2*/ 	.short	(.L_369 - .L_368)
	.align		4
.L_368:
        /*07b4*/ 	.word	index@(_Z35group_norm_nhwc_bwd_one_pass_kernelI11Fp16IOBf16WLi128ELi56ELi448EEv26Group_norm_nhwc_bwd_params)
        /*07b8*/ 	.word	0x00000000


	//----- nvinfo : EIATTR_MIN_STACK_SIZE
	.align		4
.L_369:
        /*07bc*/ 	.byte	0x04, 0x12
        /*07be*/ 	.short	(.L_371 - .L_370)
	.align		4
.L_370:
        /*07c0*/ 	.word	index@(_Z35group_norm_nhwc_bwd_one_pass_kernelI11Fp16IOBf16WLi256ELi56ELi448EEv26Group_norm_nhwc_bwd_params)
        /*07c4*/ 	.word	0x00000000


	//----- nvinfo : EIATTR_MIN_STACK_SIZE
	.align		4
.L_371:
        /*07c8*/ 	.byte	0x04, 0x12
        /*07ca*/ 	.short	(.L_373 - .L_372)
	.align		4
.L_372:
        /*07cc*/ 	.word	index@(_Z35group_norm_nhwc_bwd_one_pass_kernelI11Fp16IOBf16WLi512ELi56ELi448EEv26Group_norm_nhwc_bwd_params)
        /*07d0*/ 	.word	0x00000000


	//----- nvinfo : EIATTR_MIN_STACK_SIZE
	.align		4
.L_373:
        /*07d4*/ 	.byte	0x04, 0x12
        /*07d6*/ 	.short	(.L_375 - .L_374)
	.align		4
.L_374:
        /*07d8*/ 	.word	index@(_Z35group_norm_nhwc_bwd_one_pass_kernelI11Fp16IOFp16WLi64ELi56ELi448EEv26Group_norm_nhwc_bwd_params)
        /*07dc*/ 	.word	0x00000000


	//----- nvinfo : EIATTR_MIN_STACK_SIZE
	.align		4
.L_375:
        /*07e0*/ 	.byte	0x04, 0x12
        /*07e2*/ 	.short	(.L_377 - .L_376)
	.align		4
.L_376:
        /*07e4*/ 	.word	index@(_Z35group_norm_nhwc_bwd_one_pass_kernelI11Fp16IOFp16WLi128ELi56ELi448EEv26Group_norm_nhwc_bwd_params)
        /*07e8*/ 	.word	0x00000000


	//----- nvinfo : EIATTR_MIN_STACK_SIZE
	.align		4
.L_377:
        /*07ec*/ 	.byte	0x04, 0x12
        /*07ee*/ 	.short	(.L_379 - .L_378)
	.align		4
.L_378:
        /*07f0*/ 	.word	index@(_Z35group_norm_nhwc_bwd_one_pass_kernelI11Fp16IOFp16WLi256ELi56ELi448EEv26Group_norm_nhwc_bwd_params)
        /*07f4*/ 	.word	0x00000000


	//----- nvinfo : EIATTR_MIN_STACK_SIZE
	.align		4
.L_379:
        /*07f8*/ 	.byte	0x04, 0x12
        /*07fa*/ 	.short	(.L_381 - .L_380)
	.align		4
.L_380:
        /*07fc*/ 	.word	index@(_Z35group_norm_nhwc_bwd_one_pass_kernelI11Fp16IOFp16WLi512ELi56ELi448EEv26Group_norm_nhwc_bwd_params)
        /*0800*/ 	.word	0x00000000


	//----- nvinfo : EIATTR_MIN_STACK_SIZE
	.align		4
.L_381:
        /*0804*/ 	.byte	0x04, 0x12
        /*0806*/ 	.short	(.L_383 - .L_382)
	.align		4
.L_382:
        /*0808*/ 	.word	index@(_Z35group_norm_nhwc_bwd_one_pass_kernelI11Fp32IOFp32WLi64ELi56ELi448EEv26Group_norm_nhwc_bwd_params)
        /*080c*/ 	.word	0x00000000


	//----- nvinfo : EIATTR_MIN_STACK_SIZE
	.align		4
.L_383:
        /*0810*/ 	.byte	0x04, 0x12
        /*0812*/ 	.short	(.L_385 - .L_384)
	.align		4
.L_384:
        /*0814*/ 	.word	index@(_Z35group_norm_nhwc_bwd_one_pass_kernelI11Fp32IOFp32WLi128ELi56ELi448EEv26Group_norm_nhwc_bwd_params)
        /*0818*/ 	.word	0x00000000


	//----- nvinfo : EIATTR_MIN_STACK_SIZE
	.align		4
.L_385:
        /*081c*/ 	.byte	0x04, 0x12
        /*081e*/ 	.short	(.L_387 - .L_386)
	.align		4
.L_386:
        /*0820*/ 	.word	index@(_Z35group_norm_nhwc_bwd_one_pass_kernelI11Fp32IOFp32WLi256ELi56ELi448EEv26Group_norm_nhwc_bwd_params)
        /*0824*/ 	.word	0x00000000


	//----- nvinfo : EIATTR_MIN_STACK_SIZE
	.align		4
.L_387:
        /*0828*/ 	.byte	0x04, 0x12
        /*082a*/ 	.short	(.L_389 - .L_388)
	.align		4
.L_388:
        /*082c*/ 	.word	index@(_Z35group_norm_nhwc_bwd_one_pass_kernelI11Fp32IOFp32WLi512ELi56ELi448EEv26Group_norm_nhwc_bwd_params)
        /*0830*/ 	.word	0x000000f0


	//----- nvinfo : EIATTR_MIN_STACK_SIZE
	.align		4
.L_389:
        /*0834*/ 	.byte	0x04, 0x12
        /*0836*/ 	.short	(.L_391 - .L_390)
	.align		4
.L_390:
        /*0838*/ 	.word	index@(_Z35group_norm_nhwc_bwd_one_pass_kernelI11Fp32IOBf16WLi64ELi56ELi448EEv26Group_norm_nhwc_bwd_params)
        /*083c*/ 	.word	0x00000000


	//----- nvinfo : EIATTR_MIN_STACK_SIZE
	.align		4
.L_391:
        /*0840*/ 	.byte	0x04, 0x12
        /*0842*/ 	.short	(.L_393 - .L_392)
	.align		4
.L_392:
        /*0844*/ 	.word	index@(_Z35group_norm_nhwc_bwd_one_pass_kernelI11Fp32IOBf16WLi128ELi56ELi448EEv26Group_norm_nhwc_bwd_params)
        /*0848*/ 	.word	0x00000000


	//----- nvinfo : EIATTR_MIN_STACK_SIZE
	.align		4
.L_393:
        /*084c*/ 	.byte	0x04, 0x12
        /*084e*/ 	.short	(.L_395 - .L_394)
	.align		4
.L_394:
        /*0850*/ 	.word	index@(_Z35group_norm_nhwc_bwd_one_pass_kernelI11Fp32IOBf16WLi256ELi56ELi448EEv26Group_norm_nhwc_bwd_params)
        /*0854*/ 	.word	0x00000000


	//----- nvinfo : EIATTR_MIN_STACK_SIZE
	.align		4
.L_395:
        /*0858*/ 	.byte	0x04, 0x12
        /*085a*/ 	.short	(.L_397 - .L_396)
	.align		4
.L_396:
        /*085c*/ 	.word	index@(_Z35group_norm_nhwc_bwd_one_pass_kernelI11Fp32IOBf16WLi512ELi56ELi448EEv26Group_norm_nhwc_bwd_params)
        /*0860*/ 	.word	0x000000e8


	//----- nvinfo : EIATTR_MIN_STACK_SIZE
	.align		4
.L_397:
        /*0864*/ 	.byte	0x04, 0x12
        /*0866*/ 	.short	(.L_399 - .L_398)
	.align		4
.L_398:
        /*0868*/ 	.word	index@(_Z35group_norm_nhwc_bwd_one_pass_kernelI11Fp32IOFp16WLi64ELi56ELi448EEv26Group_norm_nhwc_bwd_params)
        /*086c*/ 	.word	0x00000000


	//----- nvinfo : EIATTR_MIN_STACK_SIZE
	.align		4
.L_399:
        /*0870*/ 	.byte	0x04, 0x12
        /*0872*/ 	.short	(.L_401 - .L_400)
	.align		4
.L_400:
        /*0874*/ 	.word	index@(_Z35group_norm_nhwc_bwd_one_pass_kernelI11Fp32IOFp16WLi128ELi56ELi448EEv26Group_norm_nhwc_bwd_params)
        /*0878*/ 	.word	0x00000000


	//----- nvinfo : EIATTR_MIN_STACK_SIZE
	.align		4
.L_401:
        /*087c*/ 	.byte	0x04, 0x12
        /*087e*/ 	.short	(.L_403 - .L_402)
	.align		4
.L_402:
        /*0880*/ 	.word	index@(_Z35group_norm_nhwc_bwd_one_pass_kernelI11Fp32IOFp16WLi256ELi56ELi448EEv26Group_norm_nhwc_bwd_params)
        /*0884*/ 	.word	0x00000000


	//----- nvinfo : EIATTR_MIN_STACK_SIZE
	.align		4
.L_403:
        /*0888*/ 	.byte	0x04, 0x12
        /*088a*/ 	.short	(.L_405 - .L_404)
	.align		4
.L_404:
        /*088c*/ 	.word	index@(_Z35group_norm_nhwc_bwd_one_pass_kernelI11Fp32IOFp16WLi512ELi56ELi448EEv26Group_norm_nhwc_bwd_params)
        /*0890*/ 	.word	0x000000e8


	//----- nvinfo : EIATTR_MIN_STACK_SIZE
	.align		4
.L_405:
        /*0894*/ 	.byte	0x04, 0x12
        /*0896*/ 	.short	(.L_407 - .L_406)
	.align		4
.L_406:
        /*0898*/ 	.word	index@(_Z35group_norm_nhwc_fwd_one_pass_kernelI11Bf16IOFp32WLi64ELi56ELi448EEv26Group_norm_nhwc_fwd_params)
        /*089c*/ 	.word	0x00000000


	//----- nvinfo : EIATTR_MIN_STACK_SIZE
	.align		4
.L_407:
        /*08a0*/ 	.byte	0x04, 0x12
        /*08a2*/ 	.short	(.L_409 - .L_408)
	.align		4
.L_408:
        /*08a4*/ 	.word	index@(_Z35group_norm_nhwc_fwd_one_pass_kernelI11Bf16IOFp32WLi128ELi56ELi448EEv26Group_norm_nhwc_fwd_params)
        /*08a8*/ 	.word	0x00000000


	//----- nvinfo : EIATTR_MIN_STACK_SIZE
	.align		4
.L_409:
        /*08ac*/ 	.byte	0x04, 0x12
        /*08ae*/ 	.short	(.L_411 - .L_410)
	.align		4
.L_410:
        /*08b0*/ 	.word	index@(_Z35group_norm_nhwc_fwd_one_pass_kernelI11Bf16IOFp32WLi256ELi56ELi448EEv26Group_norm_nhwc_fwd_params)
        /*08b4*/ 	.word	0x00000000


	//----- nvinfo : EIATTR_MIN_STACK_SIZE
	.align		4
.L_411:
        /*08b8*/ 	.byte	0x04, 0x12
        /*08ba*/ 	.short	(.L_413 - .L_412)
	.align		4
.L_412:
        /*08bc*/ 	.word	index@(_Z35group_norm_nhwc_fwd_one_pass_kernelI11Bf16IOFp32WLi512ELi56ELi448EEv26Group_norm_nhwc_fwd_params)
        /*08c0*/ 	.word	0x00000000


	//----- nvinfo : EIATTR_MIN_STACK_SIZE
	.align		4
.L_413:
        /*08c4*/ 	.byte	0x04, 0x12
        /*08c6*/ 	.short	(.L_415 - .L_414)
	.align		4
.L_414:
        /*08c8*/ 	.word	index@(_Z35group_norm_nhwc_fwd_one_pass_kernelI11Bf16IOBf16WLi64ELi56ELi448EEv26Group_norm_nhwc_fwd_params)
        /*08cc*/ 	.word	0x00000000


	//----- nvinfo : EIATTR_MIN_STACK_SIZE
	.align		4
.L_415:
        /*08d0*/ 	.byte	0x04, 0x12
        /*08d2*/ 	.short	(.L_417 - .L_416)
	.align		4
.L_416:
        /*08d4*/ 	.word	index@(_Z35group_norm_nhwc_fwd_one_pass_kernelI11Bf16IOBf16WLi128ELi56ELi448EEv26Group_norm_nhwc_fwd_params)
        /*08d8*/ 	.word	0x00000000


	//----- nvinfo : EIATTR_MIN_STACK_SIZE
	.align		4
.L_417:
        /*08dc*/ 	.byte	0x04, 0x12
        /*08de*/ 	.short	(.L_419 - .L_418)
	.align		4
.L_418:
        /*08e0*/ 	.word	index@(_Z35group_norm_nhwc_fwd_one_pass_kernelI11Bf16IOBf16WLi256ELi56ELi448EEv26Group_norm_nhwc_fwd_params)
        /*08e4*/ 	.word	0x00000000


	//----- nvinfo : EIATTR_MIN_STACK_SIZE
	.align		4
.L_419:
        /*08e8*/ 	.byte	0x04, 0x12
        /*08ea*/ 	.short	(.L_421 - .L_420)
	.align		4
.L_420:
        /*08ec*/ 	.word	index@(_Z35group_norm_nhwc_fwd_one_pass_kernelI11Bf16IOBf16WLi512ELi56ELi448EEv26Group_norm_nhwc_fwd_params)
        /*08f0*/ 	.word	0x00000000


	//----- nvinfo : EIATTR_MIN_STACK_SIZE
	.align		4
.L_421:
        /*08f4*/ 	.byte	0x04, 0x12
        /*08f6*/ 	.short	(.L_423 - .L_422)
	.align		4
.L_422:
        /*08f8*/ 	.word	index@(_Z35group_norm_nhwc_fwd_one_pass_kernelI11Bf16IOFp16WLi64ELi56ELi448EEv26Group_norm_nhwc_fwd_params)
        /*08fc*/ 	.word	0x00000000


	//----- nvinfo : EIATTR_MIN_STACK_SIZE
	.align		4
.L_423:
        /*0900*/ 	.byte	0x04, 0x12
        /*0902*/ 	.short	(.L_425 - .L_424)
	.align		4
.L_424:
        /*0904*/ 	.word	index@(_Z35group_norm_nhwc_fwd_one_pass_kernelI11Bf16IOFp16WLi128ELi56ELi448EEv26Group_norm_nhwc_fwd_params)
        /*0908*/ 	.word	0x00000000


	//----- nvinfo : EIATTR_MIN_STACK_SIZE
	.align		4
.L_425:
        /*090c*/ 	.byte	0x04, 0x12
        /*090e*/ 	.short	(.L_427 - .L_426)
	.align		4
.L_426:
        /*0910*/ 	.word	index@(_Z35group_norm_nhwc_fwd_one_pass_kernelI11Bf16IOFp16WLi256ELi56ELi448EEv26Group_norm_nhwc_fwd_params)
        /*0914*/ 	.word	0x00000000


	//----- nvinfo : EIATTR_MIN_STACK_SIZE
	.align		4
.L_427:
        /*0918*/ 	.byte	0x04, 0x12
        /*091a*/ 	.short	(.L_429 - .L_428)
	.align		4
.L_428:
        /*091c*/ 	.word	index@(_Z35group_norm_nhwc_fwd_one_pass_kernelI11Bf16IOFp16WLi512ELi56ELi448EEv26Group_norm_nhwc_fwd_params)
        /*0920*/ 	.word	0x00000000


	//----- nvinfo : EIATTR_MIN_STACK_SIZE
	.align		4
.L_429:
        /*0924*/ 	.byte	0x04, 0x12
        /*0926*/ 	.short	(.L_431 - .L_430)
	.align		4
.L_430:
        /*0928*/ 	.word	index@(_Z35group_norm_nhwc_fwd_one_pass_kernelI11Fp16IOFp32WLi64ELi56ELi448EEv26Group_norm_nhwc_fwd_params)
        /*092c*/ 	.word	0x00000000


	//----- nvinfo : EIATTR_MIN_STACK_SIZE
	.align		4
.L_431:
        /*0930*/ 	.byte	0x04, 0x12
        /*0932*/ 	.short	(.L_433 - .L_432)
	.align		4
.L_432:
        /*0934*/ 	.word	index@(_Z35group_norm_nhwc_fwd_one_pass_kernelI11Fp16IOFp32WLi128ELi56ELi448EEv26Group_norm_nhwc_fwd_params)
        /*0938*/ 	.word	0x00000000


	//----- nvinfo : EIATTR_MIN_STACK_SIZE
	.align		4
.L_433:
        /*093c*/ 	.byte	0x04, 0x12
        /*093e*/ 	.short	(.L_435 - .L_434)
	.align		4
.L_434:
        /*0940*/ 	.word	index@(_Z35group_norm_nhwc_fwd_one_pass_kernelI11Fp16IOFp32WLi256ELi56ELi448EEv26Group_norm_nhwc_fwd_params)
        /*0944*/ 	.word	0x00000000


	//----- nvinfo : EIATTR_MIN_STACK_SIZE
	.align		4
.L_435:
        /*0948*/ 	.byte	0x04, 0x12
        /*094a*/ 	.short	(.L_437 - .L_436)
	.align		4
.L_436:
        /*094c*/ 	.word	index@(_Z35group_norm_nhwc_fwd_one_pass_kernelI11Fp16IOFp32WLi512ELi56ELi448EEv26Group_norm_nhwc_fwd_params)
        /*0950*/ 	.word	0x00000000


	//----- nvinfo : EIATTR_MIN_STACK_SIZE
	.align		4
.L_437:
        /*0954*/ 	.byte	0x04, 0x12
        /*0956*/ 	.short	(.L_439 - .L_438)
	.align		4
.L_438:
        /*0958*/ 	.word	index@(_Z35group_norm_nhwc_fwd_one_pass_kernelI11Fp16IOBf16WLi64ELi56ELi448EEv26Group_norm_nhwc_fwd_params)
        /*095c*/ 	.word	0x00000000


	//----- nvinfo : EIATTR_MIN_STACK_SIZE
	.align		4
.L_439:
        /*0960*/ 	.byte	0x04, 0x12
        /*0962*/ 	.short	(.L_441 - .L_440)
	.align		4
.L_440:
        /*0964*/ 	.word	index@(_Z35group_norm_nhwc_fwd_one_pass_kernelI11Fp16IOBf16WLi128ELi56ELi448EEv26Group_norm_nhwc_fwd_params)
        /*0968*/ 	.word	0x00000000


	//----- nvinfo : EIATTR_MIN_STACK_SIZE
	.align		4
.L_441:
        /*096c*/ 	.byte	0x04, 0x12
        /*096e*/ 	.short	(.L_443 - .L_442)
	.align		4
.L_442:
        /*0970*/ 	.word	index@(_Z35group_norm_nhwc_fwd_one_pass_kernelI11Fp16IOBf16WLi256ELi56ELi448EEv26Group_norm_nhwc_fwd_params)
        /*0974*/ 	.word	0x00000000


	//----- nvinfo : EIATTR_MIN_STACK_SIZE
	.align		4
.L_443:
        /*0978*/ 	.byte	0x04, 0x12
        /*097a*/ 	.short	(.L_445 - .L_444)
	.align		4
.L_444:
        /*097c*/ 	.word	index@(_Z35group_norm_nhwc_fwd_one_pass_kernelI11Fp16IOBf16WLi512ELi56ELi448EEv26Group_norm_nhwc_fwd_params)
        /*0980*/ 	.word	0x00000000


	//----- nvinfo : EIATTR_MIN_STACK_SIZE
	.align		4
.L_445:
        /*0984*/ 	.byte	0x04, 0x12
        /*0986*/ 	.short	(.L_447 - .L_446)
	.align		4
.L_446:
        /*0988*/ 	.word	index@(_Z35group_norm_nhwc_fwd_one_pass_kernelI11Fp16IOFp16WLi64ELi56ELi448EEv26Group_norm_nhwc_fwd_params)
        /*098c*/ 	.word	0x00000000


	//----- nvinfo : EIATTR_MIN_STACK_SIZE
	.align		4
.L_447:
        /*0990*/ 	.byte	0x04, 0x12
        /*0992*/ 	.short	(.L_449 - .L_448)
	.align		4
.L_448:
        /*0994*/ 	.word	index@(_Z35group_norm_nhwc_fwd_one_pass_kernelI11Fp16IOFp16WLi128ELi56ELi448EEv26Group_norm_nhwc_fwd_params)
        /*0998*/ 	.word	0x00000000


	//----- nvinfo : EIATTR_MIN_STACK_SIZE
	.align		4
.L_449:
        /*099c*/ 	.byte	0x04, 0x12
        /*099e*/ 	.short	(.L_451 - .L_450)
	.align		4
.L_450:
        /*09a0*/ 	.word	index@(_Z35group_norm_nhwc_fwd_one_pass_kernelI11Fp16IOFp16WLi256ELi56ELi448EEv26Group_norm_nhwc_fwd_params)
        /*09a4*/ 	.word	0x00000000


	//----- nvinfo : EIATTR_MIN_STACK_SIZE
	.align		4
.L_451:
        /*09a8*/ 	.byte	0x04, 0x12
        /*09aa*/ 	.short	(.L_453 - .L_452)
	.align		4
.L_452:
        /*09ac*/ 	.word	index@(_Z35group_norm_nhwc_fwd_one_pass_kernelI11Fp16IOFp16WLi512ELi56ELi448EEv26Group_norm_nhwc_fwd_params)
        /*09b0*/ 	.word	0x00000000


	//----- nvinfo : EIATTR_MIN_STACK_SIZE
	.align		4
.L_453:
        /*09b4*/ 	.byte	0x04, 0x12
        /*09b6*/ 	.short	(.L_455 - .L_454)
	.align		4
.L_454:
        /*09b8*/ 	.word	index@(_Z35group_norm_nhwc_fwd_one_pass_kernelI11Fp32IOFp32WLi64ELi56ELi448EEv26Group_norm_nhwc_fwd_params)
        /*09bc*/ 	.word	0x00000000


	//----- nvinfo : EIATTR_MIN_STACK_SIZE
	.align		4
.L_455:
        /*09c0*/ 	.byte	0x04, 0x12
        /*09c2*/ 	.short	(.L_457 - .L_456)
	.align		4
.L_456:
        /*09c4*/ 	.word	index@(_Z35group_norm_nhwc_fwd_one_pass_kernelI11Fp32IOFp32WLi128ELi56ELi448EEv26Group_norm_nhwc_fwd_params)
        /*09c8*/ 	.word	0x00000000


	//----- nvinfo : EIATTR_MIN_STACK_SIZE
	.align		4
.L_457:
        /*09cc*/ 	.byte	0x04, 0x12
        /*09ce*/ 	.short	(.L_459 - .L_458)
	.align		4
.L_458:
        /*09d0*/ 	.word	index@(_Z35group_norm_nhwc_fwd_one_pass_kernelI11Fp32IOFp32WLi256ELi56ELi448EEv26Group_norm_nhwc_fwd_params)
        /*09d4*/ 	.word	0x00000000


	//----- nvinfo : EIATTR_MIN_STACK_SIZE
	.align		4
.L_459:
        /*09d8*/ 	.byte	0x04, 0x12
        /*09da*/ 	.short	(.L_461 - .L_460)
	.align		4
.L_460:
        /*09dc*/ 	.word	index@(_Z35group_norm_nhwc_fwd_one_pass_kernelI11Fp32IOFp32WLi512ELi56ELi448EEv26Group_norm_nhwc_fwd_params)
        /*09e0*/ 	.word	0x00000000


	//----- nvinfo : EIATTR_MIN_STACK_SIZE
	.align		4
.L_461:
        /*09e4*/ 	.byte	0x04, 0x12
        /*09e6*/ 	.short	(.L_463 - .L_462)
	.align		4
.L_462:
        /*09e8*/ 	.word	index@(_Z35group_norm_nhwc_fwd_one_pass_kernelI11Fp32IOBf16WLi64ELi56ELi448EEv26Group_norm_nhwc_fwd_params)
        /*09ec*/ 	.word	0x00000000


	//----- nvinfo : EIATTR_MIN_STACK_SIZE
	.align		4
.L_463:
        /*09f0*/ 	.byte	0x04, 0x12
        /*09f2*/ 	.short	(.L_465 - .L_464)
	.align		4
.L_464:
        /*09f4*/ 	.word	index@(_Z35group_norm_nhwc_fwd_one_pass_kernelI11Fp32IOBf16WLi128ELi56ELi448EEv26Group_norm_nhwc_fwd_params)
        /*09f8*/ 	.word	0x00000000


	//----- nvinfo : EIATTR_MIN_STACK_SIZE
	.align		4
.L_465:
        /*09fc*/ 	.byte	0x04, 0x12
        /*09fe*/ 	.short	(.L_467 - .L_466)
	.align		4
.L_466:
        /*0a00*/ 	.word	index@(_Z35group_norm_nhwc_fwd_one_pass_kernelI11Fp32IOBf16WLi256ELi56ELi448EEv26Group_norm_nhwc_fwd_params)
        /*0a04*/ 	.word	0x00000000


	//----- nvinfo : EIATTR_MIN_STACK_SIZE
	.align		4
.L_467:
        /*0a08*/ 	.byte	0x04, 0x12
        /*0a0a*/ 	.short	(.L_469 - .L_468)
	.align		4
.L_468:
        /*0a0c*/ 	.word	index@(_Z35group_norm_nhwc_fwd_one_pass_kernelI11Fp32IOBf16WLi512ELi56ELi448EEv26Group_norm_nhwc_fwd_params)
        /*0a10*/ 	.word	0x00000000


	//----- nvinfo : EIATTR_MIN_STACK_SIZE
	.align		4
.L_469:
        /*0a14*/ 	.byte	0x04, 0x12
        /*0a16*/ 	.short	(.L_471 - .L_470)
	.align		4
.L_470:
        /*0a18*/ 	.word	index@(_Z35group_norm_nhwc_fwd_one_pass_kernelI11Fp32IOFp16WLi64ELi56ELi448EEv26Group_norm_nhwc_fwd_params)
        /*0a1c*/ 	.word	0x00000000


	//----- nvinfo : EIATTR_MIN_STACK_SIZE
	.align		4
.L_471:
        /*0a20*/ 	.byte	0x04, 0x12
        /*0a22*/ 	.short	(.L_473 - .L_472)
	.align		4
.L_472:
        /*0a24*/ 	.word	index@(_Z35group_norm_nhwc_fwd_one_pass_kernelI11Fp32IOFp16WLi128ELi56ELi448EEv26Group_norm_nhwc_fwd_params)
        /*0a28*/ 	.word	0x00000000


	//----- nvinfo : EIATTR_MIN_STACK_SIZE
	.align		4
.L_473:
        /*0a2c*/ 	.byte	0x04, 0x12
        /*0a2e*/ 	.short	(.L_475 - .L_474)
	.align		4
.L_474:
        /*0a30*/ 	.word	index@(_Z35group_norm_nhwc_fwd_one_pass_kernelI11Fp32IOFp16WLi256ELi56ELi448EEv26Group_norm_nhwc_fwd_params)
        /*0a34*/ 	.word	0x00000000


	//----- nvinfo : EIATTR_MIN_STACK_SIZE
	.align		4
.L_475:
        /*0a38*/ 	.byte	0x04, 0x12
        /*0a3a*/ 	.short	(.L_477 - .L_476)
	.align		4
.L_476:
        /*0a3c*/ 	.word	index@(_Z35group_norm_nhwc_fwd_one_pass_kernelI11Fp32IOFp16WLi512ELi56ELi448EEv26Group_norm_nhwc_fwd_params)
        /*0a40*/ 	.word	0x00000000
.L_477:


//--------------------- .nv.info._ZN3cub17CUB_300001_SM_8006detail11EmptyKernelIvEEvv --------------------------
	.section	.nv.info._ZN3cub17CUB_300001_SM_8006detail11EmptyKernelIvEEvv,"",@"SHT_CUDA_INFO"
	.sectionflags	@""
	.align	4


	//----- nvinfo : EIATTR_CUDA_API_VERSION
	.align		4
        /*0000*/ 	.byte	0x04, 0x37
        /*0002*/ 	.short	(.L_479 - .L_478)
.L_478:
        /*0004*/ 	.word	0x00000082


	//----- nvinfo : EIATTR_SW2861232_WAR
	.align		4
.L_479:
        /*0008*/ 	.byte	0x01, 0x35
	.zero		2


	//----- nvinfo : EIATTR_MAXREG_COUNT
	.align		4
        /*000c*/ 	.byte	0x03, 0x1b
        /*000e*/ 	.short	0x00ff


	//----- nvinfo : EIATTR_MERCURY_ISA_VERSION
	.align		4
        /*0010*/ 	.byte	0x03, 0x5f
        /*0012*/ 	.short	0x0000


	//----- nvinfo : EIATTR_EXIT_INSTR_OFFSETS
	.align		4
        /*0014*/ 	.byte	0x04, 0x1c
        /*0016*/ 	.short	(.L_481 - .L_480)


	//   ....[0]....
.L_480:
        /*0018*/ 	.word	0x00000010
.L_481:


//--------------------- .nv.info._Z35group_norm_nhwc_bwd_one_pass_kernelI11Bf16IOFp32WLi64ELi56ELi448EEv26Group_norm_nhwc_bwd_params --------------------------
	.section	.nv.info._Z35group_norm_nhwc_bwd_one_pass_kernelI11Bf16IOFp32WLi64ELi56ELi448EEv26Group_norm_nhwc_bwd_params,"",@"SHT_CUDA_INFO"
	.sectionflags	@""
	.align	4


	//----- nvinfo : EIATTR_CUDA_API_VERSION
	.align		4
        /*0000*/ 	.byte	0x04, 0x37
        /*0002*/ 	.short	(.L_483 - .L_482)
.L_482:
        /*0004*/ 	.word	0x00000082


	//----- nvinfo : EIATTR_SW2861232_WAR
	.align		4
.L_483:
        /*0008*/ 	.byte	0x01, 0x35
	.zero		2


	//----- nvinfo : EIATTR_PARAM_CBANK
	.align		4
        /*000c*/ 	.byte	0x04, 0x0a
        /*000e*/ 	.short	(.L_485 - .L_484)
	.align		4
.L_484:
        /*0010*/ 	.word	index@(.nv.constant0._Z35group_norm_nhwc_bwd_one_pass_kernelI11Bf16IOFp32WLi64ELi56ELi448EEv26Group_norm_nhwc_bwd_params)
        /*0014*/ 	.short	0x0160
        /*0016*/ 	.short	0x00b8


	//----- nvinfo : EIATTR_CBANK_PARAM_SIZE
	.align		4
.L_485:
        /*0018*/ 	.byte	0x03, 0x19
        /*001a*/ 	.short	0x00b8


	//----- nvinfo : EIATTR_KPARAM_INFO
	.align		4
        /*001c*/ 	.byte	0x04, 0x17
        /*001e*/ 	.short	(.L_487 - .L_486)
.L_486:
        /*0020*/ 	.word	0x00000000
        /*0024*/ 	.short	0x0000
        /*0026*/ 	.short	0x0000
        /*0028*/ 	.byte	0x00, 0xf0, 0xe1, 0x02


	//----- nvinfo : EIATTR_MAXREG_COUNT
	.align		4
.L_487:
        /*002c*/ 	.byte	0x03, 0x1b
        /*002e*/ 	.short	0x0080


	//----- nvinfo : EIATTR_NUM_BARRIERS
	.align		4
        /*0030*/ 	.byte	0x02, 0x4c
        /*0032*/ 	.byte	0x01
	.zero		1


	//----- nvinfo : EIATTR_MERCURY_ISA_VERSION
	.align		4
        /*0034*/ 	.byte	0x03, 0x5f
        /*0036*/ 	.short	0x0000


	//----- nvinfo : EIATTR_INT_WARP_WIDE_INSTR_OFFSETS
	.align		4
        /*0038*/ 	.byte	0x04, 0x31
        /*003a*/ 	.short	(.L_489 - .L_488)


	//   ....[0]....
.L_488:
        /*003c*/ 	.word	0x00002060


	//   ....[1]....
        /*0040*/ 	.word	0x00003f30


	//----- nvinfo : EIATTR_COOP_GROUP_MASK_REGIDS
	.align		4
.L_489:
        /*0044*/ 	.byte	0x04, 0x29
        /*0046*/ 	.short	(.L_491 - .L_490)


	//   ....[0]....
.L_490:
        /*0048*/ 	.word	0xffffffff


	//   ....[1]....
        /*004c*/ 	.word	0xffffffff


	//   ....[2]....
        /*0050*/ 	.word	0xffffffff


	//   ....[3]....
        /*0054*/ 	.word	0xffffffff


	//   ....[4]....
        /*0058*/ 	.word	0xffffffff


	//   ....[5]....
        /*005c*/ 	.word	0xffffffff


	//   ....[6]....
        /*0060*/ 	.word	0xffffffff


	//   ....[7]....
        /*0064*/ 	.word	0xffffffff


	//   ....[8]....
        /*0068*/ 	.word	0xffffffff


	//   ....[9]....
        /*006c*/ 	.word	0xffffffff


	//----- nvinfo : EIATTR_COOP_GROUP_INSTR_OFFSETS
	.align		4
.L_491:
        /*0070*/ 	.byte	0x04, 0x28
        /*0072*/ 	.short	(.L_493 - .L_492)


	//   ....[0]....
.L_492:
        /*0074*/ 	.word	0x00001450


	//   ....[1]....
        /*0078*/ 	.word	0x00001480


	//   ....[2]....
        /*007c*/ 	.word	0x00001560


	//   ....[3]....
        /*0080*/ 	.word	0x00001590


	//   ....[4]....
        /*0084*/ 	.word	0x000015e0


	//   ....[5]....
        /*0088*/ 	.word	0x00001600


	//   ....[6]....
        /*008c*/ 	.word	0x00001630


	//   ....[7]....
        /*0090*/ 	.word	0x00001650


	//   ....[8]....
        /*0094*/ 	.word	0x00001680


	//   ....[9]....
        /*0098*/ 	.word	0x000016a0


	//----- nvinfo : EIATTR_EXIT_INSTR_OFFSETS
	.align		4
.L_493:
        /*009c*/ 	.byte	0x04, 0x1c
        /*009e*/ 	.short	(.L_495 - .L_494)


	//   ....[0]....
.L_494:
        /*00a0*/ 	.word	0x00003fa0


	//   ....[1]....
        /*00a4*/ 	.word	0x000040e0


	//   ....[2]....
        /*00a8*/ 	.word	0x00004330


	//----- nvinfo : EIATTR_MAX_THREADS
	.align		4
.L_495:
        /*00ac*/ 	.byte	0x04, 0x05
        /*00ae*/ 	.short	(.L_497 - .L_496)
.L_496:
        /*00b0*/ 	.word	0x000001c0
        /*00b4*/ 	.word	0x00000001
        /*00b8*/ 	.word	0x00000001


	//----- nvinfo : EIATTR_CRS_STACK_SIZE
	.align		4
.L_497:
        /*00bc*/ 	.byte	0x04, 0x1e
        /*00be*/ 	.short	(.L_499 - .L_498)
.L_498:
        /*00c0*/ 	.word	0x00000000
.L_499:


//--------------------- .nv.info._Z35group_norm_nhwc_bwd_one_pass_kernelI11Bf16IOFp32WLi128ELi56ELi448EEv26Group_norm_nhwc_bwd_params --------------------------
	.section	.nv.info._Z35group_norm_nhwc_bwd_one_pass_kernelI11Bf16IOFp32WLi128ELi56ELi448EEv26Group_norm_nhwc_bwd_params,"",@"SHT_CUDA_INFO"
	.sectionflags	@""
	.align	4


	//----- nvinfo : EIATTR_CUDA_API_VERSION
	.align		4
        /*0000*/ 	.byte	0x04, 0x37
        /*0002*/ 	.short	(.L_501 - .L_500)
.L_500:
        /*0004*/ 	.word	0x00000082


	//----- nvinfo : EIATTR_SW2861232_WAR
	.align		4
.L_501:
        /*0008*/ 	.byte	0x01, 0x35
	.zero		2


	//----- nvinfo : EIATTR_PARAM_CBANK
	.align		4
        /*000c*/ 	.byte	0x04, 0x0a
        /*000e*/ 	.short	(.L_503 - .L_502)
	.align		4
.L_502:
        /*0010*/ 	.word	index@(.nv.constant0._Z35group_norm_nhwc_bwd_one_pass_kernelI11Bf16IOFp32WLi128ELi56ELi448EEv26Group_norm_nhwc_bwd_params)
        /*0014*/ 	.short	0x0160
        /*0016*/ 	.short	0x00b8


	//----- nvinfo : EIATTR_CBANK_PARAM_SIZE
	.align		4
.L_503:
        /*0018*/ 	.byte	0x03, 0x19
        /*001a*/ 	.short	0x00b8


	//----- nvinfo : EIATTR_KPARAM_INFO
	.align		4
        /*001c*/ 	.byte	0x04, 0x17
        /*001e*/ 	.short	(.L_505 - .L_504)
.L_504:
        /*0020*/ 	.word	0x00000000
        /*0024*/ 	.short	0x0000
        /*0026*/ 	.short	0x0000
        /*0028*/ 	.byte	0x00, 0xf0, 0xe1, 0x02


	//----- nvinfo : EIATTR_MAXREG_COUNT
	.align		4
.L_505:
        /*002c*/ 	.byte	0x03, 0x1b
        /*002e*/ 	.short	0x0080


	//----- nvinfo : EIATTR_NUM_BARRIERS
	.align		4
        /*0030*/ 	.byte	0x02, 0x4c
        /*0032*/ 	.byte	0x01
	.zero		1


	//----- nvinfo : EIATTR_MERCURY_ISA_VERSION
	.align		4
        /*0034*/ 	.byte	0x03, 0x5f
        /*0036*/ 	.short	0x0000


	//----- nvinfo : EIATTR_INT_WARP_WIDE_INSTR_OFFSETS
	.align		4
        /*0038*/ 	.byte	0x04, 0x31
        /*003a*/ 	.short	(.L_507 - .L_506)


	//   ....[0]....
.L_506:
        /*003c*/ 	.word	0x00002f90


	//   ....[1]....
        /*0040*/ 	.word	0x00005b00


	//----- nvinfo : EIATTR_COOP_GROUP_MASK_REGIDS
	.align		4
.L_507:
        /*0044*/ 	.byte	0x04, 0x29
        /*0046*/ 	.short	(.L_509 - .L_508)


	//   ....[0]....
.L_508:
        /*0048*/ 	.word	0xffffffff


	//   ....[1]....
        /*004c*/ 	.word	0xffffffff


	//   ....[2]....
        /*0050*/ 	.word	0xffffffff


	//   ....[3]....
        /*0054*/ 	.word	0xffffffff


	//   ....[4]....
        /*0058*/ 	.word	0xffffffff


	//   ....[5]....
        /*005c*/ 	.word	0xffffffff


	//   ....[6]....
        /*0060*/ 	.word	0xffffffff


	//   ....[7]....
        /*0064*/ 	.word	0xffffffff


	//   ....[8]....
        /*0068*/ 	.word	0xffffffff


	//   ....[9]....
        /*006c*/ 	.word	0xffffffff


	//----- nvinfo : EIATTR_COOP_GROUP_INSTR_OFFSETS
	.align		4
.L_509:
        /*0070*/ 	.byte	0x04, 0x28
        /*0072*/ 	.short	(.L_511 - .L_510)


	//   ....[0]....
.L_510:
        /*0074*/ 	.word	0x00002360


	//   ....[1]....
        /*0078*/ 	.word	0x00002390


	//   ....[2]....
        /*007c*/ 	.word	0x00002450


	//   ....[3]....
        /*0080*/ 	.word	0x00002470


	//   ....[4]....
        /*0084*/ 	.word	0x000024a0


	//   ....[5]....
        /*0088*/ 	.word	0x000024c0


	//   ....[6]....
        /*008c*/ 	.word	0x000024f0


	//   ....[7]....
        /*0090*/ 	.word	0x00002510


	//   ....[8]....
        /*0094*/ 	.word	0x00002540


	//   ....[9]....
        /*0098*/ 	.word	0x00002560


	//----- nvinfo : EIATTR_EXIT_INSTR_OFFSETS
	.align		4
.L_511:
        /*009c*/ 	.byte	0x04, 0x1c
        /*009e*/ 	.short	(.L_513 - .L_512)


	//   ....[0]....
.L_512:
        /*00a0*/ 	.word	0x00005bd0


	//   ....[1]....
        /*00a4*/ 	.word	0x00005d10


	//   ....[2]....
        /*00a8*/ 	.word	0x00005f60


	//----- nvinfo : EIATTR_MAX_THREADS
	.align		4
.L_513:
        /*00ac*/ 	.byte	0x04, 0x05
        /*00ae*/ 	.short	(.L_515 - .L_514)
.L_514:
        /*00b0*/ 	.word	0x000001c0
        /*00b4*/ 	.word	0x00000001
        /*00b8*/ 	.word	0x00000001


	//----- nvinfo : EIATTR_CRS_STACK_SIZE
	.align		4
.L_515:
        /*00bc*/ 	.byte	0x04, 0x1e
        /*00be*/ 	.short	(.L_517 - .L_516)
.L_516:
        /*00c0*/ 	.word	0x00000000
.L_517:


//--------------------- .nv.info._Z35group_norm_nhwc_bwd_one_pass_kernelI11Bf16IOFp32WLi256ELi56ELi448EEv26Group_norm_nhwc_bwd_params --------------------------
	.section	.nv.info._Z35group_norm_nhwc_bwd_one_pass_kernelI11Bf16IOFp32WLi256ELi56ELi448EEv26Group_norm_nhwc_bwd_params,"",@"SHT_CUDA_INFO"
	.sectionflags	@""
	.align	4


	//----- nvinfo : EIATTR_CUDA_API_VERSION
	.align		4
        /*0000*/ 	.byte	0x04, 0x37
        /*0002*/ 	.short	(.L_519 - .L_518)
.L_518:
        /*0004*/ 	.word	0x00000082


	//----- nvinfo : EIATTR_SW2861232_WAR
	.align		4
.L_519:
        /*0008*/ 	.byte	0x01, 0x35
	.zero		2


	//----- nvinfo : EIATTR_PARAM_CBANK
	.align		4
        /*000c*/ 	.byte	0x04, 0x0a
        /*000e*/ 	.short	(.L_521 - .L_520)
	.align		4
.L_520:
        /*0010*/ 	.word	index@(.nv.constant0._Z35group_norm_nhwc_bwd_one_pass_kernelI11Bf16IOFp32WLi256ELi56ELi448EEv26Group_norm_nhwc_bwd_params)
        /*0014*/ 	.short	0x0160
        /*0016*/ 	.short	0x00b8


	//----- nvinfo : EIATTR_CBANK_PARAM_SIZE
	.align		4
.L_521:
        /*0018*/ 	.byte	0x03, 0x19
        /*001a*/ 	.short	0x00b8


	//----- nvinfo : EIATTR_KPARAM_INFO
	.align		4
        /*001c*/ 	.byte	0x04, 0x17
        /*001e*/ 	.short	(.L_523 - .L_522)
.L_522:
        /*0020*/ 	.word	0x00000000
        /*0024*/ 	.short	0x0000
        /*0026*/ 	.short	0x0000
        /*0028*/ 	.byte	0x00, 0xf0, 0xe1, 0x02


	//----- nvinfo : EIATTR_MAXREG_COUNT
	.align		4
.L_523:
        /*002c*/ 	.byte	0x03, 0x1b
        /*002e*/ 	.short	0x0080


	//----- nvinfo : EIATTR_NUM_BARRIERS
	.align		4
        /*0030*/ 	.byte	0x02, 0x4c
        /*0032*/ 	.byte	0x01
	.zero		1


	//----- nvinfo : EIATTR_MERCURY_ISA_VERSION
	.align		4
        /*0034*/ 	.byte	0x03, 0x5f
        /*0036*/ 	.short	0x0000


	//----- nvinfo : EIATTR_INT_WARP_WIDE_INSTR_OFFSETS
	.align		4
        /*0038*/ 	.byte	0x04, 0x31
        /*003a*/ 	.short	(.L_525 - .L_524)


	//   ....[0]....
.L_524:
        /*003c*/ 	.word	0x00004db0


	//   ....[1]....
        /*0040*/ 	.word	0x00009130


	//----- nvinfo : EIATTR_COOP_GROUP_MASK_REGIDS
	.align		4
.L_525:
        /*0044*/ 	.byte	0x04, 0x29
        /*0046*/ 	.short	(.L_527 - .L_526)


	//   ....[0]....
.L_526:
        /*0048*/ 	.word	0xffffffff


	//   ....[1]....
        /*004c*/ 	.word	0xffffffff


	//   ....[2]....
        /*0050*/ 	.word	0xffffffff


	//   ....[3]....
        /*0054*/ 	.word	0xffffffff


	//   ....[4]....
        /*0058*/ 	.word	0xffffffff


	//   ....[5]....
        /*005c*/ 	.word	0xffffffff


	//   ....[6]....
        /*0060*/ 	.word	0xffffffff


	//   ....[7]....
        /*0064*/ 	.word	0xffffffff


	//   ....[8]....
        /*0068*/ 	.word	0xffffffff


	//   ....[9]....
        /*006c*/ 	.word	0xffffffff


	//----- nvinfo : EIATTR_COOP_GROUP_INSTR_OFFSETS
	.align		4
.L_527:
        /*0070*/ 	.byte	0x04, 0x28
        /*0072*/ 	.short	(.L_529 - .L_528)


	//   ....[0]....
.L_528:
        /*0074*/ 	.word	0x000040e0


	//   ....[1]....
        /*0078*/ 	.word	0x00004110


	//   ....[2]....
        /*007c*/ 	.word	0x000041f0


	//   ....[3]....
        /*0080*/ 	.word	0x00004220


	//   ....[4]....
        /*0084*/ 	.word	0x00004320


	//   ....[5]....
        /*0088*/ 	.word	0x00004330


	//   ....[6]....
        /*008c*/ 	.word	0x00004360


	//   ....[7]....
        /*0090*/ 	.word	0x00004380


	//   ....[8]....
        /*0094*/ 	.word	0x000043b0


	//   ....[9]....
        /*0098*/ 	.word	0x000043d0


	//----- nvinfo : EIATTR_EXIT_INSTR_OFFSETS
	.align		4
.L_529:
        /*009c*/ 	.byte	0x04, 0x1c
        /*009e*/ 	.short	(.L_531 - .L_530)


	//   ....[0]....
.L_530:
        /*00a0*/ 	.word	0x000091a0


	//   ....[1]....
        /*00a4*/ 	.word	0x000092e0


	//   ....[2]....
        /*00a8*/ 	.word	0x00009530


	//----- nvinfo : EIATTR_MAX_THREADS
	.align		4
.L_531:
        /*00ac*/ 	.byte	0x04, 0x05
        /*00ae*/ 	.short	(.L_533 - .L_532)
.L_532:
        /*00b0*/ 	.word	0x000001c0
        /*00b4*/ 	.word	0x00000001
        /*00b8*/ 	.word	0x00000001


	//----- nvinfo : EIATTR_CRS_STACK_SIZE
	.align		4
.L_533:
        /*00bc*/ 	.byte	0x04, 0x1e
        /*00be*/ 	.short	(.L_535 - .L_534)
.L_534:
        /*00c0*/ 	.word	0x00000000
.L_535:


//--------------------- .nv.info._Z35group_norm_nhwc_bwd_one_pass_kernelI11Bf16IOFp32WLi512ELi56ELi448EEv26Group_norm_nhwc_bwd_params --------------------------
	.section	.nv.info._Z35group_norm_nhwc_bwd_one_pass_kernelI11Bf16IOFp32WLi512ELi56ELi448EEv26Group_norm_nhwc_bwd_params,"",@"SHT_CUDA_INFO"
	.sectionflags	@""
	.align	4


	//----- nvinfo : EIATTR_CUDA_API_VERSION
	.align		4
        /*0000*/ 	.byte	0x04, 0x37
        /*0002*/ 	.short	(.L_537 - .L_536)
.L_536:
        /*0004*/ 	.word	0x00000082


	//----- nvinfo : EIATTR_SW2861232_WAR
	.align		4
.L_537:
        /*0008*/ 	.byte	0x01, 0x35
	.zero		2


	//----- nvinfo : EIATTR_PARAM_CBANK
	.align		4
        /*000c*/ 	.byte	0x04, 0x0a
        /*000e*/ 	.short	(.L_539 - .L_538)
	.align		4
.L_538:
        /*0010*/ 	.word	index@(.nv.constant0._Z35group_norm_nhwc_bwd_one_pass_kernelI11Bf16IOFp32WLi512ELi56ELi448EEv26Group_norm_nhwc_bwd_params)
        /*0014*/ 	.short	0x0160
        /*0016*/ 	.short	0x00b8


	//----- nvinfo : EIATTR_CBANK_PARAM_SIZE
	.align		4
.L_539:
        /*0018*/ 	.byte	0x03, 0x19
        /*001a*/ 	.short	0x00b8


	//----- nvinfo : EIATTR_KPARAM_INFO
	.align		4
        /*001c*/ 	.byte	0x04, 0x17
        /*001e*/ 	.short	(.L_541 - .L_540)
.L_540:
        /*0020*/ 	.word	0x00000000
        /*0024*/ 	.short	0x0000
        /*0026*/ 	.short	0x0000
        /*0028*/ 	.byte	0x00, 0xf0, 0xe1, 0x02


	//----- nvinfo : EIATTR_MAXREG_COUNT
	.align		4
.L_541:
        /*002c*/ 	.byte	0x03, 0x1b
        /*002e*/ 	.short	0x0080


	//----- nvinfo : EIATTR_NUM_BARRIERS
	.align		4
        /*0030*/ 	.byte	0x02, 0x4c
        /*0032*/ 	.byte	0x01
	.zero		1


	//----- nvinfo : EIATTR_MERCURY_ISA_VERSION
	.align		4
        /*0034*/ 	.byte	0x03, 0x5f
        /*0036*/ 	.short	0x0000


	//----- nvinfo : EIATTR_INT_WARP_WIDE_INSTR_OFFSETS
	.align		4
        /*0038*/ 	.byte	0x04, 0x31
        /*003a*/ 	.short	(.L_543 - .L_542)


	//   ....[0]....
.L_542:
        /*003c*/ 	.word	0x00009060


	//   ....[1]....
        /*0040*/ 	.word	0x0000a770


	//   ....[2]....
        /*0044*/ 	.word	0x000111c0


	//----- nvinfo : EIATTR_COOP_GROUP_MASK_REGIDS
	.align		4
.L_543:
        /*0048*/ 	.byte	0x04, 0x29
        /*004a*/ 	.short	(.L_545 - .L_544)


	//   ....[0]....
.L_544:
        /*004c*/ 	.word	0xffffffff


	//   ....[1]....
        /*0050*/ 	.word	0xffffffff


	//   ....[2]....
        /*0054*/ 	.word	0xffffffff


	//   ....[3]....
        /*0058*/ 	.word	0xffffffff


	//   ....[4]....
        /*005c*/ 	.word	0xffffffff


	//   ....[5]....
        /*0060*/ 	.word	0xffffffff


	//   ....[6]....
        /*0064*/ 	.word	0xffffffff


	//   ....[7]....
        /*0068*/ 	.word	0xffffffff


	//   ....[8]....
        /*006c*/ 	.word	0xffffffff


	//   ....[9]....
        /*0070*/ 	.word	0xffffffff


	//----- nvinfo : EIATTR_COOP_GROUP_INSTR_OFFSETS
	.align		4
.L_545:
        /*0074*/ 	.byte	0x04, 0x28
        /*0076*/ 	.short	(.L_547 - .L_546)


	//   ....[0]....
.L_546:
        /*0078*/ 	.word	0x000083d0


	//   ....[1]....
        /*007c*/ 	.word	0x00008400


	//   ....[2]....
        /*0080*/ 	.word	0x000084b0


	//   ....[3]....
        /*0084*/ 	.word	0x000084d0


	//   ....[4]....
        /*0088*/ 	.word	0x00008500


	//   ....[5]....
        /*008c*/ 	.word	0x00008520


	//   ....[6]....
        /*0090*/ 	.word	0x00008550


	//   ....[7]....
        /*0094*/ 	.word	0x00008570


	//   ....[8]....
        /*0098*/ 	.word	0x000085a0


	//   ....[9]....
        /*009c*/ 	.word	0x000085c0


	//----- nvinfo : EIATTR_EXIT_INSTR_OFFSETS
	.align		4
.L_547:
        /*00a0*/ 	.byte	0x04, 0x1c
        /*00a2*/ 	.short	(.L_549 - .L_548)


	//   ....[0]....
.L_548:
        /*00a4*/ 	.word	0x00011290


	//   ....[1]....
        /*00a8*/ 	.word	0x000113d0


	//   ....[2]....
        /*00ac*/ 	.word	0x00011620


	//----- nvinfo : EIATTR_MAX_THREADS
	.align		4
.L_549:
        /*00b0*/ 	.byte	0x04, 0x05
        /*00b2*/ 	.short	(.L_551 - .L_550)
.L_550:
        /*00b4*/ 	.word	0x000001c0
        /*00b8*/ 	.word	0x00000001
        /*00bc*/ 	.word	0x00000001


	//----- nvinfo : EIATTR_CRS_STACK_SIZE
	.align		4
.L_551:
        /*00c0*/ 	.byte	0x04, 0x1e
        /*00c2*/ 	.short	(.L_553 - .L_552)
.L_552:
        /*00c4*/ 	.word	0x00000000
.L_553:


//--------------------- .nv.info._Z35group_norm_nhwc_bwd_one_pass_kernelI11Bf16IOBf16WLi64ELi56ELi448EEv26Group_norm_nhwc_bwd_params --------------------------
	.section	.nv.info._Z35group_norm_nhwc_bwd_one_pass_kernelI11Bf16IOBf16WLi64ELi56ELi448EEv26Group_norm_nhwc_bwd_params,"",@"SHT_CUDA_INFO"
	.sectionflags	@""
	.align	4


	//----- nvinfo : EIATTR_CUDA_API_VERSION
	.align		4
        /*0000*/ 	.byte	0x04, 0x37
        /*0002*/ 	.short	(.L_555 - .L_554)
.L_554:
        /*0004*/ 	.word	0x00000082


	//----- nvinfo : EIATTR_SW2861232_WAR
	.align		4
.L_555:
        /*0008*/ 	.byte	0x01, 0x35
	.zero		2


	//----- nvinfo : EIATTR_PARAM_CBANK
	.align		4
        /*000c*/ 	.byte	0x04, 0x0a
        /*000e*/ 	.short	(.L_557 - .L_556)
	.align		4
.L_556:
        /*0010*/ 	.word	index@(.nv.constant0._Z35group_norm_nhwc_bwd_one_pass_kernelI11Bf16IOBf16WLi64ELi56ELi448EEv26Group_norm_nhwc_bwd_params)
        /*0014*/ 	.short	0x0160
        /*0016*/ 	.short	0x00b8


	//----- nvinfo : EIATTR_CBANK_PARAM_SIZE
	.align		4
.L_557:
        /*0018*/ 	.byte	0x03, 0x19
        /*001a*/ 	.short	0x00b8


	//----- nvinfo : EIATTR_KPARAM_INFO
	.align		4
        /*001c*/ 	.byte	0x04, 0x17
        /*001e*/ 	.short	(.L_559 - .L_558)
.L_558:
        /*0020*/ 	.word	0x00000000
        /*0024*/ 	.short	0x0000
        /*0026*/ 	.short	0x0000
        /*0028*/ 	.byte	0x00, 0xf0, 0xe1, 0x02


	//----- nvinfo : EIATTR_MAXREG_COUNT
	.align		4
.L_559:
        /*002c*/ 	.byte	0x03, 0x1b
        /*002e*/ 	.short	0x0080


	//----- nvinfo : EIATTR_NUM_BARRIERS
	.align		4
        /*0030*/ 	.byte	0x02, 0x4c
        /*0032*/ 	.byte	0x01
	.zero		1


	//----- nvinfo : EIATTR_MERCURY_ISA_VERSION
	.align		4
        /*0034*/ 	.byte	0x03, 0x5f
        /*0036*/ 	.short	0x0000


	//----- nvinfo : EIATTR_INT_WARP_WIDE_INSTR_OFFSETS
	.align		4
        /*0038*/ 	.byte	0x04, 0x31
        /*003a*/ 	.short	(.L_561 - .L_560)


	//   ....[0]....
.L_560:
        /*003c*/ 	.word	0x000020e0


	//   ....[1]....
        /*0040*/ 	.word	0x00003f80


	//----- nvinfo : EIATTR_COOP_GROUP_MASK_REGIDS
	.align		4
.L_561:
        /*0044*/ 	.byte	0x04, 0x29
        /*0046*/ 	.short	(.L_563 - .L_562)


	//   ....[0]....
.L_562:
        /*0048*/ 	.word	0xffffffff


	//   ....[1]....
        /*004c*/ 	.word	0xffffffff


	//   ....[2]....
        /*0050*/ 	.word	0xffffffff


	//   ....[3]....
        /*0054*/ 	.word	0xffffffff


	//   ....[4]....
        /*0058*/ 	.word	0xffffffff


	//   ....[5]....
        /*005c*/ 	.word	0xffffffff


	//   ....[6]....
        /*0060*/ 	.word	0xffffffff


	//   ....[7]....
        /*0064*/ 	.word	0xffffffff


	//   ....[8]....
        /*0068*/ 	.word	0xffffffff


	//   ....[9]....
        /*006c*/ 	.word	0xffffffff


	//----- nvinfo : EIATTR_COOP_GROUP_INSTR_OFFSETS
	.align		4
.L_563:
        /*0070*/ 	.byte	0x04, 0x28
        /*0072*/ 	.short	(.L_565 - .L_564)


	//   ....[0]....
.L_564:
        /*0074*/ 	.word	0x000014e0


	//   ....[1]....
        /*0078*/ 	.word	0x00001500


	//   ....[2]....
        /*007c*/ 	.word	0x00001550


	//   ....[3]....
        /*0080*/ 	.word	0x00001570


	//   ....[4]....
        /*0084*/ 	.word	0x000015a0


	//   ....[5]....
        /*0088*/ 	.word	0x000015c0


	//   ....[6]....
        /*008c*/ 	.word	0x000015f0


	//   ....[7]....
        /*0090*/ 	.word	0x00001610


	//   ....[8]....
        /*0094*/ 	.word	0x00001640


	//   ....[9]....
        /*0098*/ 	.word	0x00001670


	//----- nvinfo : EIATTR_EXIT_INSTR_OFFSETS
	.align		4
.L_565:
        /*009c*/ 	.byte	0x04, 0x1c
        /*009e*/ 	.short	(.L_567 - .L_566)


	//   ....[0]....
.L_566:
        /*00a0*/ 	.word	0x00004050


	//   ....[1]....
        /*00a4*/ 	.word	0x00004190


	//   ....[2]....
        /*00a8*/ 	.word	0x00004410


	//----- nvinfo : EIATTR_MAX_THREADS
	.align		4
.L_567:
        /*00ac*/ 	.byte	0x04, 0x05
        /*00ae*/ 	.short	(.L_569 - .L_568)
.L_568:
        /*00b0*/ 	.word	0x000001c0
        /*00b4*/ 	.word	0x00000001
        /*00b8*/ 	.word	0x00000001


	//----- nvinfo : EIATTR_CRS_STACK_SIZE
	.align		4
.L_569:
        /*00bc*/ 	.byte	0x04, 0x1e
        /*00be*/ 	.short	(.L_571 - .L_570)
.L_570:
        /*00c0*/ 	.word	0x00000000
.L_571:


//--------------------- .nv.info._Z35group_norm_nhwc_bwd_one_pass_kernelI11Bf16IOBf16WLi128ELi56ELi448EEv26Group_norm_nhwc_bwd_params --------------------------
	.section	.nv.info._Z35group_norm_nhwc_bwd_one_pass_kernelI11Bf16IOBf16WLi128ELi56ELi448EEv26Group_norm_nhwc_bwd_params,"",@"SHT_CUDA_INFO"
	.sectionflags	@""
	.align	4


	//----- nvinfo : EIATTR_CUDA_API_VERSION
	.align		4
        /*0000*/ 	.byte	0x04, 0x37
        /*0002*/ 	.short	(.L_573 - .L_572)
.L_572:
        /*0004*/ 	.word	0x00000082


	//----- nvinfo : EIATTR_SW2861232_WAR
	.align		4
.L_573:
        /*0008*/ 	.byte	0x01, 0x35
	.zero		2


	//----- nvinfo : EIATTR_PARAM_CBANK
	.align		4
        /*000c*/ 	.byte	0x04, 0x0a
        /*000e*/ 	.short	(.L_575 - .L_574)
	.align		4
.L_574:
        /*0010*/ 	.word	index@(.nv.constant0._Z35group_norm_nhwc_bwd_one_pass_kernelI11Bf16IOBf16WLi128ELi56ELi448EEv26Group_norm_nhwc_bwd_params)
        /*0014*/ 	.short	0x0160
        /*0016*/ 	.short	0x00b8


	//----- nvinfo : EIATTR_CBANK_PARAM_SIZE
	.align		4
.L_575:
        /*0018*/ 	.byte	0x03, 0x19
        /*001a*/ 	.short	0x00b8


	//----- nvinfo : EIATTR_KPARAM_INFO
	.align		4
        /*001c*/ 	.byte	0x04, 0x17
        /*001e*/ 	.short	(.L_577 - .L_576)
.L_576:
        /*0020*/ 	.word	0x00000000
        /*0024*/ 	.short	0x0000
        /*0026*/ 	.short	0x0000
        /*0028*/ 	.byte	0x00, 0xf0, 0xe1, 0x02


	//----- nvinfo : EIATTR_MAXREG_COUNT
	.align		4
.L_577:
        /*002c*/ 	.byte	0x03, 0x1b
        /*002e*/ 	.short	0x0080


	//----- nvinfo : EIATTR_NUM_BARRIERS
	.align		4
        /*0030*/ 	.byte	0x02, 0x4c
        /*0032*/ 	.byte	0x01
	.zero		1


	//----- nvinfo : EIATTR_MERCURY_ISA_VERSION
	.align		4
        /*0034*/ 	.byte	0x03, 0x5f
        /*0036*/ 	.short	0x0000


	//----- nvinfo : EIATTR_INT_WARP_WIDE_INSTR_OFFSETS
	.align		4
        /*0038*/ 	.byte	0x04, 0x31
        /*003a*/ 	.short	(.L_579 - .L_578)


	//   ....[0]....
.L_578:
        /*003c*/ 	.word	0x00002ff0


	//   ....[1]....
        /*0040*/ 	.word	0x00005b50


	//----- nvinfo : EIATTR_COOP_GROUP_MASK_REGIDS
	.align		4
.L_579:
        /*0044*/ 	.byte	0x04, 0x29
        /*0046*/ 	.short	(.L_581 - .L_580)


	//   ....[0]....
.L_580:
        /*0048*/ 	.word	0xffffffff


	//   ....[1]....
        /*004c*/ 	.word	0xffffffff


	//   ....[2]....
        /*0050*/ 	.word	0xffffffff


	//   ....[3]....
        /*0054*/ 	.word	0xffffffff


	//   ....[4]....
        /*0058*/ 	.word	0xffffffff


	//   ....[5]....
        /*005c*/ 	.word	0xffffffff


	//   ....[6]....
        /*0060*/ 	.word	0xffffffff


	//   ....[7]....
        /*0064*/ 	.word	0xffffffff


	//   ....[8]....
        /*0068*/ 	.word	0xffffffff


	//   ....[9]....
        /*006c*/ 	.word	0xffffffff


	//----- nvinfo : EIATTR_COOP_GROUP_INSTR_OFFSETS
	.align		4
.L_581:
        /*0070*/ 	.byte	0x04, 0x28
        /*0072*/ 	.short	(.L_583 - .L_582)


	//   ....[0]....
.L_582:
        /*0074*/ 	.word	0x000023b0


	//   ....[1]....
        /*0078*/ 	.word	0x000023e0


	//   ....[2]....
        /*007c*/ 	.word	0x000024a0


	//   ....[3]....
        /*0080*/ 	.word	0x000024c0


	//   ....[4]....
        /*0084*/ 	.word	0x000024f0


	//   ....[5]....
        /*0088*/ 	.word	0x00002510


	//   ....[6]....
        /*008c*/ 	.word	0x00002540


	//   ....[7]....
        /*0090*/ 	.word	0x00002560


	//   ....[8]....
        /*0094*/ 	.word	0x00002590


	//   ....[9]....
        /*0098*/ 	.word	0x000025b0


	//----- nvinfo : EIATTR_EXIT_INSTR_OFFSETS
	.align		4
.L_583:
        /*009c*/ 	.byte	0x04, 0x1c
        /*009e*/ 	.short	(.L_585 - .L_584)


	//   ....[0]....
.L_584:
        /*00a0*/ 	.word	0x00005c20


	//   ....[1]....
        /*00a4*/ 	.word	0x00005d60


	//   ....[2]....
        /*00a8*/ 	.word	0x00005fe0


	//----- nvinfo : EIATTR_MAX_THREADS
	.align		4
.L_585:
        /*00ac*/ 	.byte	0x04, 0x05
        /*00ae*/ 	.short	(.L_587 - .L_586)
.L_586:
        /*00b0*/ 	.word	0x000001c0
        /*00b4*/ 	.word	0x00000001
        /*00b8*/ 	.word	0x00000001


	//----- nvinfo : EIATTR_CRS_STACK_SIZE
	.align		4
.L_587:
        /*00bc*/ 	.byte	0x04, 0x1e
        /*00be*/ 	.short	(.L_589 - .L_588)
.L_588:
        /*00c0*/ 	.word	0x00000000
.L_589:


//--------------------- .nv.info._Z35group_norm_nhwc_bwd_one_pass_kernelI11Bf16IOBf16WLi256ELi56ELi448EEv26Group_norm_nhwc_bwd_params --------------------------
	.section	.nv.info._Z35group_norm_nhwc_bwd_one_pass_kernelI11Bf16IOBf16WLi256ELi56ELi448EEv26Group_norm_nhwc_bwd_params,"",@"SHT_CUDA_INFO"
	.sectionflags	@""
	.align	4


	//----- nvinfo : EIATTR_CUDA_API_VERSION
	.align		4
        /*0000*/ 	.byte	0x04, 0x37
        /*0002*/ 	.short	(.L_591 - .L_590)
.L_590:
        /*0004*/ 	.word	0x00000082


	//----- nvinfo : EIATTR_SW2861232_WAR
	.align		4
.L_591:
        /*0008*/ 	.byte	0x01, 0x35
	.zero		2


	//----- nvinfo : EIATTR_PARAM_CBANK
	.align		4
        /*000c*/ 	.byte	0x04, 0x0a
        /*000e*/ 	.short	(.L_593 - .L_592)
	.align		4
.L_592:
        /*0010*/ 	.word	index@(.nv.constant0._Z35group_norm_nhwc_bwd_one_pass_kernelI11Bf16IOBf16WLi256ELi56ELi448EEv26Group_norm_nhwc_bwd_params)
        /*0014*/ 	.short	0x0160
        /*0016*/ 	.short	0x00b8


	//----- nvinfo : EIATTR_CBANK_PARAM_SIZE
	.align		4
.L_593:
        /*0018*/ 	.byte	0x03, 0x19
        /*001a*/ 	.short	0x00b8


	//----- nvinfo : EIATTR_KPARAM_INFO
	.align		4
        /*001c*/ 	.byte	0x04, 0x17
        /*001e*/ 	.short	(.L_595 - .L_594)
.L_594:
        /*0020*/ 	.word	0x00000000
        /*0024*/ 	.short	0x0000
        /*0026*/ 	.short	0x0000
        /*0028*/ 	.byte	0x00, 0xf0, 0xe1, 0x02


	//----- nvinfo : EIATTR_MAXREG_COUNT
	.align		4
.L_595:
        /*002c*/ 	.byte	0x03, 0x1b
        /*002e*/ 	.short	0x0080


	//----- nvinfo : EIATTR_NUM_BARRIERS
	.align		4
        /*0030*/ 	.byte	0x02, 0x4c
        /*0032*/ 	.byte	0x01
	.zero		1


	//----- nvinfo : EIATTR_MERCURY_ISA_VERSION
	.align		4
        /*0034*/ 	.byte	0x03, 0x5f
        /*0036*/ 	.short	0x0000


	//----- nvinfo : EIATTR_INT_WARP_WIDE_INSTR_OFFSETS
	.align		4
        /*0038*/ 	.byte	0x04, 0x31
        /*003a*/ 	.short	(.L_597 - .L_596)


	//   ....[0]....
.L_596:
        /*003c*/ 	.word	0x00004e10


	//   ....[1]....
        /*0040*/ 	.word	0x00009160


	//----- nvinfo : EIATTR_COOP_GROUP_MASK_REGIDS
	.align		4
.L_597:
        /*0044*/ 	.byte	0x04, 0x29
        /*0046*/ 	.short	(.L_599 - .L_598)


	//   ....[0]....
.L_598:
        /*0048*/ 	.word	0xffffffff


	//   ....[1]....
        /*004c*/ 	.word	0xffffffff


	//   ....[2]....
        /*0050*/ 	.word	0xffffffff


	//   ....[3]....
        /*0054*/ 	.word	0xffffffff


	//   ....[4]....
        /*0058*/ 	.word	0xffffffff


	//   ....[5]....
        /*005c*/ 	.word	0xffffffff


	//   ....[6]....
        /*0060*/ 	.word	0xffffffff


	//   ....[7]....
        /*0064*/ 	.word	0xffffffff


	//   ....[8]....
        /*0068*/ 	.word	0xffffffff


	//   ....[9]....
        /*006c*/ 	.word	0xffffffff


	//----- nvinfo : EIATTR_COOP_GROUP_INSTR_OFFSETS
	.align		4
.L_599:
        /*0070*/ 	.byte	0x04, 0x28
        /*0072*/ 	.short	(.L_601 - .L_600)


	//   ....[0]....
.L_600:
        /*0074*/ 	.word	0x00004130


	//   ....[1]....
        /*0078*/ 	.word	0x00004160


	//   ....[2]....
        /*007c*/ 	.word	0x00004240


	//   ....[3]....
        /*0080*/ 	.word	0x00004270


	//   ....[4]....
        /*0084*/ 	.word	0x00004370


	//   ....[5]....
        /*0088*/ 	.word	0x00004380


	//   ....[6]....
        /*008c*/ 	.word	0x000043c0


	//   ....[7]....
        /*0090*/ 	.word	0x000043e0


	//   ....[8]....
        /*0094*/ 	.word	0x00004410


	//   ....[9]....
        /*0098*/ 	.word	0x00004430


	//----- nvinfo : EIATTR_EXIT_INSTR_OFFSETS
	.align		4
.L_601:
        /*009c*/ 	.byte	0x04, 0x1c
        /*009e*/ 	.short	(.L_603 - .L_602)


	//   ....[0]....
.L_602:
        /*00a0*/ 	.word	0x00009230


	//   ....[1]....
        /*00a4*/ 	.word	0x00009370


	//   ....[2]....
        /*00a8*/ 	.word	0x000095f0


	//----- nvinfo : EIATTR_MAX_THREADS
	.align		4
.L_603:
        /*00ac*/ 	.byte	0x04, 0x05
        /*00ae*/ 	.short	(.L_605 - .L_604)
.L_604:
        /*00b0*/ 	.word	0x000001c0
        /*00b4*/ 	.word	0x00000001
        /*00b8*/ 	.word	0x00000001


	//----- nvinfo : EIATTR_CRS_STACK_SIZE
	.align		4
.L_605:
        /*00bc*/ 	.byte	0x04, 0x1e
        /*00be*/ 	.short	(.L_607 - .L_606)
.L_606:
        /*00c0*/ 	.word	0x00000000
.L_607:


//--------------------- .nv.info._Z35group_norm_nhwc_bwd_one_pass_kernelI11Bf16IOBf16WLi512ELi56ELi448EEv26Group_norm_nhwc_bwd_params --------------------------
	.section	.nv.info._Z35group_norm_nhwc_bwd_one_pass_kernelI11Bf16IOBf16WLi512ELi56ELi448EEv26Group_norm_nhwc_bwd_params,"",@"SHT_CUDA_INFO"
	.sectionflags	@""
	.align	4


	//----- nvinfo : EIATTR_CUDA_API_VERSION
	.align		4
        /*0000*/ 	.byte	0x04, 0x37
        /*0002*/ 	.short	(.L_609 - .L_608)
.L_608:
        /*0004*/ 	.word	0x00000082


	//----- nvinfo : EIATTR_SW2861232_WAR
	.align		4
.L_609:
        /*0008*/ 	.byte	0x01, 0x35
	.zero		2


	//----- nvinfo : EIATTR_PARAM_CBANK
	.align		4
        /*000c*/ 	.byte	0x04, 0x0a
        /*000e*/ 	.short	(.L_611 - .L_610)
	.align		4
.L_610:
        /*0010*/ 	.word	index@(.nv.constant0._Z35group_norm_nhwc_bwd_one_pass_kernelI11Bf16IOBf16WLi512ELi56ELi448EEv26Group_norm_nhwc_bwd_params)
        /*0014*/ 	.short	0x0160
        /*0016*/ 	.short	0x00b8


	//----- nvinfo : EIATTR_CBANK_PARAM_SIZE
	.align		4
.L_611:
        /*0018*/ 	.byte	0x03, 0x19
        /*001a*/ 	.short	0x00b8


	//----- nvinfo : EIATTR_KPARAM_INFO
	.align		4
        /*001c*/ 	.byte	0x04, 0x17
        /*001e*/ 	.short	(.L_613 - .L_612)
.L_612:
        /*0020*/ 	.word	0x00000000
        /*0024*/ 	.short	0x0000
        /*0026*/ 	.short	0x0000
        /*0028*/ 	.byte	0x00, 0xf0, 0xe1, 0x02


	//----- nvinfo : EIATTR_MAXREG_COUNT
	.align		4
.L_613:
        /*002c*/ 	.byte	0x03, 0x1b
        /*002e*/ 	.short	0x0080


	//----- nvinfo : EIATTR_NUM_BARRIERS
	.align		4
        /*0030*/ 	.byte	0x02, 0x4c
        /*0032*/ 	.byte	0x01
	.zero		1


	//----- nvinfo : EIATTR_MERCURY_ISA_VERSION
	.align		4
        /*0034*/ 	.byte	0x03, 0x5f
        /*0036*/ 	.short	0x0000


	//----- nvinfo : EIATTR_INT_WARP_WIDE_INSTR_OFFSETS
	.align		4
        /*0038*/ 	.byte	0x04, 0x31
        /*003a*/ 	.short	(.L_615 - .L_614)


	//   ....[0]....
.L_614:
        /*003c*/ 	.word	0x000090b0


	//   ....[1]....
        /*0040*/ 	.word	0x0000a7c0


	//   ....[2]....
        /*0044*/ 	.word	0x00011210


	//----- nvinfo : EIATTR_COOP_GROUP_MASK_REGIDS
	.align		4
.L_615:
        /*0048*/ 	.byte	0x04, 0x29
        /*004a*/ 	.short	(.L_617 - .L_616)


	//   ....[0]....
.L_616:
        /*004c*/ 	.word	0xffffffff


	//   ....[1]....
        /*0050*/ 	.word	0xffffffff


	//   ....[2]....
        /*0054*/ 	.word	0xffffffff


	//   ....[3]....
        /*0058*/ 	.word	0xffffffff


	//   ....[4]....
        /*005c*/ 	.word	0xffffffff


	//   ....[5]....
        /*0060*/ 	.word	0xffffffff


	//   ....[6]....
        /*0064*/ 	.word	0xffffffff


	//   ....[7]....
        /*0068*/ 	.word	0xffffffff


	//   ....[8]....
        /*006c*/ 	.word	0xffffffff


	//   ....[9]....
        /*0070*/ 	.word	0xffffffff


	//----- nvinfo : EIATTR_COOP_GROUP_INSTR_OFFSETS
	.align		4
.L_617:
        /*0074*/ 	.byte	0x04, 0x28
        /*0076*/ 	.short	(.L_619 - .L_618)


	//   ....[0]....
.L_618:
        /*0078*/ 	.word	0x00008410


	//   ....[1]....
        /*007c*/ 	.word	0x00008440


	//   ....[2]....
        /*0080*/ 	.word	0x000084f0


	//   ....[3]....
        /*0084*/ 	.word	0x00008510


	//   ....[4]....
        /*0088*/ 	.word	0x00008540


	//   ....[5]....
        /*008c*/ 	.word	0x00008560


	//   ....[6]....
        /*0090*/ 	.word	0x00008590


	//   ....[7]....
        /*0094*/ 	.word	0x000085b0


	//   ....[8]....
        /*0098*/ 	.word	0x000085e0


	//   ....[9]....
        /*009c*/ 	.word	0x00008600


	//----- nvinfo : EIATTR_EXIT_INSTR_OFFSETS
	.align		4
.L_619:
        /*00a0*/ 	.byte	0x04, 0x1c
        /*00a2*/ 	.short	(.L_621 - .L_620)


	//   ....[0]....
.L_620:
        /*00a4*/ 	.word	0x000112e0


	//   ....[1]....
        /*00a8*/ 	.word	0x00011420


	//   ....[2]....
        /*00ac*/ 	.word	0x000116a0


	//----- nvinfo : EIATTR_MAX_THREADS
	.align		4
.L_621:
        /*00b0*/ 	.byte	0x04, 0x05
        /*00b2*/ 	.short	(.L_623 - .L_622)
.L_622:
        /*00b4*/ 	.word	0x000001c0
        /*00b8*/ 	.word	0x00000001
        /*00bc*/ 	.word	0x00000001


	//----- nvinfo : EIATTR_CRS_STACK_SIZE
	.align		4
.L_623:
        /*00c0*/ 	.byte	0x04, 0x1e
        /*00c2*/ 	.short	(.L_625 - .L_624)
.L_624:
        /*00c4*/ 	.word	0x00000000
.L_625:


//--------------------- .nv.info._Z35group_norm_nhwc_bwd_one_pass_kernelI11Bf16IOFp16WLi64ELi56ELi448EEv26Group_norm_nhwc_bwd_params --------------------------
	.section	.nv.info._Z35group_norm_nhwc_bwd_one_pass_kernelI11Bf16IOFp16WLi64ELi56ELi448EEv26Group_norm_nhwc_bwd_params,"",@"SHT_CUDA_INFO"
	.sectionflags	@""
	.align	4


	//----- nvinfo : EIATTR_CUDA_API_VERSION
	.align		4
        /*0000*/ 	.byte	0x04, 0x37
        /*0002*/ 	.short	(.L_627 - .L_626)
.L_626:
        /*0004*/ 	.word	0x00000082


	//----- nvinfo : EIATTR_SW2861232_WAR
	.align		4
.L_627:
        /*0008*/ 	.byte	0x01, 0x35
	.zero		2


	//----- nvinfo : EIATTR_PARAM_CBANK
	.align		4
        /*000c*/ 	.byte	0x04, 0x0a
        /*000e*/ 	.short	(.L_629 - .L_628)
	.align		4
.L_628:
        /*0010*/ 	.word	index@(.nv.constant0._Z35group_norm_nhwc_bwd_one_pass_kernelI11Bf16IOFp16WLi64ELi56ELi448EEv26Group_norm_nhwc_bwd_params)
        /*0014*/ 	.short	0x0160
        /*0016*/ 	.short	0x00b8


	//----- nvinfo : EIATTR_CBANK_PARAM_SIZE
	.align		4
.L_629:
        /*0018*/ 	.byte	0x03, 0x19
        /*001a*/ 	.short	0x00b8


	//----- nvinfo : EIATTR_KPARAM_INFO
	.align		4
        /*001c*/ 	.byte	0x04, 0x17
        /*001e*/ 	.short	(.L_631 - .L_630)
.L_630:
        /*0020*/ 	.word	0x00000000
        /*0024*/ 	.short	0x0000
        /*0026*/ 	.short	0x0000
        /*0028*/ 	.byte	0x00, 0xf0, 0xe1, 0x02


	//----- nvinfo : EIATTR_MAXREG_COUNT
	.align		4
.L_631:
        /*002c*/ 	.byte	0x03, 0x1b
        /*002e*/ 	.short	0x0080


	//----- nvinfo : EIATTR_NUM_BARRIERS
	.align		4
        /*0030*/ 	.byte	0x02, 0x4c
        /*0032*/ 	.byte	0x01
	.zero		1


	//----- nvinfo : EIATTR_MERCURY_ISA_VERSION
	.align		4
        /*0034*/ 	.byte	0x03, 0x5f
        /*0036*/ 	.short	0x0000


	//----- nvinfo : EIATTR_INT_WARP_WIDE_INSTR_OFFSETS
	.align		4
        /*0038*/ 	.byte	0x04, 0x31
        /*003a*/ 	.short	(.L_633 - .L_632)


	//   ....[0]....
.L_632:
        /*003c*/ 	.word	0x000020e0


	//   ....[1]....
        /*0040*/ 	.word	0x00003f80


	//----- nvinfo : EIATTR_COOP_GROUP_MASK_REGIDS
	.align		4
.L_633:
        /*0044*/ 	.byte	0x04, 0x29
        /*0046*/ 	.short	(.L_635 - .L_634)


	//   ....[0]....
.L_634:
        /*0048*/ 	.word	0xffffffff


	//   ....[1]....
        /*004c*/ 	.word	0xffffffff


	//   ....[2]....
        /*0050*/ 	.word	0xffffffff


	//   ....[3]....
        /*0054*/ 	.word	0xffffffff


	//   ....[4]....
        /*0058*/ 	.word	0xffffffff


	//   ....[5]....
        /*005c*/ 	.word	0xffffffff


	//   ....[6]....
        /*0060*/ 	.word	0xffffffff


	//   ....[7]....
        /*0064*/ 	.word	0xffffffff


	//   ....[8]....
        /*0068*/ 	.word	0xffffffff


	//   ....[9]....
        /*006c*/ 	.word	0xffffffff


	//----- nvinfo : EIATTR_COOP_GROUP_INSTR_OFFSETS
	.align		4
.L_635:
        /*0070*/ 	.byte	0x04, 0x28
        /*0072*/ 	.short	(.L_637 - .L_636)


	//   ....[0]....
.L_636:
        /*0074*/ 	.word	0x000014e0


	//   ....[1]....
        /*0078*/ 	.word	0x00001500


	//   ....[2]....
        /*007c*/ 	.word	0x00001550


	//   ....[3]....
        /*0080*/ 	.word	0x00001570


	//   ....[4]....
        /*0084*/ 	.word	0x000015a0


	//   ....[5]....
        /*0088*/ 	.word	0x000015c0


	//   ....[6]....
        /*008c*/ 	.word	0x000015f0


	//   ....[7]....
        /*0090*/ 	.word	0x00001610


	//   ....[8]....
        /*0094*/ 	.word	0x00001640


	//   ....[9]....
        /*0098*/ 	.word	0x00001670


	//----- nvinfo : EIATTR_EXIT_INSTR_OFFSETS
	.align		4
.L_637:
        /*009c*/ 	.byte	0x04, 0x1c
        /*009e*/ 	.short	(.L_639 - .L_638)


	//   ....[0]....
.L_638:
        /*00a0*/ 	.word	0x00004050


	//   ....[1]....
        /*00a4*/ 	.word	0x00004190


	//   ....[2]....
        /*00a8*/ 	.word	0x00004410


	//----- nvinfo : EIATTR_MAX_THREADS
	.align		4
.L_639:
        /*00ac*/ 	.byte	0x04, 0x05
        /*00ae*/ 	.short	(.L_641 - .L_640)
.L_640:
        /*00b0*/ 	.word	0x000001c0
        /*00b4*/ 	.word	0x00000001
        /*00b8*/ 	.word	0x00000001


	//----- nvinfo : EIATTR_CRS_STACK_SIZE
	.align		4
.L_641:
        /*00bc*/ 	.byte	0x04, 0x1e
        /*00be*/ 	.short	(.L_643 - .L_642)
.L_642:
        /*00c0*/ 	.word	0x00000000
.L_643:


//--------------------- .nv.info._Z35group_norm_nhwc_bwd_one_pass_kernelI11Bf16IOFp16WLi128ELi56ELi448EEv26Group_norm_nhwc_bwd_params --------------------------
	.section	.nv.info._Z35group_norm_nhwc_bwd_one_pass_kernelI11Bf16IOFp16WLi128ELi56ELi448EEv26Group_norm_nhwc_bwd_params,"",@"SHT_CUDA_INFO"
	.sectionflags	@""
	.align	4


	//----- nvinfo : EIATTR_CUDA_API_VERSION
	.align		4
        /*0000*/ 	.byte	0x04, 0x37
        /*0002*/ 	.short	(.L_645 - .L_644)
.L_644:
        /*0004*/ 	.word	0x00000082


	//----- nvinfo : EIATTR_SW2861232_WAR
	.align		4
.L_645:
        /*0008*/ 	.byte	0x01, 0x35
	.zero		2


	//----- nvinfo : EIATTR_PARAM_CBANK
	.align		4
        /*000c*/ 	.byte	0x04, 0x0a
        /*000e*/ 	.short	(.L_647 - .L_646)
	.align		4
.L_646:
        /*0010*/ 	.word	index@(.nv.constant0._Z35group_norm_nhwc_bwd_one_pass_kernelI11Bf16IOFp16WLi128ELi56ELi448EEv26Group_norm_nhwc_bwd_params)
        /*0014*/ 	.short	0x0160
        /*0016*/ 	.short	0x00b8


	//----- nvinfo : EIATTR_CBANK_PARAM_SIZE
	.align		4
.L_647:
        /*0018*/ 	.byte	0x03, 0x19
        /*001a*/ 	.short	0x00b8


	//----- nvinfo : EIATTR_KPARAM_INFO
	.align		4
        /*001c*/ 	.byte	0x04, 0x17
        /*001e*/ 	.short	(.L_649 - .L_648)
.L_648:
        /*0020*/ 	.word	0x00000000
        /*0024*/ 	.short	0x0000
        /*0026*/ 	.short	0x0000
        /*0028*/ 	.byte	0x00, 0xf0, 0xe1, 0x02


	//----- nvinfo : EIATTR_MAXREG_COUNT
	.align		4
.L_649:
        /*002c*/ 	.byte	0x03, 0x1b
        /*002e*/ 	.short	0x0080


	//----- nvinfo : EIATTR_NUM_BARRIERS
	.align		4
        /*0030*/ 	.byte	0x02, 0x4c
        /*0032*/ 	.byte	0x01
	.zero		1


	//----- nvinfo : EIATTR_MERCURY_ISA_VERSION
	.align		4
        /*0034*/ 	.byte	0x03, 0x5f
        /*0036*/ 	.short	0x0000


	//----- nvinfo : EIATTR_INT_WARP_WIDE_INSTR_OFFSETS
	.align		4
        /*0038*/ 	.byte	0x04, 0x31
        /*003a*/ 	.short	(.L_651 - .L_650)


	//   ....[0]....
.L_650:
        /*003c*/ 	.word	0x00002ff0


	//   ....[1]....
        /*0040*/ 	.word	0x00005b50


	//----- nvinfo : EIATTR_COOP_GROUP_MASK_REGIDS
	.align		4
.L_651:
        /*0044*/ 	.byte	0x04, 0x29
        /*0046*/ 	.short	(.L_653 - .L_652)


	//   ....[0]....
.L_652:
        /*0048*/ 	.word	0xffffffff


	//   ....[1]....
        /*004c*/ 	.word	0xffffffff


	//   ....[2]....
        /*0050*/ 	.word	0xffffffff


	//   ....[3]....
        /*0054*/ 	.word	0xffffffff


	//   ....[4]....
        /*0058*/ 	.word	0xffffffff


	//   ....[5]....
        /*005c*/ 	.word	0xffffffff


	//   ....[6]....
        /*0060*/ 	.word	0xffffffff


	//   ....[7]....
        /*0064*/ 	.word	0xffffffff


	//   ....[8]....
        /*0068*/ 	.word	0xffffffff


	//   ....[9]....
        /*006c*/ 	.word	0xffffffff


	//----- nvinfo : EIATTR_COOP_GROUP_INSTR_OFFSETS
	.align		4
.L_653:
        /*0070*/ 	.byte	0x04, 0x28
        /*0072*/ 	.short	(.L_655 - .L_654)


	//   ....[0]....
.L_654:
        /*0074*/ 	.word	0x000023b0


	//   ....[1]....
        /*0078*/ 	.word	0x000023e0


	//   ....[2]....
        /*007c*/ 	.word	0x000024a0


	//   ....[3]....
        /*0080*/ 	.word	0x000024c0


	//   ....[4]....
        /*0084*/ 	.word	0x000024f0


	//   ....[5]....
        /*0088*/ 	.word	0x00002510


	//   ....[6]....
        /*008c*/ 	.word	0x00002540


	//   ....[7]....
        /*0090*/ 	.word	0x00002560


	//   ....[8]....
        /*0094*/ 	.word	0x00002590


	//   ....[9]....
        /*0098*/ 	.word	0x000025b0


	//----- nvinfo : EIATTR_EXIT_INSTR_OFFSETS
	.align		4
.L_655:
        /*009c*/ 	.byte	0x04, 0x1c
        /*009e*/ 	.short	(.L_657 - .L_656)


	//   ....[0]....
.L_656:
        /*00a0*/ 	.word	0x00005c20


	//   ....[1]....
        /*00a4*/ 	.word	0x00005d60


	//   ....[2]....
        /*00a8*/ 	.word	0x00005fe0


	//----- nvinfo : EIATTR_MAX_THREADS
	.align		4
.L_657:
        /*00ac*/ 	.byte	0x04, 0x05
        /*00ae*/ 	.short	(.L_659 - .L_658)
.L_658:
        /*00b0*/ 	.word	0x000001c0
        /*00b4*/ 	.word	0x00000001
        /*00b8*/ 	.word	0x00000001


	//----- nvinfo : EIATTR_CRS_STACK_SIZE
	.align		4
.L_659:
        /*00bc*/ 	.byte	0x04, 0x1e
        /*00be*/ 	.short	(.L_661 - .L_660)
.L_660:
        /*00c0*/ 	.word	0x00000000
.L_661:


//--------------------- .nv.info._Z35group_norm_nhwc_bwd_one_pass_kernelI11Bf16IOFp16WLi256ELi56ELi448EEv26Group_norm_nhwc_bwd_params --------------------------
	.section	.nv.info._Z35group_norm_nhwc_bwd_one_pass_kernelI11Bf16IOFp16WLi256ELi56ELi448EEv26Group_norm_nhwc_bwd_params,"",@"SHT_CUDA_INFO"
	.sectionflags	@""
	.align	4


	//----- nvinfo : EIATTR_CUDA_API_VERSION
	.align		4
        /*0000*/ 	.byte	0x04, 0x37
        /*0002*/ 	.short	(.L_663 - .L_662)
.L_662:
        /*0004*/ 	.word	0x00000082


	//----- nvinfo : EIATTR_SW2861232_WAR
	.align		4
.L_663:
        /*0008*/ 	.byte	0x01, 0x35
	.zero		2


	//----- nvinfo : EIATTR_PARAM_CBANK
	.align		4
        /*000c*/ 	.byte	0x04, 0x0a
        /*000e*/ 	.short	(.L_665 - .L_664)
	.align		4
.L_664:
        /*0010*/ 	.word	index@(.nv.constant0._Z35group_norm_nhwc_bwd_one_pass_kernelI11Bf16IOFp16WLi256ELi56ELi448EEv26Group_norm_nhwc_bwd_params)
        /*0014*/ 	.short	0x0160
        /*0016*/ 	.short	0x00b8


	//----- nvinfo : EIATTR_CBANK_PARAM_SIZE
	.align		4
.L_665:
        /*0018*/ 	.byte	0x03, 0x19
        /*001a*/ 	.short	0x00b8


	//----- nvinfo : EIATTR_KPARAM_INFO
	.align		4
        /*001c*/ 	.byte	0x04, 0x17
        /*001e*/ 	.short	(.L_667 - .L_666)
.L_666:
        /*0020*/ 	.word	0x00000000
        /*0024*/ 	.short	0x0000
        /*0026*/ 	.short	0x0000
        /*0028*/ 	.byte	0x00, 0xf0, 0xe1, 0x02


	//----- nvinfo : EIATTR_MAXREG_COUNT
	.align		4
.L_667:
        /*002c*/ 	.byte	0x03, 0x1b
        /*002e*/ 	.short	0x0080


	//----- nvinfo : EIATTR_NUM_BARRIERS
	.align		4
        /*0030*/ 	.byte	0x02, 0x4c
        /*0032*/ 	.byte	0x01
	.zero		1


	//----- nvinfo : EIATTR_MERCURY_ISA_VERSION
	.align		4
        /*0034*/ 	.byte	0x03, 0x5f
        /*0036*/ 	.short	0x0000


	//----- nvinfo : EIATTR_INT_WARP_WIDE_INSTR_OFFSETS
	.align		4
        /*0038*/ 	.byte	0x04, 0x31
        /*003a*/ 	.short	(.L_669 - .L_668)


	//   ....[0]....
.L_668:
        /*003c*/ 	.word	0x00004e10


	//   ....[1]....
        /*0040*/ 	.word	0x00009160


	//----- nvinfo : EIATTR_COOP_GROUP_MASK_REGIDS
	.align		4
.L_669:
        /*0044*/ 	.byte	0x04, 0x29
        /*0046*/ 	.short	(.L_671 - .L_670)


	//   ....[0]....
.L_670:
        /*0048*/ 	.word	0xffffffff


	//   ....[1]....
        /*004c*/ 	.word	0xffffffff


	//   ....[2]....
        /*0050*/ 	.word	0xffffffff


	//   ....[3]....
        /*0054*/ 	.word	0xffffffff


	//   ....[4]....
        /*0058*/ 	.word	0xffffffff


	//   ....[5]....
        /*005c*/ 	.word	0xffffffff


	//   ....[6]....
        /*0060*/ 	.word	0xffffffff


	//   ....[7]....
        /*0064*/ 	.word	0xffffffff


	//   ....[8]....
        /*0068*/ 	.word	0xffffffff


	//   ....[9]....
        /*006c*/ 	.word	0xffffffff


	//----- nvinfo : EIATTR_COOP_GROUP_INSTR_OFFSETS
	.align		4
.L_671:
        /*0070*/ 	.byte	0x04, 0x28
        /*0072*/ 	.short	(.L_673 - .L_672)


	//   ....[0]....
.L_672:
        /*0074*/ 	.word	0x00004130


	//   ....[1]....
        /*0078*/ 	.word	0x00004160


	//   ....[2]....
        /*007c*/ 	.word	0x00004240


	//   ....[3]....
        /*0080*/ 	.word	0x00004270


	//   ....[4]....
        /*0084*/ 	.word	0x00004370


	//   ....[5]....
        /*0088*/ 	.word	0x00004380


	//   ....[6]....
        /*008c*/ 	.word	0x000043c0


	//   ....[7]....
        /*0090*/ 	.word	0x000043e0


	//   ....[8]....
        /*0094*/ 	.word	0x00004410


	//   ....[9]....
        /*0098*/ 	.word	0x00004430


	//----- nvinfo : EIATTR_EXIT_INSTR_OFFSETS
	.align		4
.L_673:
        /*009c*/ 	.byte	0x04, 0x1c
        /*009e*/ 	.short	(.L_675 - .L_674)


	//   ....[0]....
.L_674:
        /*00a0*/ 	.word	0x00009230


	//   ....[1]....
        /*00a4*/ 	.word	0x00009370


	//   ....[2]....
        /*00a8*/ 	.word	0x000095f0


	//----- nvinfo : EIATTR_MAX_THREADS
	.align		4
.L_675:
        /*00ac*/ 	.byte	0x04, 0x05
        /*00ae*/ 	.short	(.L_677 - .L_676)
.L_676:
        /*00b0*/ 	.word	0x000001c0
        /*00b4*/ 	.word	0x00000001
        /*00b8*/ 	.word	0x00000001


	//----- nvinfo : EIATTR_CRS_STACK_SIZE
	.align		4
.L_677:
        /*00bc*/ 	.byte	0x04, 0x1e
        /*00be*/ 	.short	(.L_679 - .L_678)
.L_678:
        /*00c0*/ 	.word	0x00000000
.L_679:


//--------------------- .nv.info._Z35group_norm_nhwc_bwd_one_pass_kernelI11Bf16IOFp16WLi512ELi56ELi448EEv26Group_norm_nhwc_bwd_params --------------------------
	.section	.nv.info._Z35group_norm_nhwc_bwd_one_pass_kernelI11Bf16IOFp16WLi512ELi56ELi448EEv26Group_norm_nhwc_bwd_params,"",@"SHT_CUDA_INFO"
	.sectionflags	@""
	.align	4


	//----- nvinfo : EIATTR_CUDA_API_VERSION
	.align		4
        /*0000*/ 	.byte	0x04, 0x37
        /*0002*/ 	.short	(.L_681 - .L_680)
.L_680:
        /*0004*/ 	.word	0x00000082


	//----- nvinfo : EIATTR_SW2861232_WAR
	.align		4
.L_681:
        /*0008*/ 	.byte	0x01, 0x35
	.zero		2


	//----- nvinfo : EIATTR_PARAM_CBANK
	.align		4
        /*000c*/ 	.byte	0x04, 0x0a
        /*000e*/ 	.short	(.L_683 - .L_682)
	.align		4
.L_682:
        /*0010*/ 	.word	index@(.nv.constant0._Z35group_norm_nhwc_bwd_one_pass_kernelI11Bf16IOFp16WLi512ELi56ELi448EEv26Group_norm_nhwc_bwd_params)
        /*0014*/ 	.short	0x0160
        /*0016*/ 	.short	0x00b8


	//----- nvinfo : EIATTR_CBANK_PARAM_SIZE
	.align		4
.L_683:
        /*0018*/ 	.byte	0x03, 0x19
        /*001a*/ 	.short	0x00b8


	//----- nvinfo : EIATTR_KPARAM_INFO
	.align		4
        /*001c*/ 	.byte	0x04, 0x17
        /*001e*/ 	.short	(.L_685 - .L_684)
.L_684:
        /*0020*/ 	.word	0x00000000
        /*0024*/ 	.short	0x0000
        /*0026*/ 	.short	0x0000
        /*0028*/ 	.byte	0x00, 0xf0, 0xe1, 0x02


	//----- nvinfo : EIATTR_MAXREG_COUNT
	.align		4
.L_685:
        /*002c*/ 	.byte	0x03, 0x1b
        /*002e*/ 	.short	0x0080


	//----- nvinfo : EIATTR_NUM_BARRIERS
	.align		4
        /*0030*/ 	.byte	0x02, 0x4c
        /*0032*/ 	.byte	0x01
	.zero		1


	//----- nvinfo : EIATTR_MERCURY_ISA_VERSION
	.align		4
        /*0034*/ 	.byte	0x03, 0x5f
        /*0036*/ 	.short	0x0000


	//----- nvinfo : EIATTR_INT_WARP_WIDE_INSTR_OFFSETS
	.align		4
        /*0038*/ 	.byte	0x04, 0x31
        /*003a*/ 	.short	(.L_687 - .L_686)


	//   ....[0]....
.L_686:
        /*003c*/ 	.word	0x000090b0


	//   ....[1]....
        /*0040*/ 	.word	0x0000a7c0


	//   ....[2]....
        /*0044*/ 	.word	0x00011210


	//----- nvinfo : EIATTR_COOP_GROUP_MASK_REGIDS
	.align		4
.L_687:
        /*0048*/ 	.byte	0x04, 0x29
        /*004a*/ 	.short	(.L_689 - .L_688)


	//   ....[0]....
.L_688:
        /*004c*/ 	.word	0xffffffff


	//   ....[1]....
        /*0050*/ 	.word	0xffffffff


	//   ....[2]....
        /*0054*/ 	.word	0xffffffff


	//   ....[3]....
        /*0058*/ 	.word	0xffffffff


	//   ....[4]....
        /*005c*/ 	.word	0xffffffff


	//   ....[5]....
        /*0060*/ 	.word	0xffffffff


	//   ....[6]....
        /*0064*/ 	.word	0xffffffff


	//   ....[7]....
        /*0068*/ 	.word	0xffffffff


	//   ....[8]....
        /*006c*/ 	.word	0xffffffff


	//   ....[9]....
        /*0070*/ 	.word	0xffffffff


	//----- nvinfo : EIATTR_COOP_GROUP_INSTR_OFFSETS
	.align		4
.L_689:
        /*0074*/ 	.byte	0x04, 0x28
        /*0076*/ 	.short	(.L_691 - .L_690)


	//   ....[0]....
.L_690:
        /*0078*/ 	.word	0x00008410


	//   ....[1]....
        /*007c*/ 	.word	0x00008440


	//   ....[2]....
        /*0080*/ 	.word	0x000084f0


	//   ....[3]....
        /*0084*/ 	.word	0x00008510


	//   ....[4]....
        /*0088*/ 	.word	0x00008540


	//   ....[5]....
        /*008c*/ 	.word	0x00008560


	//   ....[6]....
        /*0090*/ 	.word	0x00008590


	//   ....[7]....
        /*0094*/ 	.word	0x000085b0


	//   ....[8]....
        /*0098*/ 	.word	0x000085e0


	//   ....[9]....
        /*009c*/ 	.word	0x00008600


	//----- nvinfo : EIATTR_EXIT_INSTR_OFFSETS
	.align		4
.L_691:
        /*00a0*/ 	.byte	0x04, 0x1c
        /*00a2*/ 	.short	(.L_693 - .L_692)


	//   ....[0]....
.L_692:
        /*00a4*/ 	.word	0x000112e0


	//   ....[1]....
        /*00a8*/ 	.word	0x00011420


	//   ....[2]....
        /*00ac*/ 	.word	0x000116a0


	//----- nvinfo : EIATTR_MAX_THREADS
	.align		4
.L_693:
        /*00b0*/ 	.byte	0x04, 0x05
        /*00b2*/ 	.short	(.L_695 - .L_694)
.L_694:
        /*00b4*/ 	.word	0x000001c0
        /*00b8*/ 	.word	0x00000001
        /*00bc*/ 	.word	0x00000001


	//----- nvinfo : EIATTR_CRS_STACK_SIZE
	.align		4
.L_695:
        /*00c0*/ 	.byte	0x04, 0x1e
        /*00c2*/ 	.short	(.L_697 - .L_696)
.L_696:
        /*00c4*/ 	.word	0x00000000
.L_697:


//--------------------- .nv.info._Z35group_norm_nhwc_bwd_one_pass_kernelI11Fp16IOFp32WLi64ELi56ELi448EEv26Group_norm_nhwc_bwd_params --------------------------
	.section	.nv.info._Z35group_norm_nhwc_bwd_one_pass_kernelI11Fp16IOFp32WLi64ELi56ELi448EEv26Group_norm_nhwc_bwd_params,"",@"SHT_CUDA_INFO"
	.sectionflags	@""
	.align	4


	//----- nvinfo : EIATTR_CUDA_API_VERSION
	.align		4
        /*0000*/ 	.byte	0x04, 0x37
        /*0002*/ 	.short	(.L_699 - .L_698)
.L_698:
        /*0004*/ 	.word	0x00000082


	//----- nvinfo : EIATTR_SW2861232_WAR
	.align		4
.L_699:
        /*0008*/ 	.byte	0x01, 0x35
	.zero		2


	//----- nvinfo : EIATTR_PARAM_CBANK
	.align		4
        /*000c*/ 	.byte	0x04, 0x0a
        /*000e*/ 	.short	(.L_701 - .L_700)
	.align		4
.L_700:
        /*0010*/ 	.word	index@(.nv.constant0._Z35group_norm_nhwc_bwd_one_pass_kernelI11Fp16IOFp32WLi64ELi56ELi448EEv26Group_norm_nhwc_bwd_params)
        /*0014*/ 	.short	0x0160
        /*0016*/ 	.short	0x00b8


	//----- nvinfo : EIATTR_CBANK_PARAM_SIZE
	.align		4
.L_701:
        /*0018*/ 	.byte	0x03, 0x19
        /*001a*/ 	.short	0x00b8


	//----- nvinfo : EIATTR_KPARAM_INFO
	.align		4
        /*001c*/ 	.byte	0x04, 0x17
        /*001e*/ 	.short	(.L_703 - .L_702)
.L_702:
        /*0020*/ 	.word	0x00000000
        /*0024*/ 	.short	0x0000
        /*0026*/ 	.short	0x0000
        /*0028*/ 	.byte	0x00, 0xf0, 0xe1, 0x02


	//----- nvinfo : EIATTR_MAXREG_COUNT
	.align		4
.L_703:
        /*002c*/ 	.byte	0x03, 0x1b
        /*002e*/ 	.short	0x0080


	//----- nvinfo : EIATTR_NUM_BARRIERS
	.align		4
        /*0030*/ 	.byte	0x02, 0x4c
        /*0032*/ 	.byte	0x01
	.zero		1


	//----- nvinfo : EIATTR_MERCURY_ISA_VERSION
	.align		4
        /*0034*/ 	.byte	0x03, 0x5f
        /*0036*/ 	.short	0x0000


	//----- nvinfo : EIATTR_INT_WARP_WIDE_INSTR_OFFSETS
	.align		4
        /*0038*/ 	.byte	0x04, 0x31
        /*003a*/ 	.short	(.L_705 - .L_704)


	//   ....[0]....
.L_704:
        /*003c*/ 	.word	0x00002060


	//   ....[1]....
        /*0040*/ 	.word	0x00003f30


	//----- nvinfo : EIATTR_COOP_GROUP_MASK_REGIDS
	.align		4
.L_705:
        /*0044*/ 	.byte	0x04, 0x29
        /*0046*/ 	.short	(.L_707 - .L_706)


	//   ....[0]....
.L_706:
        /*0048*/ 	.word	0xffffffff


	//   ....[1]....
        /*004c*/ 	.word	0xffffffff


	//   ....[2]....
        /*0050*/ 	.word	0xffffffff


	//   ....[3]....
        /*0054*/ 	.word	0xffffffff


	//   ....[4]....
        /*0058*/ 	.word	0xffffffff


	//   ....[5]....
        /*005c*/ 	.word	0xffffffff


	//   ....[6]....
        /*0060*/ 	.word	0xffffffff


	//   ....[7]....
        /*0064*/ 	.word	0xffffffff


	//   ....[8]....
        /*0068*/ 	.word	0xffffffff


	//   ....[9]....
        /*006c*/ 	.word	0xffffffff


	//----- nvinfo : EIATTR_COOP_GROUP_INSTR_OFFSETS
	.align		4
.L_707:
        /*0070*/ 	.byte	0x04, 0x28
        /*0072*/ 	.short	(.L_709 - .L_708)


	//   ....[0]....
.L_708:
        /*0074*/ 	.word	0x00001450


	//   ....[1]....
        /*0078*/ 	.word	0x00001480


	//   ....[2]....
        /*007c*/ 	.word	0x00001560


	//   ....[3]....
        /*0080*/ 	.word	0x00001590


	//   ....[4]....
        /*0084*/ 	.word	0x000015e0


	//   ....[5]....
        /*0088*/ 	.word	0x00001600


	//   ....[6]....
        /*008c*/ 	.word	0x00001630


	//   ....[7]....
        /*0090*/ 	.word	0x00001650


	//   ....[8]....
        /*0094*/ 	.word	0x00001680


	//   ....[9]....
        /*0098*/ 	.word	0x000016a0


	//----- nvinfo : EIATTR_EXIT_INSTR_OFFSETS
	.align		4
.L_709:
        /*009c*/ 	.byte	0x04, 0x1c
        /*009e*/ 	.short	(.L_711 - .L_710)


	//   ....[0]....
.L_710:
        /*00a0*/ 	.word	0x00003fa0


	//   ....[1]....
        /*00a4*/ 	.word	0x000040e0


	//   ....[2]....
        /*00a8*/ 	.word	0x00004330


	//----- nvinfo : EIATTR_MAX_THREADS
	.align		4
.L_711:
        /*00ac*/ 	.byte	0x04, 0x05
        /*00ae*/ 	.short	(.L_713 - .L_712)
.L_712:
        /*00b0*/ 	.word	0x000001c0
        /*00b4*/ 	.word	0x00000001
        /*00b8*/ 	.word	0x00000001


	//----- nvinfo : EIATTR_CRS_STACK_SIZE
	.align		4
.L_713:
        /*00bc*/ 	.byte	0x04, 0x1e
        /*00be*/ 	.short	(.L_715 - .L_714)
.L_714:
        /*00c0*/ 	.word	0x00000000
.L_715:


//--------------------- .nv.info._Z35group_norm_nhwc_bwd_one_pass_kernelI11Fp16IOFp32WLi128ELi56ELi448EEv26Group_norm_nhwc_bwd_params --------------------------
	.section	.nv.info._Z35group_norm_nhwc_bwd_one_pass_kernelI11Fp16IOFp32WLi128ELi56ELi448EEv26Group_norm_nhwc_bwd_params,"",@"SHT_CUDA_INFO"
	.sectionflags	@""
	.align	4


	//----- nvinfo : EIATTR_CUDA_API_VERSION
	.align		4
        /*0000*/ 	.byte	0x04, 0x37
        /*0002*/ 	.short	(.L_717 - .L_716)
.L_716:
        /*0004*/ 	.word	0x00000082


	//----- nvinfo : EIATTR_SW2861232_WAR
	.align		4
.L_717:
        /*0008*/ 	.byte	0x01, 0x35
	.zero		2


	//----- nvinfo : EIATTR_PARAM_CBANK
	.align		4
        /*000c*/ 	.byte	0x04, 0x0a
        /*000e*/ 	.short	(.L_719 - .L_718)
	.align		4
.L_718:
        /*0010*/ 	.word	index@(.nv.constant0._Z35group_norm_nhwc_bwd_one_pass_kernelI11Fp16IOFp32WLi128ELi56ELi448EEv26Group_norm_nhwc_bwd_params)
        /*0014*/ 	.short	0x0160
        /*0016*/ 	.short	0x00b8


	//----- nvinfo : EIATTR_CBANK_PARAM_SIZE
	.align		4
.L_719:
        /*0018*/ 	.byte	0x03, 0x19
        /*001a*/ 	.short	0x00b8


	//----- nvinfo : EIATTR_KPARAM_INFO
	.align		4
        /*001c*/ 	.byte	0x04, 0x17
        /*001e*/ 	.short	(.L_721 - .L_720)
.L_720:
        /*0020*/ 	.word	0x00000000
        /*0024*/ 	.short	0x0000
        /*0026*/ 	.short	0x0000
        /*0028*/ 	.byte	0x00, 0xf0, 0xe1, 0x02


	//----- nvinfo : EIATTR_MAXREG_COUNT
	.align		4
.L_721:
        /*002c*/ 	.byte	0x03, 0x1b
        /*002e*/ 	.short	0x0080


	//----- nvinfo : EIATTR_NUM_BARRIERS
	.align		4
        /*0030*/ 	.byte	0x02, 0x4c
        /*0032*/ 	.byte	0x01
	.zero		1


	//----- nvinfo : EIATTR_MERCURY_ISA_VERSION
	.align		4
        /*0034*/ 	.byte	0x03, 0x5f
        /*0036*/ 	.short	0x0000


	//----- nvinfo : EIATTR_INT_WARP_WIDE_INSTR_OFFSETS
	.align		4
        /*0038*/ 	.byte	0x04, 0x31
        /*003a*/ 	.short	(.L_723 - .L_722)


	//   ....[0]....
.L_722:
        /*003c*/ 	.word	0x00002f90


	//   ....[1]....
        /*0040*/ 	.word	0x00005b00


	//----- nvinfo : EIATTR_COOP_GROUP_MASK_REGIDS
	.align		4
.L_723:
        /*0044*/ 	.byte	0x04, 0x29
        /*0046*/ 	.short	(.L_725 - .L_724)


	//   ....[0]....
.L_724:
        /*0048*/ 	.word	0xffffffff


	//   ....[1]....
        /*004c*/ 	.word	0xffffffff


	//   ....[2]....
        /*0050*/ 	.word	0xffffffff


	//   ....[3]....
        /*0054*/ 	.word	0xffffffff


	//   ....[4]....
        /*0058*/ 	.word	0xffffffff


	//   ....[5]....
        /*005c*/ 	.word	0xffffffff


	//   ....[6]....
        /*0060*/ 	.word	0xffffffff


	//   ....[7]....
        /*0064*/ 	.word	0xffffffff


	//   ....[8]....
        /*0068*/ 	.word	0xffffffff


	//   ....[9]....
        /*006c*/ 	.word	0xffffffff


	//----- nvinfo : EIATTR_COOP_GROUP_INSTR_OFFSETS
	.align		4
.L_725:
        /*0070*/ 	.byte	0x04, 0x28
        /*0072*/ 	.short	(.L_727 - .L_726)


	//   ....[0]....
.L_726:
        /*0074*/ 	.word	0x00002380


	//   ....[1]....
        /*0078*/ 	.word	0x000023b0


	//   ....[2]....
        /*007c*/ 	.word	0x00002430


	//   ....[3]....
        /*0080*/ 	.word	0x00002450


	//   ....[4]....
        /*0084*/ 	.word	0x00002480


	//   ....[5]....
        /*0088*/ 	.word	0x000024a0


	//   ....[6]....
        /*008c*/ 	.word	0x000024d0


	//   ....[7]....
        /*0090*/ 	.word	0x000024f0


	//   ....[8]....
        /*0094*/ 	.word	0x00002520


	//   ....[9]....
        /*0098*/ 	.word	0x00002540


	//----- nvinfo : EIATTR_EXIT_INSTR_OFFSETS
	.align		4
.L_727:
        /*009c*/ 	.byte	0x04, 0x1c
        /*009e*/ 	.short	(.L_729 - .L_728)


	//   ....[0]....
.L_728:
        /*00a0*/ 	.word	0x00005bd0


	//   ....[1]....
        /*00a4*/ 	.word	0x00005d10


	//   ....[2]....
        /*00a8*/ 	.word	0x00005f60


	//----- nvinfo : EIATTR_MAX_THREADS
	.align		4
.L_729:
        /*00ac*/ 	.byte	0x04, 0x05
        /*00ae*/ 	.short	(.L_731 - .L_730)
.L_730:
        /*00b0*/ 	.word	0x000001c0
        /*00b4*/ 	.word	0x00000001
        /*00b8*/ 	.word	0x00000001


	//----- nvinfo : EIATTR_CRS_STACK_SIZE
	.align		4
.L_731:
        /*00bc*/ 	.byte	0x04, 0x1e
        /*00be*/ 	.short	(.L_733 - .L_732)
.L_732:
        /*00c0*/ 	.word	0x00000000
.L_733:


//--------------------- .nv.info._Z35group_norm_nhwc_bwd_one_pass_kernelI11Fp16IOFp32WLi256ELi56ELi448EEv26Group_norm_nhwc_bwd_params --------------------------
	.section	.nv.info._Z35group_norm_nhwc_bwd_one_pass_kernelI11Fp16IOFp32WLi256ELi56ELi448EEv26Group_norm_nhwc_bwd_params,"",@"SHT_CUDA_INFO"
	.sectionflags	@""
	.align	4


	//----- nvinfo : EIATTR_CUDA_API_VERSION
	.align		4
        /*0000*/ 	.byte	0x04, 0x37
        /*0002*/ 	.short	(.L_735 - .L_734)
.L_734:
        /*0004*/ 	.word	0x00000082


	//----- nvinfo : EIATTR_SW2861232_WAR
	.align		4
.L_735:
        /*0008*/ 	.byte	0x01, 0x35
	.zero		2


	//----- nvinfo : EIATTR_PARAM_CBANK
	.align		4
        /*000c*/ 	.byte	0x04, 0x0a
        /*000e*/ 	.short	(.L_737 - .L_736)
	.align		4
.L_736:
        /*0010*/ 	.word	index@(.nv.constant0._Z35group_norm_nhwc_bwd_one_pass_kernelI11Fp16IOFp32WLi256ELi56ELi448EEv26Group_norm_nhwc_bwd_params)
        /*0014*/ 	.short	0x0160
        /*0016*/ 	.short	0x00b8


	//----- nvinfo : EIATTR_CBANK_PARAM_SIZE
	.align		4
.L_737:
        /*0018*/ 	.byte	0x03, 0x19
        /*001a*/ 	.short	0x00b8


	//----- nvinfo : EIATTR_KPARAM_INFO
	.align		4
        /*001c*/ 	.byte	0x04, 0x17
        /*001e*/ 	.short	(.L_739 - .L_738)
.L_738:
        /*0020*/ 	.word	0x00000000
        /*0024*/ 	.short	0x0000
        /*0026*/ 	.short	0x0000
        /*0028*/ 	.byte	0x00, 0xf0, 0xe1, 0x02


	//----- nvinfo : EIATTR_MAXREG_COUNT
	.align		4
.L_739:
        /*002c*/ 	.byte	0x03, 0x1b
        /*002e*/ 	.short	0x0080


	//----- nvinfo : EIATTR_NUM_BARRIERS
	.align		4
        /*0030*/ 	.byte	0x02, 0x4c
        /*0032*/ 	.byte	0x01
	.zero		1


	//----- nvinfo : EIATTR_MERCURY_ISA_VERSION
	.align		4
        /*0034*/ 	.byte	0x03, 0x5f
        /*0036*/ 	.short	0x0000


	//----- nvinfo : EIATTR_INT_WARP_WIDE_INSTR_OFFSETS
	.align		4
        /*0038*/ 	.byte	0x04, 0x31
        /*003a*/ 	.short	(.L_741 - .L_740)


	//   ....[0]....
.L_740:
        /*003c*/ 	.word	0x00004db0


	//   ....[1]....
        /*0040*/ 	.word	0x00009130


	//----- nvinfo : EIATTR_COOP_GROUP_MASK_REGIDS
	.align		4
.L_741:
        /*0044*/ 	.byte	0x04, 0x29
        /*0046*/ 	.short	(.L_743 - .L_742)


	//   ....[0]....
.L_742:
        /*0048*/ 	.word	0xffffffff


	//   ....[1]....
        /*004c*/ 	.word	0xffffffff


	//   ....[2]....
        /*0050*/ 	.word	0xffffffff


	//   ....[3]....
        /*0054*/ 	.word	0xffffffff


	//   ....[4]....
        /*0058*/ 	.word	0xffffffff


	//   ....[5]....
        /*005c*/ 	.word	0xffffffff


	//   ....[6]....
        /*0060*/ 	.word	0xffffffff


	//   ....[7]....
        /*0064*/ 	.word	0xffffffff


	//   ....[8]....
        /*0068*/ 	.word	0xffffffff


	//   ....[9]....
        /*006c*/ 	.word	0xffffffff


	//----- nvinfo : EIATTR_COOP_GROUP_INSTR_OFFSETS
	.align		4
.L_743:
        /*0070*/ 	.byte	0x04, 0x28
        /*0072*/ 	.short	(.L_745 - .L_744)


	//   ....[0]....
.L_744:
        /*0074*/ 	.word	0x000040e0


	//   ....[1]....
        /*0078*/ 	.word	0x00004110


	//   ....[2]....
        /*007c*/ 	.word	0x000041f0


	//   ....[3]....
        /*0080*/ 	.word	0x00004220


	//   ....[4]....
        /*0084*/ 	.word	0x00004320


	//   ....[5]....
        /*0088*/ 	.word	0x00004330


	//   ....[6]....
        /*008c*/ 	.word	0x00004360


	//   ....[7]....
        /*0090*/ 	.word	0x00004380


	//   ....[8]....
        /*0094*/ 	.word	0x000043b0


	//   ....[9]....
        /*0098*/ 	.word	0x000043d0


	//----- nvinfo : EIATTR_EXIT_INSTR_OFFSETS
	.align		4
.L_745:
        /*009c*/ 	.byte	0x04, 0x1c
        /*009e*/ 	.short	(.L_747 - .L_746)


	//   ....[0]....
.L_746:
        /*00a0*/ 	.word	0x000091a0


	//   ....[1]....
        /*00a4*/ 	.word	0x000092e0


	//   ....[2]....
        /*00a8*/ 	.word	0x00009530


	//----- nvinfo : EIATTR_MAX_THREADS
	.align		4
.L_747:
        /*00ac*/ 	.byte	0x04, 0x05
        /*00ae*/ 	.short	(.L_749 - .L_748)
.L_748:
        /*00b0*/ 	.word	0x000001c0
        /*00b4*/ 	.word	0x00000001
        /*00b8*/ 	.word	0x00000001


	//----- nvinfo : EIATTR_CRS_STACK_SIZE
	.align		4
.L_749:
        /*00bc*/ 	.byte	0x04, 0x1e
        /*00be*/ 	.short	(.L_751 - .L_750)
.L_750:
        /*00c0*/ 	.word	0x00000000
.L_751:


//--------------------- .nv.info._Z35group_norm_nhwc_bwd_one_pass_kernelI11Fp16IOFp32WLi512ELi56ELi448EEv26Group_norm_nhwc_bwd_params --------------------------
	.section	.nv.info._Z35group_norm_nhwc_bwd_one_pass_kernelI11Fp16IOFp32WLi512ELi56ELi448EEv26Group_norm_nhwc_bwd_params,"",@"SHT_CUDA_INFO"
	.sectionflags	@""
	.align	4


	//----- nvinfo : EIATTR_CUDA_API_VERSION
	.align		4
        /*0000*/ 	.byte	0x04, 0x37
        /*0002*/ 	.short	(.L_753 - .L_752)
.L_752:
        /*0004*/ 	.word	0x00000082


	//----- nvinfo : EIATTR_SW2861232_WAR
	.align		4
.L_753:
        /*0008*/ 	.byte	0x01, 0x35
	.zero		2


	//----- nvinfo : EIATTR_PARAM_CBANK
	.align		4
        /*000c*/ 	.byte	0x04, 0x0a
        /*000e*/ 	.short	(.L_755 - .L_754)
	.align		4
.L_754:
        /*0010*/ 	.word	index@(.nv.constant0._Z35group_norm_nhwc_bwd_one_pass_kernelI11Fp16IOFp32WLi512ELi56ELi448EEv26Group_norm_nhwc_bwd_params)
        /*0014*/ 	.short	0x0160
        /*0016*/ 	.short	0x00b8


	//----- nvinfo : EIATTR_CBANK_PARAM_SIZE
	.align		4
.L_755:
        /*0018*/ 	.byte	0x03, 0x19
        /*001a*/ 	.short	0x00b8


	//----- nvinfo : EIATTR_KPARAM_INFO
	.align		4
        /*001c*/ 	.byte	0x04, 0x17
        /*001e*/ 	.short	(.L_757 - .L_756)
.L_756:
        /*0020*/ 	.word	0x00000000
        /*0024*/ 	.short	0x0000
        /*0026*/ 	.short	0x0000
        /*0028*/ 	.byte	0x00, 0xf0, 0xe1, 0x02


	//----- nvinfo : EIATTR_MAXREG_COUNT
	.align		4
.L_757:
        /*002c*/ 	.byte	0x03, 0x1b
        /*002e*/ 	.short	0x0080


	//----- nvinfo : EIATTR_NUM_BARRIERS
	.align		4
        /*0030*/ 	.byte	0x02, 0x4c
        /*0032*/ 	.byte	0x01
	.zero		1


	//----- nvinfo : EIATTR_MERCURY_ISA_VERSION
	.align		4
        /*0034*/ 	.byte	0x03, 0x5f
        /*0036*/ 	.short	0x0000


	//----- nvinfo : EIATTR_INT_WARP_WIDE_INSTR_OFFSETS
	.align		4
        /*0038*/ 	.byte	0x04, 0x31
        /*003a*/ 	.short	(.L_759 - .L_758)


	//   ....[0]....
.L_758:
        /*003c*/ 	.word	0x00009060


	//   ....[1]....
        /*0040*/ 	.word	0x0000a770


	//   ....[2]....
        /*0044*/ 	.word	0x000111b0


	//----- nvinfo : EIATTR_COOP_GROUP_MASK_REGIDS
	.align		4
.L_759:
        /*0048*/ 	.byte	0x04, 0x29
        /*004a*/ 	.short	(.L_761 - .L_760)


	//   ....[0]....
.L_760:
        /*004c*/ 	.word	0xffffffff


	//   ....[1]....
        /*0050*/ 	.word	0xffffffff


	//   ....[2]....
        /*0054*/ 	.word	0xffffffff


	//   ....[3]....
        /*0058*/ 	.word	0xffffffff


	//   ....[4]....
        /*005c*/ 	.word	0xffffffff


	//   ....[5]....
        /*0060*/ 	.word	0xffffffff


	//   ....[6]....
        /*0064*/ 	.word	0xffffffff


	//   ....[7]....
        /*0068*/ 	.word	0xffffffff


	//   ....[8]....
        /*006c*/ 	.word	0xffffffff


	//   ....[9]....
        /*0070*/ 	.word	0xffffffff


	//----- nvinfo : EIATTR_COOP_GROUP_INSTR_OFFSETS
	.align		4
.L_761:
        /*0074*/ 	.byte	0x04, 0x28
        /*0076*/ 	.short	(.L_763 - .L_762)


	//   ....[0]....
.L_762:
        /*0078*/ 	.word	0x000083d0


	//   ....[1]....
        /*007c*/ 	.word	0x00008400


	//   ....[2]....
        /*0080*/ 	.word	0x000084b0


	//   ....[3]....
        /*0084*/ 	.word	0x000084d0


	//   ....[4]....
        /*0088*/ 	.word	0x00008500


	//   ....[5]....
        /*008c*/ 	.word	0x00008520


	//   ....[6]....
        /*0090*/ 	.word	0x00008550


	//   ....[7]....
        /*0094*/ 	.word	0x00008570


	//   ....[8]....
        /*0098*/ 	.word	0x000085a0


	//   ....[9]....
        /*009c*/ 	.word	0x000085c0


	//----- nvinfo : EIATTR_EXIT_INSTR_OFFSETS
	.align		4
.L_763:
        /*00a0*/ 	.byte	0x04, 0x1c
        /*00a2*/ 	.short	(.L_765 - .L_764)


	//   ....[0]....
.L_764:
        /*00a4*/ 	.word	0x00011280


	//   ....[1]....
        /*00a8*/ 	.word	0x000113c0


	//   ....[2]....
        /*00ac*/ 	.word	0x00011610


	//----- nvinfo : EIATTR_MAX_THREADS
	.align		4
.L_765:
        /*00b0*/ 	.byte	0x04, 0x05
        /*00b2*/ 	.short	(.L_767 - .L_766)
.L_766:
        /*00b4*/ 	.word	0x000001c0
        /*00b8*/ 	.word	0x00000001
        /*00bc*/ 	.word	0x00000001


	//----- nvinfo : EIATTR_CRS_STACK_SIZE
	.align		4
.L_767:
        /*00c0*/ 	.byte	0x04, 0x1e
        /*00c2*/ 	.short	(.L_769 - .L_768)
.L_768:
        /*00c4*/ 	.word	0x00000000
.L_769:


//--------------------- .nv.info._Z35group_norm_nhwc_bwd_one_pass_kernelI11Fp16IOBf16WLi64ELi56ELi448EEv26Group_norm_nhwc_bwd_params --------------------------
	.section	.nv.info._Z35group_norm_nhwc_bwd_one_pass_kernelI11Fp16IOBf16WLi64ELi56ELi448EEv26Group_norm_nhwc_bwd_params,"",@"SHT_CUDA_INFO"
	.sectionflags	@""
	.align	4


	//----- nvinfo : EIATTR_CUDA_API_VERSION
	.align		4
        /*0000*/ 	.byte	0x04, 0x37
        /*0002*/ 	.short	(.L_771 - .L_770)
.L_770:
        /*0004*/ 	.word	0x00000082


	//----- nvinfo : EIATTR_SW2861232_WAR
	.align		4
.L_771:
        /*0008*/ 	.byte	0x01, 0x35
	.zero		2


	//----- nvinfo : EIATTR_PARAM_CBANK
	.align		4
        /*000c*/ 	.byte	0x04, 0x0a
        /*000e*/ 	.short	(.L_773 - .L_772)
	.align		4
.L_772:
        /*0010*/ 	.word	index@(.nv.constant0._Z35group_norm_nhwc_bwd_one_pass_kernelI11Fp16IOBf16WLi64ELi56ELi448EEv26Group_norm_nhwc_bwd_params)
        /*0014*/ 	.short	0x0160
        /*0016*/ 	.short	0x00b8


	//----- nvinfo : EIATTR_CBANK_PARAM_SIZE
	.align		4
.L_773:
        /*0018*/ 	.byte	0x03, 0x19
        /*001a*/ 	.short	0x00b8


	//----- nvinfo : EIATTR_KPARAM_INFO
	.align		4
        /*001c*/ 	.byte	0x04, 0x17
        /*001e*/ 	.short	(.L_775 - .L_774)
.L_774:
        /*0020*/ 	.word	0x00000000
        /*0024*/ 	.short	0x0000
        /*0026*/ 	.short	0x0000
        /*0028*/ 	.byte	0x00, 0xf0, 0xe1, 0x02


	//----- nvinfo : EIATTR_MAXREG_COUNT
	.align		4
.L_775:
        /*002c*/ 	.byte	0x03, 0x1b
        /*002e*/ 	.short	0x0080


	//----- nvinfo : EIATTR_NUM_BARRIERS
	.align		4
        /*0030*/ 	.byte	0x02, 0x4c
        /*0032*/ 	.byte	0x01
	.zero		1


	//----- nvinfo : EIATTR_MERCURY_ISA_VERSION
	.align		4
        /*0034*/ 	.byte	0x03, 0x5f
        /*0036*/ 	.short	0x0000


	//----- nvinfo : EIATTR_INT_WARP_WIDE_INSTR_OFFSETS
	.align		4
        /*0038*/ 	.byte	0x04, 0x31
        /*003a*/ 	.short	(.L_777 - .L_776)


	//   ....[0]....
.L_776:
        /*003c*/ 	.word	0x000020e0


	//   ....[1]....
        /*0040*/ 	.word	0x00003f80


	//----- nvinfo : EIATTR_COOP_GROUP_MASK_REGIDS
	.align		4
.L_777:
        /*0044*/ 	.byte	0x04, 0x29
        /*0046*/ 	.short	(.L_779 - .L_778)


	//   ....[0]....
.L_778:
        /*0048*/ 	.word	0xffffffff


	//   ....[1]....
        /*004c*/ 	.word	0xffffffff


	//   ....[2]....
        /*0050*/ 	.word	0xffffffff


	//   ....[3]....
        /*0054*/ 	.word	0xffffffff


	//   ....[4]....
        /*0058*/ 	.word	0xffffffff


	//   ....[5]....
        /*005c*/ 	.word	0xffffffff


	//   ....[6]....
        /*0060*/ 	.word	0xffffffff


	//   ....[7]....
        /*0064*/ 	.word	0xffffffff


	//   ....[8]....
        /*0068*/ 	.word	0xffffffff


	//   ....[9]....
        /*006c*/ 	.word	0xffffffff


	//----- nvinfo : EIATTR_COOP_GROUP_INSTR_OFFSETS
	.align		4
.L_779:
        /*0070*/ 	.byte	0x04, 0x28
        /*0072*/ 	.short	(.L_781 - .L_780)


	//   ....[0]....
.L_780:
        /*0074*/ 	.word	0x000014e0


	//   ....[1]....
        /*0078*/ 	.word	0x00001510


	//   ....[2]....
        /*007c*/ 	.word	0x000015c0


	//   ....[3]....
        /*0080*/ 	.word	0x000015e0


	//   ....[4]....
        /*0084*/ 	.word	0x00001610


	//   ....[5]....
        /*0088*/ 	.word	0x00001630


	//   ....[6]....
        /*008c*/ 	.word	0x00001660


	//   ....[7]....
        /*0090*/ 	.word	0x00001680


	//   ....[8]....
        /*0094*/ 	.word	0x000016b0


	//   ....[9]....
        /*0098*/ 	.word	0x000016e0


	//----- nvinfo : EIATTR_EXIT_INSTR_OFFSETS
	.align		4
.L_781:
        /*009c*/ 	.byte	0x04, 0x1c
        /*009e*/ 	.short	(.L_783 - .L_782)


	//   ....[0]....
.L_782:
        /*00a0*/ 	.word	0x00004050


	//   ....[1]....
        /*00a4*/ 	.word	0x00004190


	//   ....[2]....
        /*00a8*/ 	.word	0x00004410


	//----- nvinfo : EIATTR_MAX_THREADS
	.align		4
.L_783:
        /*00ac*/ 	.byte	0x04, 0x05
        /*00ae*/ 	.short	(.L_785 - .L_784)
.L_784:
        /*00b0*/ 	.word	0x000001c0
        /*00b4*/ 	.word	0x00000001
        /*00b8*/ 	.word	0x00000001


	//----- nvinfo : EIATTR_CRS_STACK_SIZE
	.align		4
.L_785:
        /*00bc*/ 	.byte	0x04, 0x1e
        /*00be*/ 	.short	(.L_787 - .L_786)
.L_786:
        /*00c0*/ 	.word	0x00000000
.L_787:


//--------------------- .nv.info._Z35group_norm_nhwc_bwd_one_pass_kernelI11Fp16IOBf16WLi128ELi56ELi448EEv26Group_norm_nhwc_bwd_params --------------------------
	.section	.nv.info._Z35group_norm_nhwc_bwd_one_pass_kernelI11Fp16IOBf16WLi128ELi56ELi448EEv26Group_norm_nhwc_bwd_params,"",@"SHT_CUDA_INFO"
	.sectionflags	@""
	.align	4


	//----- nvinfo : EIATTR_CUDA_API_VERSION
	.align		4
        /*0000*/ 	.byte	0x04, 0x37
        /*0002*/ 	.short	(.L_789 - .L_788)
.L_788:
        /*0004*/ 	.word	0x00000082


	//----- nvinfo : EIATTR_SW2861232_WAR
	.align		4
.L_789:
        /*0008*/ 	.byte	0x01, 0x35
	.zero		2


	//----- nvinfo : EIATTR_PARAM_CBANK
	.align		4
        /*000c*/ 	.byte	0x04, 0x0a
        /*000e*/ 	.short	(.L_791 - .L_790)
	.align		4
.L_790:
        /*0010*/ 	.word	index@(.nv.constant0._Z35group_norm_nhwc_bwd_one_pass_kernelI11Fp16IOBf16WLi128ELi56ELi448EEv26Group_norm_nhwc_bwd_params)
        /*0014*/ 	.short	0x0160
        /*0016*/ 	.short	0x00b8


	//----- nvinfo : EIATTR_CBANK_PARAM_SIZE
	.align		4
.L_791:
        /*0018*/ 	.byte	0x03, 0x19
        /*001a*/ 	.short	0x00b8


	//----- nvinfo : EIATTR_KPARAM_INFO
	.align		4
        /*001c*/ 	.byte	0x04, 0x17
        /*001e*/ 	.short	(.L_793 - .L_792)
.L_792:
        /*0020*/ 	.word	0x00000000
        /*0024*/ 	.short	0x0000
        /*0026*/ 	.short	0x0000
        /*0028*/ 	.byte	0x00, 0xf0, 0xe1, 0x02


	//----- nvinfo : EIATTR_MAXREG_COUNT
	.align		4
.L_793:
        /*002c*/ 	.byte	0x03, 0x1b
        /*002e*/ 	.short	0x0080


	//----- nvinfo : EIATTR_NUM_BARRIERS
	.align		4
        /*0030*/ 	.byte	0x02, 0x4c
        /*0032*/ 	.byte	0x01
	.zero		1


	//----- nvinfo : EIATTR_MERCURY_ISA_VERSION
	.align		4
        /*0034*/ 	.byte	0x03, 0x5f
        /*0036*/ 	.short	0x0000


	//----- nvinfo : EIATTR_INT_WARP_WIDE_INSTR_OFFSETS
	.align		4
        /*0038*/ 	.byte	0x04, 0x31
        /*003a*/ 	.short	(.L_795 - .L_794)


	//   ....[0]....
.L_794:
        /*003c*/ 	.word	0x00002ff0


	//   ....[1]....
        /*0040*/ 	.word	0x00005b50


	//----- nvinfo : EIATTR_COOP_GROUP_MASK_REGIDS
	.align		4
.L_795:
        /*0044*/ 	.byte	0x04, 0x29
        /*0046*/ 	.short	(.L_797 - .L_796)


	//   ....[0]....
.L_796:
        /*0048*/ 	.word	0xffffffff


	//   ....[1]....
        /*004c*/ 	.word	0xffffffff


	//   ....[2]....
        /*0050*/ 	.word	0xffffffff


	//   ....[3]....
        /*0054*/ 	.word	0xffffffff


	//   ....[4]....
        /*0058*/ 	.word	0xffffffff


	//   ....[5]....
        /*005c*/ 	.word	0xffffffff


	//   ....[6]....
        /*0060*/ 	.word	0xffffffff


	//   ....[7]....
        /*0064*/ 	.word	0xffffffff


	//   ....[8]....
        /*0068*/ 	.word	0xffffffff


	//   ....[9]....
        /*006c*/ 	.word	0xffffffff


	//----- nvinfo : EIATTR_COOP_GROUP_INSTR_OFFSETS
	.align		4
.L_797:
        /*0070*/ 	.byte	0x04, 0x28
        /*0072*/ 	.short	(.L_799 - .L_798)


	//   ....[0]....
.L_798:
        /*0074*/ 	.word	0x000023b0


	//   ....[1]....
        /*0078*/ 	.word	0x000023e0


	//   ....[2]....
        /*007c*/ 	.word	0x000024a0


	//   ....[3]....
        /*0080*/ 	.word	0x000024c0


	//   ....[4]....
        /*0084*/ 	.word	0x000024f0


	//   ....[5]....
        /*0088*/ 	.word	0x00002510


	//   ....[6]....
        /*008c*/ 	.word	0x00002540


	//   ....[7]....
        /*0090*/ 	.word	0x00002560


	//   ....[8]....
        /*0094*/ 	.word	0x00002590


	//   ....[9]....
        /*0098*/ 	.word	0x000025b0


	//----- nvinfo : EIATTR_EXIT_INSTR_OFFSETS
	.align		4
.L_799:
        /*009c*/ 	.byte	0x04, 0x1c
        /*009e*/ 	.short	(.L_801 - .L_800)


	//   ....[0]....
.L_800:
        /*00a0*/ 	.word	0x00005c20


	//   ....[1]....
        /*00a4*/ 	.word	0x00005d60


	//   ....[2]....
        /*00a8*/ 	.word	0x00005fe0


	//----- nvinfo : EIATTR_MAX_THREADS
	.align		4
.L_801:
        /*00ac*/ 	.byte	0x04, 0x05
        /*00ae*/ 	.short	(.L_803 - .L_802)
.L_802:
        /*00b0*/ 	.word	0x000001c0
        /*00b4*/ 	.word	0x00000001
        /*00b8*/ 	.word	0x00000001


	//----- nvinfo : EIATTR_CRS_STACK_SIZE
	.align		4
.L_803:
        /*00bc*/ 	.byte	0x04, 0x1e
        /*00be*/ 	.short	(.L_805 - .L_804)
.L_804:
        /*00c0*/ 	.word	0x00000000
.L_805:


//--------------------- .nv.info._Z35group_norm_nhwc_bwd_one_pass_kernelI11Fp16IOBf16WLi256ELi56ELi448EEv26Group_norm_nhwc_bwd_params --------------------------
	.section	.nv.info._Z35group_norm_nhwc_bwd_one_pass_kernelI11Fp16IOBf16WLi256ELi56ELi448EEv26Group_norm_nhwc_bwd_params,"",@"SHT_CUDA_INFO"
	.sectionflags	@""
	.align	4


	//----- nvinfo : EIATTR_CUDA_API_VERSION
	.align		4
        /*0000*/ 	.byte	0x04, 0x37
        /*0002*/ 	.short	(.L_807 - .L_806)
.L_806:
        /*0004*/ 	.word	0x00000082


	//----- nvinfo : EIATTR_SW2861232_WAR
	.align		4
.L_807:
        /*0008*/ 	.byte	0x01, 0x35
	.zero		2


	//----- nvinfo : EIATTR_PARAM_CBANK
	.align		4
        /*000c*/ 	.byte	0x04, 0x0a
        /*000e*/ 	.short	(.L_809 - .L_808)
	.align		4
.L_808:
        /*0010*/ 	.word	index@(.nv.constant0._Z35group_norm_nhwc_bwd_one_pass_kernelI11Fp16IOBf16WLi256ELi56ELi448EEv26Group_norm_nhwc_bwd_params)
        /*0014*/ 	.short	0x0160
        /*0016*/ 	.short	0x00b8


	//----- nvinfo : EIATTR_CBANK_PARAM_SIZE
	.align		4
.L_809:
        /*0018*/ 	.byte	0x03, 0x19
        /*001a*/ 	.short	0x00b8


	//----- nvinfo : EIATTR_KPARAM_INFO
	.align		4
        /*001c*/ 	.byte	0x04, 0x17
        /*001e*/ 	.short	(.L_811 - .L_810)
.L_810:
        /*0020*/ 	.word	0x00000000
        /*0024*/ 	.short	0x0000
        /*0026*/ 	.short	0x0000
        /*0028*/ 	.byte	0x00, 0xf0, 0xe1, 0x02


	//----- nvinfo : EIATTR_MAXREG_COUNT
	.align		4
.L_811:
        /*002c*/ 	.byte	0x03, 0x1b
        /*002e*/ 	.short	0x0080


	//----- nvinfo : EIATTR_NUM_BARRIERS
	.align		4
        /*0030*/ 	.byte	0x02, 0x4c
        /*0032*/ 	.byte	0x01
	.zero		1


	//----- nvinfo : EIATTR_MERCURY_ISA_VERSION
	.align		4
        /*0034*/ 	.byte	0x03, 0x5f
        /*0036*/ 	.short	0x0000


	//----- nvinfo : EIATTR_INT_WARP_WIDE_INSTR_OFFSETS
	.align		4
        /*0038*/ 	.byte	0x04, 0x31
        /*003a*/ 	.short	(.L_813 - .L_812)


	//   ....[0]....
.L_812:
        /*003c*/ 	.word	0x00004e10


	//   ....[1]....
        /*0040*/ 	.word	0x00009160


	//----- nvinfo : EIATTR_COOP_GROUP_MASK_REGIDS
	.align		4
.L_813:
        /*0044*/ 	.byte	0x04, 0x29
        /*0046*/ 	.short	(.L_815 - .L_814)


	//   ....[0]....
.L_814:
        /*0048*/ 	.word	0xffffffff


	//   ....[1]....
        /*004c*/ 	.word	0xffffffff


	//   ....[2]....
        /*0050*/ 	.word	0xffffffff


	//   ....[3]....
        /*0054*/ 	.word	0xffffffff


	//   ....[4]....
        /*0058*/ 	.word	0xffffffff


	//   ....[5]....
        /*005c*/ 	.word	0xffffffff


	//   ....[6]....
        /*0060*/ 	.word	0xffffffff


	//   ....[7]....
        /*0064*/ 	.word	0xffffffff


	//   ....[8]....
        /*0068*/ 	.word	0xffffffff


	//   ....[9]....
        /*006c*/ 	.word	0xffffffff


	//----- nvinfo : EIATTR_COOP_GROUP_INSTR_OFFSETS
	.align		4
.L_815:
        /*0070*/ 	.byte	0x04, 0x28
        /*0072*/ 	.short	(.L_817 - .L_816)


	//   ....[0]....
.L_816:
        /*0074*/ 	.word	0x00004130


	//   ....[1]....
        /*0078*/ 	.word	0x00004160


	//   ....[2]....
        /*007c*/ 	.word	0x00004240


	//   ....[3]....
        /*0080*/ 	.word	0x00004270


	//   ....[4]....
        /*0084*/ 	.word	0x00004370


	//   ....[5]....
        /*0088*/ 	.word	0x00004380


	//   ....[6]....
        /*008c*/ 	.word	0x000043c0


	//   ....[7]....
        /*0090*/ 	.word	0x000043e0


	//   ....[8]....
        /*0094*/ 	.word	0x00004410


	//   ....[9]....
        /*0098*/ 	.word	0x00004430


	//----- nvinfo : EIATTR_EXIT_INSTR_OFFSETS
	.align		4
.L_817:
        /*009c*/ 	.byte	0x04, 0x1c
        /*009e*/ 	.short	(.L_819 - .L_818)


	//   ....[0]....
.L_818:
        /*00a0*/ 	.word	0x00009230


	//   ....[1]....
        /*00a4*/ 	.word	0x00009370


	//   ....[2]....
        /*00a8*/ 	.word	0x000095f0


	//----- nvinfo : EIATTR_MAX_THREADS
	.align		4
.L_819:
        /*00ac*/ 	.byte	0x04, 0x05
        /*00ae*/ 	.short	(.L_821 - .L_820)
.L_820:
        /*00b0*/ 	.word	0x000001c0
        /*00b4*/ 	.word	0x00000001
        /*00b8*/ 	.word	0x00000001


	//----- nvinfo : EIATTR_CRS_STACK_SIZE
	.align		4
.L_821:
        /*00bc*/ 	.byte	0x04, 0x1e
        /*00be*/ 	.short	(.L_823 - .L_822)
.L_822:
        /*00c0*/ 	.word	0x00000000
.L_823:


//--------------------- .nv.info._Z35group_norm_nhwc_bwd_one_pass_kernelI11Fp16IOBf16WLi512ELi56ELi448EEv26Group_norm_nhwc_bwd_params --------------------------
	.section	.nv.info._Z35group_norm_nhwc_bwd_one_pass_kernelI11Fp16IOBf16WLi512ELi56ELi448EEv26Group_norm_nhwc_bwd_params,"",@"SHT_CUDA_INFO"
	.sectionflags	@""
	.align	4


	//----- nvinfo : EIATTR_CUDA_API_VERSION
	.align		4
        /*0000*/ 	.byte	0x04, 0x37
        /*0002*/ 	.short	(.L_825 - .L_824)
.L_824:
        /*0004*/ 	.word	0x00000082


	//----- nvinfo : EIATTR_SW2861232_WAR
	.align		4
.L_825:
        /*0008*/ 	.byte	0x01, 0x35
	.zero		2


	//----- nvinfo : EIATTR_PARAM_CBANK
	.align		4
        /*000c*/ 	.byte	0x04, 0x0a
        /*000e*/ 	.short	(.L_827 - .L_826)
	.align		4
.L_826:
        /*0010*/ 	.word	index@(.nv.constant0._Z35group_norm_nhwc_bwd_one_pass_kernelI11Fp16IOBf16WLi512ELi56ELi448EEv26Group_norm_nhwc_bwd_params)
        /*0014*/ 	.short	0x0160
        /*0016*/ 	.short	0x00b8


	//----- nvinfo : EIATTR_CBANK_PARAM_SIZE
	.align		4
.L_827:
        /*0018*/ 	.byte	0x03, 0x19
        /*001a*/ 	.short	0x00b8


	//----- nvinfo : EIATTR_KPARAM_INFO
	.align		4
        /*001c*/ 	.byte	0x04, 0x17
        /*001e*/ 	.short	(.L_829 - .L_828)
.L_828:
        /*0020*/ 	.word	0x00000000
        /*0024*/ 	.short	0x0000
        /*0026*/ 	.short	0x0000
        /*0028*/ 	.byte	0x00, 0xf0, 0xe1, 0x02


	//----- nvinfo : EIATTR_MAXREG_COUNT
	.align		4
.L_829:
        /*002c*/ 	.byte	0x03, 0x1b
        /*002e*/ 	.short	0x0080


	//----- nvinfo : EIATTR_NUM_BARRIERS
	.align		4
        /*0030*/ 	.byte	0x02, 0x4c
        /*0032*/ 	.byte	0x01
	.zero		1


	//----- nvinfo : EIATTR_MERCURY_ISA_VERSION
	.align		4
        /*0034*/ 	.byte	0x03, 0x5f
        /*0036*/ 	.short	0x0000


	//----- nvinfo : EIATTR_INT_WARP_WIDE_INSTR_OFFSETS
	.align		4
        /*0038*/ 	.byte	0x04, 0x31
        /*003a*/ 	.short	(.L_831 - .L_830)


	//   ....[0]....
.L_830:
        /*003c*/ 	.word	0x000090b0


	//   ....[1]....
        /*0040*/ 	.word	0x0000a7c0


	//   ....[2]....
        /*0044*/ 	.word	0x000111f0


	//----- nvinfo : EIATTR_COOP_GROUP_MASK_REGIDS
	.align		4
.L_831:
        /*0048*/ 	.byte	0x04, 0x29
        /*004a*/ 	.short	(.L_833 - .L_832)


	//   ....[0]....
.L_832:
        /*004c*/ 	.word	0xffffffff


	//   ....[1]....
        /*0050*/ 	.word	0xffffffff


	//   ....[2]....
        /*0054*/ 	.word	0xffffffff


	//   ....[3]....
        /*0058*/ 	.word	0xffffffff


	//   ....[4]....
        /*005c*/ 	.word	0xffffffff


	//   ....[5]....
        /*0060*/ 	.word	0xffffffff


	//   ....[6]....
        /*0064*/ 	.word	0xffffffff


	//   ....[7]....
        /*0068*/ 	.word	0xffffffff


	//   ....[8]....
        /*006c*/ 	.word	0xffffffff


	//   ....[9]....
        /*0070*/ 	.word	0xffffffff


	//----- nvinfo : EIATTR_COOP_GROUP_INSTR_OFFSETS
	.align		4
.L_833:
        /*0074*/ 	.byte	0x04, 0x28
        /*0076*/ 	.short	(.L_835 - .L_834)


	//   ....[0]....
.L_834:
        /*0078*/ 	.word	0x00008410


	//   ....[1]....
        /*007c*/ 	.word	0x00008440


	//   ....[2]....
        /*0080*/ 	.word	0x000084f0


	//   ....[3]....
        /*0084*/ 	.word	0x00008510


	//   ....[4]....
        /*0088*/ 	.word	0x00008540


	//   ....[5]....
        /*008c*/ 	.word	0x00008560


	//   ....[6]....
        /*0090*/ 	.word	0x00008590


	//   ....[7]....
        /*0094*/ 	.word	0x000085b0


	//   ....[8]....
        /*0098*/ 	.word	0x000085e0


	//   ....[9]....
        /*009c*/ 	.word	0x00008600


	//----- nvinfo : EIATTR_EXIT_INSTR_OFFSETS
	.align		4
.L_835:
        /*00a0*/ 	.byte	0x04, 0x1c
        /*00a2*/ 	.short	(.L_837 - .L_836)


	//   ....[0]....
.L_836:
        /*00a4*/ 	.word	0x000112c0


	//   ....[1]....
        /*00a8*/ 	.word	0x00011400


	//   ....[2]....
        /*00ac*/ 	.word	0x00011680


	//----- nvinfo : EIATTR_MAX_THREADS
	.align		4
.L_837:
        /*00b0*/ 	.byte	0x04, 0x05
        /*00b2*/ 	.short	(.L_839 - .L_838)
.L_838:
        /*00b4*/ 	.word	0x000001c0
        /*00b8*/ 	.word	0x00000001
        /*00bc*/ 	.word	0x00000001


	//----- nvinfo : EIATTR_CRS_STACK_SIZE
	.align		4
.L_839:
        /*00c0*/ 	.byte	0x04, 0x1e
        /*00c2*/ 	.short	(.L_841 - .L_840)
.L_840:
        /*00c4*/ 	.word	0x00000000
.L_841:


//--------------------- .nv.info._Z35group_norm_nhwc_bwd_one_pass_kernelI11Fp16IOFp16WLi64ELi56ELi448EEv26Group_norm_nhwc_bwd_params --------------------------
	.section	.nv.info._Z35group_norm_nhwc_bwd_one_pass_kernelI11Fp16IOFp16WLi64ELi56ELi448EEv26Group_norm_nhwc_bwd_params,"",@"SHT_CUDA_INFO"
	.sectionflags	@""
	.align	4


	//----- nvinfo : EIATTR_CUDA_API_VERSION
	.align		4
        /*0000*/ 	.byte	0x04, 0x37
        /*0002*/ 	.short	(.L_843 - .L_842)
.L_842:
        /*0004*/ 	.word	0x00000082


	//----- nvinfo : EIATTR_SW2861232_WAR
	.align		4
.L_843:
        /*0008*/ 	.byte	0x01, 0x35
	.zero		2


	//----- nvinfo : EIATTR_PARAM_CBANK
	.align		4
        /*000c*/ 	.byte	0x04, 0x0a
        /*000e*/ 	.short	(.L_845 - .L_844)
	.align		4
.L_844:
        /*0010*/ 	.word	index@(.nv.constant0._Z35group_norm_nhwc_bwd_one_pass_kernelI11Fp16IOFp16WLi64ELi56ELi448EEv26Group_norm_nhwc_bwd_params)
        /*0014*/ 	.short	0x0160
        /*0016*/ 	.short	0x00b8


	//----- nvinfo : EIATTR_CBANK_PARAM_SIZE
	.align		4
.L_845:
        /*0018*/ 	.byte	0x03, 0x19
        /*001a*/ 	.short	0x00b8


	//----- nvinfo : EIATTR_KPARAM_INFO
	.align		4
        /*001c*/ 	.byte	0x04, 0x17
        /*001e*/ 	.short	(.L_847 - .L_846)
.L_846:
        /*0020*/ 	.word	0x00000000
        /*0024*/ 	.short	0x0000
        /*0026*/ 	.short	0x0000
        /*0028*/ 	.byte	0x00, 0xf0, 0xe1, 0x02


	//----- nvinfo : EIATTR_MAXREG_COUNT
	.align		4
.L_847:
        /*002c*/ 	.byte	0x03, 0x1b
        /*002e*/ 	.short	0x0080


	//----- nvinfo : EIATTR_NUM_BARRIERS
	.align		4
        /*0030*/ 	.byte	0x02, 0x4c
        /*0032*/ 	.byte	0x01
	.zero		1


	//----- nvinfo : EIATTR_MERCURY_ISA_VERSION
	.align		4
        /*0034*/ 	.byte	0x03, 0x5f
        /*0036*/ 	.short	0x0000


	//----- nvinfo : EIATTR_INT_WARP_WIDE_INSTR_OFFSETS
	.align		4
        /*0038*/ 	.byte	0x04, 0x31
        /*003a*/ 	.short	(.L_849 - .L_848)


	//   ....[0]....
.L_848:
        /*003c*/ 	.word	0x000020e0


	//   ....[1]....
        /*0040*/ 	.word	0x00003f80


	//----- nvinfo : EIATTR_COOP_GROUP_MASK_REGIDS
	.align		4
.L_849:
        /*0044*/ 	.byte	0x04, 0x29
        /*0046*/ 	.short	(.L_851 - .L_850)


	//   ....[0]....
.L_850:
        /*0048*/ 	.word	0xffffffff


	//   ....[1]....
        /*004c*/ 	.word	0xffffffff


	//   ....[2]....
        /*0050*/ 	.word	0xffffffff


	//   ....[3]....
        /*0054*/ 	.word	0xffffffff


	//   ....[4]....
        /*0058*/ 	.word	0xffffffff


	//   ....[5]....
        /*005c*/ 	.word	0xffffffff


	//   ....[6]....
        /*0060*/ 	.word	0xffffffff


	//   ....[7]....
        /*0064*/ 	.word	0xffffffff


	//   ....[8]....
        /*0068*/ 	.word	0xffffffff


	//   ....[9]....
        /*006c*/ 	.word	0xffffffff


	//----- nvinfo : EIATTR_COOP_GROUP_INSTR_OFFSETS
	.align		4
.L_851:
        /*0070*/ 	.byte	0x04, 0x28
        /*0072*/ 	.short	(.L_853 - .L_852)


	//   ....[0]....
.L_852:
        /*0074*/ 	.word	0x000014e0


	//   ....[1]....
        /*0078*/ 	.word	0x00001510


	//   ....[2]....
        /*007c*/ 	.word	0x000015c0


	//   ....[3]....
        /*0080*/ 	.word	0x000015e0


	//   ....[4]....
        /*0084*/ 	.word	0x00001610


	//   ....[5]....
        /*0088*/ 	.word	0x00001630


	//   ....[6]....
        /*008c*/ 	.word	0x00001660


	//   ....[7]....
        /*0090*/ 	.word	0x00001680


	//   ....[8]....
        /*0094*/ 	.word	0x000016b0


	//   ....[9]....
        /*0098*/ 	.word	0x000016e0


	//----- nvinfo : EIATTR_EXIT_INSTR_OFFSETS
	.align		4
.L_853:
        /*009c*/ 	.byte	0x04, 0x1c
        /*009e*/ 	.short	(.L_855 - .L_854)


	//   ....[0]....
.L_854:
        /*00a0*/ 	.word	0x00004050


	//   ....[1]....
        /*00a4*/ 	.word	0x00004190


	//   ....[2]....
        /*00a8*/ 	.word	0x00004410


	//----- nvinfo : EIATTR_MAX_THREADS
	.align		4
.L_855:
        /*00ac*/ 	.byte	0x04, 0x05
        /*00ae*/ 	.short	(.L_857 - .L_856)
.L_856:
        /*00b0*/ 	.word	0x000001c0
        /*00b4*/ 	.word	0x00000001
        /*00b8*/ 	.word	0x00000001


	//----- nvinfo : EIATTR_CRS_STACK_SIZE
	.align		4
.L_857:
        /*00bc*/ 	.byte	0x04, 0x1e
        /*00be*/ 	.short	(.L_859 - .L_858)
.L_858:
        /*00c0*/ 	.word	0x00000000
.L_859:


//--------------------- .nv.info._Z35group_norm_nhwc_bwd_one_pass_kernelI11Fp16IOFp16WLi128ELi56ELi448EEv26Group_norm_nhwc_bwd_params --------------------------
	.section	.nv.info._Z35group_norm_nhwc_bwd_one_pass_kernelI11Fp16IOFp16WLi128ELi56ELi448EEv26Group_norm_nhwc_bwd_params,"",@"SHT_CUDA_INFO"
	.sectionflags	@""
	.align	4


	//----- nvinfo : EIATTR_CUDA_API_VERSION
	.align		4
        /*0000*/ 	.byte	0x04, 0x37
        /*0002*/ 	.short	(.L_861 - .L_860)
.L_860:
        /*0004*/ 	.word	0x00000082


	//----- nvinfo : EIATTR_SW2861232_WAR
	.align		4
.L_861:
        /*0008*/ 	.byte	0x01, 0x35
	.zero		2


	//----- nvinfo : EIATTR_PARAM_CBANK
	.align		4
        /*000c*/ 	.byte	0x04, 0x0a
        /*000e*/ 	.short	(.L_863 - .L_862)
	.align		4
.L_862:
        /*0010*/ 	.word	index@(.nv.constant0._Z35group_norm_nhwc_bwd_one_pass_kernelI11Fp16IOFp16WLi128ELi56ELi448EEv26Group_norm_nhwc_bwd_params)
        /*0014*/ 	.short	0x0160
        /*0016*/ 	.short	0x00b8


	//----- nvinfo : EIATTR_CBANK_PARAM_SIZE
	.align		4
.L_863:
        /*0018*/ 	.byte	0x03, 0x19
        /*001a*/ 	.short	0x00b8


	//----- nvinfo : EIATTR_KPARAM_INFO
	.align		4
        /*001c*/ 	.byte	0x04, 0x17
        /*001e*/ 	.short	(.L_865 - .L_864)
.L_864:
        /*0020*/ 	.word	0x00000000
        /*0024*/ 	.short	0x0000
        /*0026*/ 	.short	0x0000
        /*0028*/ 	.byte	0x00, 0xf0, 0xe1, 0x02


	//----- nvinfo : EIATTR_MAXREG_COUNT
	.align		4
.L_865:
        /*002c*/ 	.byte	0x03, 0x1b
        /*002e*/ 	.short	0x0080


	//----- nvinfo : EIATTR_NUM_BARRIERS
	.align		4
        /*0030*/ 	.byte	0x02, 0x4c
        /*0032*/ 	.byte	0x01
	.zero		1


	//----- nvinfo : EIATTR_MERCURY_ISA_VERSION
	.align		4
        /*0034*/ 	.byte	0x03, 0x5f
        /*0036*/ 	.short	0x0000


	//----- nvinfo : EIATTR_INT_WARP_WIDE_INSTR_OFFSETS
	.align		4
        /*0038*/ 	.byte	0x04, 0x31
        /*003a*/ 	.short	(.L_867 - .L_866)


	//   ....[0]....
.L_866:
        /*003c*/ 	.word	0x00002ff0


	//   ....[1]....
        /*0040*/ 	.word	0x00005b50


	//----- nvinfo : EIATTR_COOP_GROUP_MASK_REGIDS
	.align		4
.L_867:
        /*0044*/ 	.byte	0x04, 0x29
        /*0046*/ 	.short	(.L_869 - .L_868)


	//   ....[0]....
.L_868:
        /*0048*/ 	.word	0xffffffff


	//   ....[1]....
        /*004c*/ 	.word	0xffffffff


	//   ....[2]....
        /*0050*/ 	.word	0xffffffff


	//   ....[3]....
        /*0054*/ 	.word	0xffffffff


	//   ....[4]....
        /*0058*/ 	.word	0xffffffff


	//   ....[5]....
        /*005c*/ 	.word	0xffffffff


	//   ....[6]....
        /*0060*/ 	.word	0xffffffff


	//   ....[7]....
        /*0064*/ 	.word	0xffffffff


	//   ....[8]....
        /*0068*/ 	.word	0xffffffff


	//   ....[9]....
        /*006c*/ 	.word	0xffffffff


	//----- nvinfo : EIATTR_COOP_GROUP_INSTR_OFFSETS
	.align		4
.L_869:
        /*0070*/ 	.byte	0x04, 0x28
        /*0072*/ 	.short	(.L_871 - .L_870)


	//   ....[0]....
.L_870:
        /*0074*/ 	.word	0x000023b0


	//   ....[1]....
        /*0078*/ 	.word	0x000023e0


	//   ....[2]....
        /*007c*/ 	.word	0x000024a0


	//   ....[3]....
        /*0080*/ 	.word	0x000024c0


	//   ....[4]....
        /*0084*/ 	.word	0x000024f0


	//   ....[5]....
        /*0088*/ 	.word	0x00002510


	//   ....[6]....
        /*008c*/ 	.word	0x00002540


	//   ....[7]....
        /*0090*/ 	.word	0x00002560


	//   ....[8]....
        /*0094*/ 	.word	0x00002590


	//   ....[9]....
        /*0098*/ 	.word	0x000025b0


	//----- nvinfo : EIATTR_EXIT_INSTR_OFFSETS
	.align		4
.L_871:
        /*009c*/ 	.byte	0x04, 0x1c
        /*009e*/ 	.short	(.L_873 - .L_872)


	//   ....[0]....
.L_872:
        /*00a0*/ 	.word	0x00005c20


	//   ....[1]....
        /*00a4*/ 	.word	0x00005d60


	//   ....[2]....
        /*00a8*/ 	.word	0x00005fe0


	//----- nvinfo : EIATTR_MAX_THREADS
	.align		4
.L_873:
        /*00ac*/ 	.byte	0x04, 0x05
        /*00ae*/ 	.short	(.L_875 - .L_874)
.L_874:
        /*00b0*/ 	.word	0x000001c0
        /*00b4*/ 	.word	0x00000001
        /*00b8*/ 	.word	0x00000001


	//----- nvinfo : EIATTR_CRS_STACK_SIZE
	.align		4
.L_875:
        /*00bc*/ 	.byte	0x04, 0x1e
        /*00be*/ 	.short	(.L_877 - .L_876)
.L_876:
        /*00c0*/ 	.word	0x00000000
.L_877:


//--------------------- .nv.info._Z35group_norm_nhwc_bwd_one_pass_kernelI11Fp16IOFp16WLi256ELi56ELi448EEv26Group_norm_nhwc_bwd_params --------------------------
	.section	.nv.info._Z35group_norm_nhwc_bwd_one_pass_kernelI11Fp16IOFp16WLi256ELi56ELi448EEv26Group_norm_nhwc_bwd_params,"",@"SHT_CUDA_INFO"
	.sectionflags	@""
	.align	4


	//----- nvinfo : EIATTR_CUDA_API_VERSION
	.align		4
        /*0000*/ 	.byte	0x04, 0x37
        /*0002*/ 	.short	(.L_879 - .L_878)
.L_878:
        /*0004*/ 	.word	0x00000082


	//----- nvinfo : EIATTR_SW2861232_WAR
	.align		4
.L_879:
        /*0008*/ 	.byte	0x01, 0x35
	.zero		2


	//----- nvinfo : EIATTR_PARAM_CBANK
	.align		4
        /*000c*/ 	.byte	0x04, 0x0a
        /*000e*/ 	.short	(.L_881 - .L_880)
	.align		4
.L_880:
        /*0010*/ 	.word	index@(.nv.constant0._Z35group_norm_nhwc_bwd_one_pass_kernelI11Fp16IOFp16WLi256ELi56ELi448EEv26Group_norm_nhwc_bwd_params)
        /*0014*/ 	.short	0x0160
        /*0016*/ 	.short	0x00b8


	//----- nvinfo : EIATTR_CBANK_PARAM_SIZE
	.align		4
.L_881:
        /*0018*/ 	.byte	0x03, 0x19
        /*001a*/ 	.short	0x00b8


	//----- nvinfo : EIATTR_KPARAM_INFO
	.align		4
        /*001c*/ 	.byte	0x04, 0x17
        /*001e*/ 	.short	(.L_883 - .L_882)
.L_882:
        /*0020*/ 	.word	0x00000000
        /*0024*/ 	.short	0x0000
        /*0026*/ 	.short	0x0000
        /*0028*/ 	.byte	0x00, 0xf0, 0xe1, 0x02


	//----- nvinfo : EIATTR_MAXREG_COUNT
	.align		4
.L_883:
        /*002c*/ 	.byte	0x03, 0x1b
        /*002e*/ 	.short	0x0080


	//----- nvinfo : EIATTR_NUM_BARRIERS
	.align		4
        /*0030*/ 	.byte	0x02, 0x4c
        /*0032*/ 	.byte	0x01
	.zero		1


	//----- nvinfo : EIATTR_MERCURY_ISA_VERSION
	.align		4
        /*0034*/ 	.byte	0x03, 0x5f
        /*0036*/ 	.short	0x0000


	//----- nvinfo : EIATTR_INT_WARP_WIDE_INSTR_OFFSETS
	.align		4
        /*0038*/ 	.byte	0x04, 0x31
        /*003a*/ 	.short	(.L_885 - .L_884)


	//   ....[0]....
.L_884:
        /*003c*/ 	.word	0x00004e10


	//   ....[1]....
        /*0040*/ 	.word	0x00009160


	//----- nvinfo : EIATTR_COOP_GROUP_MASK_REGIDS
	.align		4
.L_885:
        /*0044*/ 	.byte	0x04, 0x29
        /*0046*/ 	.short	(.L_887 - .L_886)


	//   ....[0]....
.L_886:
        /*0048*/ 	.word	0xffffffff


	//   ....[1]....
        /*004c*/ 	.word	0xffffffff


	//   ....[2]....
        /*0050*/ 	.word	0xffffffff


	//   ....[3]....
        /*0054*/ 	.word	0xffffffff


	//   ....[4]....
        /*0058*/ 	.word	0xffffffff


	//   ....[5]....
        /*005c*/ 	.word	0xffffffff


	//   ....[6]....
        /*0060*/ 	.word	0xffffffff


	//   ....[7]....
        /*0064*/ 	.word	0xffffffff


	//   ....[8]....
        /*0068*/ 	.word	0xffffffff


	//   ....[9]....
        /*006c*/ 	.word	0xffffffff


	//----- nvinfo : EIATTR_COOP_GROUP_INSTR_OFFSETS
	.align		4
.L_887:
        /*0070*/ 	.byte	0x04, 0x28
        /*0072*/ 	.short	(.L_889 - .L_888)


	//   ....[0]....
.L_888:
        /*0074*/ 	.word	0x00004130


	//   ....[1]....
        /*0078*/ 	.word	0x00004160


	//   ....[2]....
        /*007c*/ 	.word	0x00004240


	//   ....[3]....
        /*0080*/ 	.word	0x00004270


	//   ....[4]....
        /*0084*/ 	.word	0x00004370


	//   ....[5]....
        /*0088*/ 	.word	0x00004380


	//   ....[6]....
        /*008c*/ 	.word	0x000043c0


	//   ....[7]....
        /*0090*/ 	.word	0x000043e0


	//   ....[8]....
        /*0094*/ 	.word	0x00004410


	//   ....[9]....
        /*0098*/ 	.word	0x00004430


	//----- nvinfo : EIATTR_EXIT_INSTR_OFFSETS
	.align		4
.L_889:
        /*009c*/ 	.byte	0x04, 0x1c
        /*009e*/ 	.short	(.L_891 - .L_890)


	//   ....[0]....
.L_890:
        /*00a0*/ 	.word	0x00009230


	//   ....[1]....
        /*00a4*/ 	.word	0x00009370


	//   ....[2]....
        /*00a8*/ 	.word	0x000095f0


	//----- nvinfo : EIATTR_MAX_THREADS
	.align		4
.L_891:
        /*00ac*/ 	.byte	0x04, 0x05
        /*00ae*/ 	.short	(.L_893 - .L_892)
.L_892:
        /*00b0*/ 	.word	0x000001c0
        /*00b4*/ 	.word	0x00000001
        /*00b8*/ 	.word	0x00000001


	//----- nvinfo : EIATTR_CRS_STACK_SIZE
	.align		4
.L_893:
        /*00bc*/ 	.byte	0x04, 0x1e
        /*00be*/ 	.short	(.L_895 - .L_894)
.L_894:
        /*00c0*/ 	.word	0x00000000
.L_895:


//--------------------- .nv.info._Z35group_norm_nhwc_bwd_one_pass_kernelI11Fp16IOFp16WLi512ELi56ELi448EEv26Group_norm_nhwc_bwd_params --------------------------
	.section	.nv.info._Z35group_norm_nhwc_bwd_one_pass_kernelI11Fp16IOFp16WLi512ELi56ELi448EEv26Group_norm_nhwc_bwd_params,"",@"SHT_CUDA_INFO"
	.sectionflags	@""
	.align	4


	//----- nvinfo : EIATTR_CUDA_API_VERSION
	.align		4
        /*0000*/ 	.byte	0x04, 0x37
        /*0002*/ 	.short	(.L_897 - .L_896)
.L_896:
        /*0004*/ 	.word	0x00000082


	//----- nvinfo : EIATTR_SW2861232_WAR
	.align		4
.L_897:
        /*0008*/ 	.byte	0x01, 0x35
	.zero		2


	//----- nvinfo : EIATTR_PARAM_CBANK
	.align		4
        /*000c*/ 	.byte	0x04, 0x0a
        /*000e*/ 	.short	(.L_899 - .L_898)
	.align		4
.L_898:
        /*0010*/ 	.word	index@(.nv.constant0._Z35group_norm_nhwc_bwd_one_pass_kernelI11Fp16IOFp16WLi512ELi56ELi448EEv26Group_norm_nhwc_bwd_params)
        /*0014*/ 	.short	0x0160
        /*0016*/ 	.short	0x00b8


	//----- nvinfo : EIATTR_CBANK_PARAM_SIZE
	.align		4
.L_899:
        /*0018*/ 	.byte	0x03, 0x19
        /*001a*/ 	.short	0x00b8


	//----- nvinfo : EIATTR_KPARAM_INFO
	.align		4
        /*001c*/ 	.byte	0x04, 0x17
        /*001e*/ 	.short	(.L_901 - .L_900)
.L_900:
        /*0020*/ 	.word	0x00000000
        /*0024*/ 	.short	0x0000
        /*0026*/ 	.short	0x0000
        /*0028*/ 	.byte	0x00, 0xf0, 0xe1, 0x02


	//----- nvinfo : EIATTR_MAXREG_COUNT
	.align		4
.L_901:
        /*002c*/ 	.byte	0x03, 0x1b
        /*002e*/ 	.short	0x0080


	//----- nvinfo : EIATTR_NUM_BARRIERS
	.align		4
        /*0030*/ 	.byte	0x02, 0x4c
        /*0032*/ 	.byte	0x01
	.zero		1


	//----- nvinfo : EIATTR_MERCURY_ISA_VERSION
	.align		4
        /*0034*/ 	.byte	0x03, 0x5f
        /*0036*/ 	.short	0x0000


	//----- nvinfo : EIATTR_INT_WARP_WIDE_INSTR_OFFSETS
	.align		4
        /*0038*/ 	.byte	0x04, 0x31
        /*003a*/ 	.short	(.L_903 - .L_902)


	//   ....[0]....
.L_902:
        /*003c*/ 	.word	0x000090b0


	//   ....[1]....
        /*0040*/ 	.word	0x0000a7c0


	//   ....[2]....
        /*0044*/ 	.word	0x000111f0


	//----- nvinfo : EIATTR_COOP_GROUP_MASK_REGIDS
	.align		4
.L_903:
        /*0048*/ 	.byte	0x04, 0x29
        /*004a*/ 	.short	(.L_905 - .L_904)


	//   ....[0]....
.L_904:
        /*004c*/ 	.word	0xffffffff


	//   ....[1]....
        /*0050*/ 	.word	0xffffffff


	//   ....[2]....
        /*0054*/ 	.word	0xffffffff


	//   ....[3]....
        /*0058*/ 	.word	0xffffffff


	//   ....[4]....
        /*005c*/ 	.word	0xffffffff


	//   ....[5]....
        /*0060*/ 	.word	0xffffffff


	//   ....[6]....
        /*0064*/ 	.word	0xffffffff


	//   ....[7]....
        /*0068*/ 	.word	0xffffffff


	//   ....[8]....
        /*006c*/ 	.word	0xffffffff


	//   ....[9]....
        /*0070*/ 	.word	0xffffffff


	//----- nvinfo : EIATTR_COOP_GROUP_INSTR_OFFSETS
	.align		4
.L_905:
        /*0074*/ 	.byte	0x04, 0x28
        /*0076*/ 	.short	(.L_907 - .L_906)


	//   ....[0]....
.L_906:
        /*0078*/ 	.word	0x00008410


	//   ....[1]....
        /*007c*/ 	.word	0x00008440


	//   ....[2]....
        /*0080*/ 	.word	0x000084f0


	//   ....[3]....
        /*0084*/ 	.word	0x00008510


	//   ....[4]....
        /*0088*/ 	.word	0x00008540


	//   ....[5]....
        /*008c*/ 	.word	0x00008560


	//   ....[6]....
        /*0090*/ 	.word	0x00008590


	//   ....[7]....
        /*0094*/ 	.word	0x000085b0


	//   ....[8]....
        /*0098*/ 	.word	0x000085e0


	//   ....[9]....
        /*009c*/ 	.word	0x00008600


	//----- nvinfo : EIATTR_EXIT_INSTR_OFFSETS
	.align		4
.L_907:
        /*00a0*/ 	.byte	0x04, 0x1c
        /*00a2*/ 	.short	(.L_909 - .L_908)


	//   ....[0]....
.L_908:
        /*00a4*/ 	.word	0x000112c0


	//   ....[1]....
        /*00a8*/ 	.word	0x00011400


	//   ....[2]....
        /*00ac*/ 	.word	0x00011680


	//----- nvinfo : EIATTR_MAX_THREADS
	.align		4
.L_909:
        /*00b0*/ 	.byte	0x04, 0x05
        /*00b2*/ 	.short	(.L_911 - .L_910)
.L_910:
        /*00b4*/ 	.word	0x000001c0
        /*00b8*/ 	.word	0x00000001
        /*00bc*/ 	.word	0x00000001


	//----- nvinfo : EIATTR_CRS_STACK_SIZE
	.align		4
.L_911:
        /*00c0*/ 	.byte	0x04, 0x1e
        /*00c2*/ 	.short	(.L_913 - .L_912)
.L_912:
        /*00c4*/ 	.word	0x00000000
.L_913:


//--------------------- .nv.info._Z35group_norm_nhwc_bwd_one_pass_kernelI11Fp32IOFp32WLi64ELi56ELi448EEv26Group_norm_nhwc_bwd_params --------------------------
	.section	.nv.info._Z35group_norm_nhwc_bwd_one_pass_kernelI11Fp32IOFp32WLi64ELi56ELi448EEv26Group_norm_nhwc_bwd_params,"",@"SHT_CUDA_INFO"
	.sectionflags	@""
	.align	4


	//----- nvinfo : EIATTR_CUDA_API_VERSION
	.align		4
        /*0000*/ 	.byte	0x04, 0x37
        /*0002*/ 	.short	(.L_915 - .L_914)
.L_914:
        /*0004*/ 	.word	0x00000082


	//----- nvinfo : EIATTR_SW2861232_WAR
	.align		4
.L_915:
        /*0008*/ 	.byte	0x01, 0x35
	.zero		2


	//----- nvinfo : EIATTR_PARAM_CBANK
	.align		4
        /*000c*/ 	.byte	0x04, 0x0a
        /*000e*/ 	.short	(.L_917 - .L_916)
	.align		4
.L_916:
        /*0010*/ 	.word	index@(.nv.constant0._Z35group_norm_nhwc_bwd_one_pass_kernelI11Fp32IOFp32WLi64ELi56ELi448EEv26Group_norm_nhwc_bwd_params)
        /*0014*/ 	.short	0x0160
        /*0016*/ 	.short	0x00b8


	//----- nvinfo : EIATTR_CBANK_PARAM_SIZE
	.align		4
.L_917:
        /*0018*/ 	.byte	0x03, 0x19
        /*001a*/ 	.short	0x00b8


	//----- nvinfo : EIATTR_KPARAM_INFO
	.align		4
        /*001c*/ 	.byte	0x04, 0x17
        /*001e*/ 	.short	(.L_919 - .L_918)
.L_918:
        /*0020*/ 	.word	0x00000000
        /*0024*/ 	.short	0x0000
        /*0026*/ 	.short	0x0000
        /*0028*/ 	.byte	0x00, 0xf0, 0xe1, 0x02


	//----- nvinfo : EIATTR_MAXREG_COUNT
	.align		4
.L_919:
        /*002c*/ 	.byte	0x03, 0x1b
        /*002e*/ 	.short	0x0080


	//----- nvinfo : EIATTR_NUM_BARRIERS
	.align		4
        /*0030*/ 	.byte	0x02, 0x4c
        /*0032*/ 	.byte	0x01
	.zero		1


	//----- nvinfo : EIATTR_MERCURY_ISA_VERSION
	.align		4
        /*0034*/ 	.byte	0x03, 0x5f
        /*0036*/ 	.short	0x0000


	//----- nvinfo : EIATTR_INT_WARP_WIDE_INSTR_OFFSETS
	.align		4
        /*0038*/ 	.byte	0x04, 0x31
        /*003a*/ 	.short	(.L_921 - .L_920)


	//   ....[0]....
.L_920:
        /*003c*/ 	.word	0x00002010


	//   ....[1]....
        /*0040*/ 	.word	0x00003cb0


	//----- nvinfo : EIATTR_COOP_GROUP_MASK_REGIDS
	.align		4
.L_921:
        /*0044*/ 	.byte	0x04, 0x29
        /*0046*/ 	.short	(.L_923 - .L_922)


	//   ....[0]....
.L_922:
        /*0048*/ 	.word	0xffffffff


	//   ....[1]....
        /*004c*/ 	.word	0xffffffff


	//   ....[2]....
        /*0050*/ 	.word	0xffffffff


	//   ....[3]....
        /*0054*/ 	.word	0xffffffff


	//   ....[4]....
        /*0058*/ 	.word	0xffffffff


	//   ....[5]....
        /*005c*/ 	.word	0xffffffff


	//   ....[6]....
        /*0060*/ 	.word	0xffffffff


	//   ....[7]....
        /*0064*/ 	.word	0xffffffff


	//   ....[8]....
        /*0068*/ 	.word	0xffffffff


	//   ....[9]....
        /*006c*/ 	.word	0xffffffff


	//----- nvinfo : EIATTR_COOP_GROUP_INSTR_OFFSETS
	.align		4
.L_923:
        /*0070*/ 	.byte	0x04, 0x28
        /*0072*/ 	.short	(.L_925 - .L_924)


	//   ....[0]....
.L_924:
        /*0074*/ 	.word	0x00001420


	//   ....[1]....
        /*0078*/ 	.word	0x00001450


	//   ....[2]....
        /*007c*/ 	.word	0x00001530


	//   ....[3]....
        /*0080*/ 	.word	0x00001550


	//   ....[4]....
        /*0084*/ 	.word	0x00001580


	//   ....[5]....
        /*0088*/ 	.word	0x000015a0


	//   ....[6]....
        /*008c*/ 	.word	0x000015d0


	//   ....[7]....
        /*0090*/ 	.word	0x000015f0


	//   ....[8]....
        /*0094*/ 	.word	0x00001620


	//   ....[9]....
        /*0098*/ 	.word	0x00001640


	//----- nvinfo : EIATTR_EXIT_INSTR_OFFSETS
	.align		4
.L_925:
        /*009c*/ 	.byte	0x04, 0x1c
        /*009e*/ 	.short	(.L_927 - .L_926)


	//   ....[0]....
.L_926:
        /*00a0*/ 	.word	0x00003d20


	//   ....[1]....
        /*00a4*/ 	.word	0x00003e60


	//   ....[2]....
        /*00a8*/ 	.word	0x000040b0


	//----- nvinfo : EIATTR_MAX_THREADS
	.align		4
.L_927:
        /*00ac*/ 	.byte	0x04, 0x05
        /*00ae*/ 	.short	(.L_929 - .L_928)
.L_928:
        /*00b0*/ 	.word	0x000001c0
        /*00b4*/ 	.word	0x00000001
        /*00b8*/ 	.word	0x00000001


	//----- nvinfo : EIATTR_CRS_STACK_SIZE
	.align		4
.L_929:
        /*00bc*/ 	.byte	0x04, 0x1e
        /*00be*/ 	.short	(.L_931 - .L_930)
.L_930:
        /*00c0*/ 	.word	0x00000000
.L_931:


//--------------------- .nv.info._Z35group_norm_nhwc_bwd_one_pass_kernelI11Fp32IOFp32WLi128ELi56ELi448EEv26Group_norm_nhwc_bwd_params --------------------------
	.section	.nv.info._Z35group_norm_nhwc_bwd_one_pass_kernelI11Fp32IOFp32WLi128ELi56ELi448EEv26Group_norm_nhwc_bwd_params,"",@"SHT_CUDA_INFO"
	.sectionflags	@""
	.align	4


	//----- nvinfo : EIATTR_CUDA_API_VERSION
	.align		4
        /*0000*/ 	.byte	0x04, 0x37
        /*0002*/ 	.short	(.L_933 - .L_932)
.L_932:
        /*0004*/ 	.word	0x00000082


	//----- nvinfo : EIATTR_SW2861232_WAR
	.align		4
.L_933:
        /*0008*/ 	.byte	0x01, 0x35
	.zero		2


	//----- nvinfo : EIATTR_PARAM_CBANK
	.align		4
        /*000c*/ 	.byte	0x04, 0x0a
        /*000e*/ 	.short	(.L_935 - .L_934)
	.align		4
.L_934:
        /*0010*/ 	.word	index@(.nv.constant0._Z35group_norm_nhwc_bwd_one_pass_kernelI11Fp32IOFp32WLi128ELi56ELi448EEv26Group_norm_nhwc_bwd_params)
        /*0014*/ 	.short	0x0160
        /*0016*/ 	.short	0x00b8


	//----- nvinfo : EIATTR_CBANK_PARAM_SIZE
	.align		4
.L_935:
        /*0018*/ 	.byte	0x03, 0x19
        /*001a*/ 	.short	0x00b8


	//----- nvinfo : EIATTR_KPARAM_INFO
	.align		4
        /*001c*/ 	.byte	0x04, 0x17
        /*001e*/ 	.short	(.L_937 - .L_936)
.L_936:
        /*0020*/ 	.word	0x00000000
        /*0024*/ 	.short	0x0000
        /*0026*/ 	.short	0x0000
        /*0028*/ 	.byte	0x00, 0xf0, 0xe1, 0x02


	//----- nvinfo : EIATTR_MAXREG_COUNT
	.align		4
.L_937:
        /*002c*/ 	.byte	0x03, 0x1b
        /*002e*/ 	.short	0x0080


	//----- nvinfo : EIATTR_NUM_BARRIERS
	.align		4
        /*0030*/ 	.byte	0x02, 0x4c
        /*0032*/ 	.byte	0x01
	.zero		1


	//----- nvinfo : EIATTR_MERCURY_ISA_VERSION
	.align		4
        /*0034*/ 	.byte	0x03, 0x5f
        /*0036*/ 	.short	0x0000


	//----- nvinfo : EIATTR_INT_WARP_WIDE_INSTR_OFFSETS
	.align		4
        /*0038*/ 	.byte	0x04, 0x31
        /*003a*/ 	.short	(.L_939 - .L_938)


	//   ....[0]....
.L_938:
        /*003c*/ 	.word	0x00002e70


	//   ....[1]....
        /*0040*/ 	.word	0x00005500


	//----- nvinfo : EIATTR_COOP_GROUP_MASK_REGIDS
	.align		4
.L_939:
        /*0044*/ 	.byte	0x04, 0x29
        /*0046*/ 	.short	(.L_941 - .L_940)


	//   ....[0]....
.L_940:
        /*0048*/ 	.word	0xffffffff


	//   ....[1]....
        /*004c*/ 	.word	0xffffffff


	//   ....[2]....
        /*0050*/ 	.word	0xffffffff


	//   ....[3]....
        /*0054*/ 	.word	0xffffffff


	//   ....[4]....
        /*0058*/ 	.word	0xffffffff


	//   ....[5]....
        /*005c*/ 	.word	0xffffffff


	//   ....[6]....
        /*0060*/ 	.word	0xffffffff


	//   ....[7]....
        /*0064*/ 	.word	0xffffffff


	//   ....[8]....
        /*0068*/ 	.word	0xffffffff


	//   ....[9]....
        /*006c*/ 	.word	0xffffffff


	//----- nvinfo : EIATTR_COOP_GROUP_INSTR_OFFSETS
	.align		4
.L_941:
        /*0070*/ 	.byte	0x04, 0x28
        /*0072*/ 	.short	(.L_943 - .L_942)


	//   ....[0]....
.L_942:
        /*0074*/ 	.word	0x000022e0


	//   ....[1]....
        /*0078*/ 	.word	0x00002300


	//   ....[2]....
        /*007c*/ 	.word	0x00002330


	//   ....[3]....
        /*0080*/ 	.word	0x00002350


	//   ....[4]....
        /*0084*/ 	.word	0x00002380


	//   ....[5]....
        /*0088*/ 	.word	0x000023a0


	//   ....[6]....
        /*008c*/ 	.word	0x000023d0


	//   ....[7]....
        /*0090*/ 	.word	0x000023f0


	//   ....[8]....
        /*0094*/ 	.word	0x00002420


	//   ....[9]....
        /*0098*/ 	.word	0x00002450


	//----- nvinfo : EIATTR_EXIT_INSTR_OFFSETS
	.align		4
.L_943:
        /*009c*/ 	.byte	0x04, 0x1c
        /*009e*/ 	.short	(.L_945 - .L_944)


	//   ....[0]....
.L_944:
        /*00a0*/ 	.word	0x000055d0


	//   ....[1]....
        /*00a4*/ 	.word	0x00005710


	//   ....[2]....
        /*00a8*/ 	.word	0x00005960


	//----- nvinfo : EIATTR_MAX_THREADS
	.align		4
.L_945:
        /*00ac*/ 	.byte	0x04, 0x05
        /*00ae*/ 	.short	(.L_947 - .L_946)
.L_946:
        /*00b0*/ 	.word	0x000001c0
        /*00b4*/ 	.word	0x00000001
        /*00b8*/ 	.word	0x00000001


	//----- nvinfo : EIATTR_CRS_STACK_SIZE
	.align		4
.L_947:
        /*00bc*/ 	.byte	0x04, 0x1e
        /*00be*/ 	.short	(.L_949 - .L_948)
.L_948:
        /*00c0*/ 	.word	0x00000000
.L_949:


//--------------------- .nv.info._Z35group_norm_nhwc_bwd_one_pass_kernelI11Fp32IOFp32WLi256ELi56ELi448EEv26Group_norm_nhwc_bwd_params --------------------------
	.section	.nv.info._Z35group_norm_nhwc_bwd_one_pass_kernelI11Fp32IOFp32WLi256ELi56ELi448EEv26Group_norm_nhwc_bwd_params,"",@"SHT_CUDA_INFO"
	.sectionflags	@""
	.align	4


	//----- nvinfo : EIATTR_CUDA_API_VERSION
	.align		4
        /*0000*/ 	.byte	0x04, 0x37
        /*0002*/ 	.short	(.L_951 - .L_950)
.L_950:
        /*0004*/ 	.word	0x00000082


	//----- nvinfo : EIATTR_SW2861232_WAR
	.align		4
.L_951:
        /*0008*/ 	.byte	0x01, 0x35
	.zero		2


	//----- nvinfo : EIATTR_PARAM_CBANK
	.align		4
        /*000c*/ 	.byte	0x04, 0x0a
        /*000e*/ 	.short	(.L_953 - .L_952)
	.align		4
.L_952:
        /*0010*/ 	.word	index@(.nv.constant0._Z35group_norm_nhwc_bwd_one_pass_kernelI11Fp32IOFp32WLi256ELi56ELi448EEv26Group_norm_nhwc_bwd_params)
        /*0014*/ 	.short	0x0160
        /*0016*/ 	.short	0x00b8


	//----- nvinfo : EIATTR_CBANK_PARAM_SIZE
	.align		4
.L_953:
        /*0018*/ 	.byte	0x03, 0x19
        /*001a*/ 	.short	0x00b8


	//----- nvinfo : EIATTR_KPARAM_INFO
	.align		4
        /*001c*/ 	.byte	0x04, 0x17
        /*001e*/ 	.short	(.L_955 - .L_954)
.L_954:
        /*0020*/ 	.word	0x00000000
        /*0024*/ 	.short	0x0000
        /*0026*/ 	.short	0x0000
        /*0028*/ 	.byte	0x00, 0xf0, 0xe1, 0x02


	//----- nvinfo : EIATTR_MAXREG_COUNT
	.align		4
.L_955:
        /*002c*/ 	.byte	0x03, 0x1b
        /*002e*/ 	.short	0x0080


	//----- nvinfo : EIATTR_NUM_BARRIERS
	.align		4
        /*0030*/ 	.byte	0x02, 0x4c
        /*0032*/ 	.byte	0x01
	.zero		1


	//----- nvinfo : EIATTR_MERCURY_ISA_VERSION
	.align		4
        /*0034*/ 	.byte	0x03, 0x5f
        /*0036*/ 	.short	0x0000


	//----- nvinfo : EIATTR_INT_WARP_WIDE_INSTR_OFFSETS
	.align		4
        /*0038*/ 	.byte	0x04, 0x31
        /*003a*/ 	.short	(.L_957 - .L_956)


	//   ....[0]....
.L_956:
        /*003c*/ 	.word	0x00004d70


	//   ....[1]....
        /*0040*/ 	.word	0x000087e0


	//----- nvinfo : EIATTR_COOP_GROUP_MASK_REGIDS
	.align		4
.L_957:
        /*0044*/ 	.byte	0x04, 0x29
        /*0046*/ 	.short	(.L_959 - .L_958)


	//   ....[0]....
.L_958:
        /*0048*/ 	.word	0xffffffff


	//   ....[1]....
        /*004c*/ 	.word	0xffffffff


	//   ....[2]....
        /*0050*/ 	.word	0xffffffff


	//   ....[3]....
        /*0054*/ 	.word	0xffffffff


	//   ....[4]....
        /*0058*/ 	.word	0xffffffff


	//   ....[5]....
        /*005c*/ 	.word	0xffffffff


	//   ....[6]....
        /*0060*/ 	.word	0xffffffff


	//   ....[7]....
        /*0064*/ 	.word	0xffffffff


	//   ....[8]....
        /*0068*/ 	.word	0xffffffff


	//   ....[9]....
        /*006c*/ 	.word	0xffffffff


	//----- nvinfo : EIATTR_COOP_GROUP_INSTR_OFFSETS
	.align		4
.L_959:
        /*0070*/ 	.byte	0x04, 0x28
        /*0072*/ 	.short	(.L_961 - .L_960)


	//   ....[0]....
.L_960:
        /*0074*/ 	.word	0x000041a0


	//   ....[1]....
        /*0078*/ 	.word	0x000041b0


	//   ....[2]....
        /*007c*/ 	.word	0x000041e0


	//   ....[3]....
        /*0080*/ 	.word	0x00004200


	//   ....[4]....
        /*0084*/ 	.word	0x00004230


	//   ....[5]....
        /*0088*/ 	.word	0x00004250


	//   ....[6]....
        /*008c*/ 	.word	0x00004280


	//   ....[7]....
        /*0090*/ 	.word	0x000042a0


	//   ....[8]....
        /*0094*/ 	.word	0x000042d0


	//   ....[9]....
        /*0098*/ 	.word	0x000042f0


	//----- nvinfo : EIATTR_EXIT_INSTR_OFFSETS
	.align		4
.L_961:
        /*009c*/ 	.byte	0x04, 0x1c
        /*009e*/ 	.short	(.L_963 - .L_962)


	//   ....[0]....
.L_962:
        /*00a0*/ 	.word	0x00008850


	//   ....[1]....
        /*00a4*/ 	.word	0x00008990


	//   ....[2]....
        /*00a8*/ 	.word	0x00008be0


	//----- nvinfo : EIATTR_MAX_THREADS
	.align		4
.L_963:
        /*00ac*/ 	.byte	0x04, 0x05
        /*00ae*/ 	.short	(.L_965 - .L_964)
.L_964:
        /*00b0*/ 	.word	0x000001c0
        /*00b4*/ 	.word	0x00000001
        /*00b8*/ 	.word	0x00000001


	//----- nvinfo : EIATTR_CRS_STACK_SIZE
	.align		4
.L_965:
        /*00bc*/ 	.byte	0x04, 0x1e
        /*00be*/ 	.short	(.L_967 - .L_966)
.L_966:
        /*00c0*/ 	.word	0x00000000
.L_967:


//--------------------- .nv.info._Z35group_norm_nhwc_bwd_one_pass_kernelI11Fp32IOFp32WLi512ELi56ELi448EEv26Group_norm_nhwc_bwd_params --------------------------
	.section	.nv.info._Z35group_norm_nhwc_bwd_one_pass_kernelI11Fp32IOFp32WLi512ELi56ELi448EEv26Group_norm_nhwc_bwd_params,"",@"SHT_CUDA_INFO"
	.sectionflags	@""
	.align	4


	//----- nvinfo : EIATTR_CUDA_API_VERSION
	.align		4
        /*0000*/ 	.byte	0x04, 0x37
        /*0002*/ 	.short	(.L_969 - .L_968)
.L_968:
        /*0004*/ 	.word	0x00000082


	//----- nvinfo : EIATTR_SW2861232_WAR
	.align		4
.L_969:
        /*0008*/ 	.byte	0x01, 0x35
	.zero		2


	//----- nvinfo : EIATTR_PARAM_CBANK
	.align		4
        /*000c*/ 	.byte	0x04, 0x0a
        /*000e*/ 	.short	(.L_971 - .L_970)
	.align		4
.L_970:
        /*0010*/ 	.word	index@(.nv.constant0._Z35group_norm_nhwc_bwd_one_pass_kernelI11Fp32IOFp32WLi512ELi56ELi448EEv26Group_norm_nhwc_bwd_params)
        /*0014*/ 	.short	0x0160
        /*0016*/ 	.short	0x00b8


	//----- nvinfo : EIATTR_CBANK_PARAM_SIZE
	.align		4
.L_971:
        /*0018*/ 	.byte	0x03, 0x19
        /*001a*/ 	.short	0x00b8


	//----- nvinfo : EIATTR_KPARAM_INFO
	.align		4
        /*001c*/ 	.byte	0x04, 0x17
        /*001e*/ 	.short	(.L_973 - .L_972)
.L_972:
        /*0020*/ 	.word	0x00000000
        /*0024*/ 	.short	0x0000
        /*0026*/ 	.short	0x0000
        /*0028*/ 	.byte	0x00, 0xf0, 0xe1, 0x02


	//----- nvinfo : EIATTR_MAXREG_COUNT
	.align		4
.L_973:
        /*002c*/ 	.byte	0x03, 0x1b
        /*002e*/ 	.short	0x0080


	//----- nvinfo : EIATTR_NUM_BARRIERS
	.align		4
        /*0030*/ 	.byte	0x02, 0x4c
        /*0032*/ 	.byte	0x01
	.zero		1


	//----- nvinfo : EIATTR_ANNOTATIONS
	.align		4
        /*0034*/ 	.byte	0x04, 0x55
        /*0036*/ 	.short	(.L_975 - .L_974)


	//   ....[0]....
.L_974:
        /*0038*/ 	.word	0x00000001
        /*003c*/ 	.byte	0x90, 0x01, 0x00, 0x00, 0x01, 0x00, 0x00, 0x00, 0xc0, 0x01, 0x00, 0x00, 0x01, 0x00, 0x00, 0x00
        /* <DEDUP_REMOVED lines=191> */
        /*0c3c*/ 	.byte	0x40, 0xec, 0x00, 0x00, 0x01, 0x00, 0x00, 0x00, 0x50, 0xec, 0x00, 0x00


	//----- nvinfo : EIATTR_MERCURY_ISA_VERSION
	.align		4
.L_975:
        /*0c48*/ 	.byte	0x03, 0x5f
        /*0c4a*/ 	.short	0x0000


	//----- nvinfo : EIATTR_INT_WARP_WIDE_INSTR_OFFSETS
	.align		4
        /*0c4c*/ 	.byte	0x04, 0x31
        /*0c4e*/ 	.short	(.L_977 - .L_976)


	//   ....[0]....
.L_976:
        /*0c50*/ 	.word	0x000099b0


	//   ....[1]....
        /*0c54*/ 	.word	0x0000b030


	//   ....[2]....
        /*0c58*/ 	.word	0x00010fc0


	//----- nvinfo : EIATTR_COOP_GROUP_MASK_REGIDS
	.align		4
.L_977:
        /*0c5c*/ 	.byte	0x04, 0x29
        /*0c5e*/ 	.short	(.L_979 - .L_978)


	//   ....[0]....
.L_978:
        /*0c60*/ 	.word	0xffffffff


	//   ....[1]....
        /*0c64*/ 	.word	0xffffffff


	//   ....[2]....
        /*0c68*/ 	.word	0xffffffff


	//   ....[3]....
        /*0c6c*/ 	.word	0xffffffff


	//   ....[4]....
        /*0c70*/ 	.word	0xffffffff


	//   ....[5]....
        /*0c74*/ 	.word	0xffffffff


	//   ....[6]....
        /*0c78*/ 	.word	0xffffffff


	//   ....[7]....
        /*0c7c*/ 	.word	0xffffffff


	//   ....[8]....
        /*0c80*/ 	.word	0xffffffff


	//   ....[9]....
        /*0c84*/ 	.word	0xffffffff


	//----- nvinfo : EIATTR_COOP_GROUP_INSTR_OFFSETS
	.align		4
.L_979:
        /*0c88*/ 	.byte	0x04, 0x28
        /*0c8a*/ 	.short	(.L_981 - .L_980)


	//   ....[0]....
.L_980:
        /*0c8c*/ 	.word	0x00008ce0


	//   ....[1]....
        /*0c90*/ 	.word	0x00008d10


	//   ....[2]....
        /*0c94*/ 	.word	0x00008e10


	//   ....[3]....
        /*0c98*/ 	.word	0x00008e30


	//   ....[4]....
        /*0c9c*/ 	.word	0x00008e70


	//   ....[5]....
        /*0ca0*/ 	.word	0x00008e90


	//   ....[6]....
        /*0ca4*/ 	.word	0x00008ec0


	//   ....[7]....
        /*0ca8*/ 	.word	0x00008ee0


	//   ....[8]....
        /*0cac*/ 	.word	0x00008f10


	//   ....[9]....
        /*0cb0*/ 	.word	0x00008f30


	//----- nvinfo : EIATTR_EXIT_INSTR_OFFSETS
	.align		4
.L_981:
        /*0cb4*/ 	.byte	0x04, 0x1c
        /*0cb6*/ 	.short	(.L_983 - .L_982)


	//   ....[0]....
.L_982:
        /*0cb8*/ 	.word	0x00011090


	//   ....[1]....
        /*0cbc*/ 	.word	0x000111d0


	//   ....[2]....
        /*0cc0*/ 	.word	0x00011420


	//----- nvinfo : EIATTR_MAX_THREADS
	.align		4
.L_983:
        /*0cc4*/ 	.byte	0x04, 0x05
        /*0cc6*/ 	.short	(.L_985 - .L_984)
.L_984:
        /*0cc8*/ 	.word	0x000001c0
        /*0ccc*/ 	.word	0x00000001
        /*0cd0*/ 	.word	0x00000001


	//----- nvinfo : EIATTR_CRS_STACK_SIZE
	.align		4
.L_985:
        /*0cd4*/ 	.byte	0x04, 0x1e
        /*0cd6*/ 	.short	(.L_987 - .L_986)
.L_986:
        /*0cd8*/ 	.word	0x00000000
.L_987:


//--------------------- .nv.info._Z35group_norm_nhwc_bwd_one_pass_kernelI11Fp32IOBf16WLi64ELi56ELi448EEv26Group_norm_nhwc_bwd_params --------------------------
	.section	.nv.info._Z35group_norm_nhwc_bwd_one_pass_kernelI11Fp32IOBf16WLi64ELi56ELi448EEv26Group_norm_nhwc_bwd_params,"",@"SHT_CUDA_INFO"
	.sectionflags	@""
	.align	4


	//----- nvinfo : EIATTR_CUDA_API_VERSION
	.align		4
        /*0000*/ 	.byte	0x04, 0x37
        /*0002*/ 	.short	(.L_989 - .L_988)
.L_988:
        /*0004*/ 	.word	0x00000082


	//----- nvinfo : EIATTR_SW2861232_WAR
	.align		4
.L_989:
        /*0008*/ 	.byte	0x01, 0x35
	.zero		2


	//----- nvinfo : EIATTR_PARAM_CBANK
	.align		4
        /*000c*/ 	.byte	0x04, 0x0a
        /*000e*/ 	.short	(.L_991 - .L_990)
	.align		4
.L_990:
        /*0010*/ 	.word	index@(.nv.constant0._Z35group_norm_nhwc_bwd_one_pass_kernelI11Fp32IOBf16WLi64ELi56ELi448EEv26Group_norm_nhwc_bwd_params)
        /*0014*/ 	.short	0x0160
        /*0016*/ 	.short	0x00b8


	//----- nvinfo : EIATTR_CBANK_PARAM_SIZE
	.align		4
.L_991:
        /*0018*/ 	.byte	0x03, 0x19
        /*001a*/ 	.short	0x00b8


	//----- nvinfo : EIATTR_KPARAM_INFO
	.align		4
        /*001c*/ 	.byte	0x04, 0x17
        /*001e*/ 	.short	(.L_993 - .L_992)
.L_992:
        /*0020*/ 	.word	0x00000000
        /*0024*/ 	.short	0x0000
        /*0026*/ 	.short	0x0000
        /*0028*/ 	.byte	0x00, 0xf0, 0xe1, 0x02


	//----- nvinfo : EIATTR_MAXREG_COUNT
	.align		4
.L_993:
        /*002c*/ 	.byte	0x03, 0x1b
        /*002e*/ 	.short	0x0080


	//----- nvinfo : EIATTR_NUM_BARRIERS
	.align		4
        /*0030*/ 	.byte	0x02, 0x4c
        /*0032*/ 	.byte	0x01
	.zero		1


	//----- nvinfo : EIATTR_MERCURY_ISA_VERSION
	.align		4
        /*0034*/ 	.byte	0x03, 0x5f
        /*0036*/ 	.short	0x0000


	//----- nvinfo : EIATTR_INT_WARP_WIDE_INSTR_OFFSETS
	.align		4
        /*0038*/ 	.byte	0x04, 0x31
        /*003a*/ 	.short	(.L_995 - .L_994)


	//   ....[0]....
.L_994:
        /*003c*/ 	.word	0x000020a0


	//   ....[1]....
        /*0040*/ 	.word	0x00003d10


	//----- nvinfo : EIATTR_COOP_GROUP_MASK_REGIDS
	.align		4
.L_995:
        /*0044*/ 	.byte	0x04, 0x29
        /*0046*/ 	.short	(.L_997 - .L_996)


	//   ....[0]....
.L_996:
        /*0048*/ 	.word	0xffffffff


	//   ....[1]....
        /*004c*/ 	.word	0xffffffff


	//   ....[2]....
        /*0050*/ 	.word	0xffffffff


	//   ....[3]....
        /*0054*/ 	.word	0xffffffff


	//   ....[4]....
        /*0058*/ 	.word	0xffffffff


	//   ....[5]....
        /*005c*/ 	.word	0xffffffff


	//   ....[6]....
        /*0060*/ 	.word	0xffffffff


	//   ....[7]....
        /*0064*/ 	.word	0xffffffff


	//   ....[8]....
        /*0068*/ 	.word	0xffffffff


	//   ....[9]....
        /*006c*/ 	.word	0xffffffff


	//----- nvinfo : EIATTR_COOP_GROUP_INSTR_OFFSETS
	.align		4
.L_997:
        /*0070*/ 	.byte	0x04, 0x28
        /*0072*/ 	.short	(.L_999 - .L_998)


	//   ....[0]....
.L_998:
        /*0074*/ 	.word	0x00001490


	//   ....[1]....
        /*0078*/ 	.word	0x000014c0


	//   ....[2]....
        /*007c*/ 	.word	0x000015b0


	//   ....[3]....
        /*0080*/ 	.word	0x000015e0


	//   ....[4]....
        /*0084*/ 	.word	0x00001610


	//   ....[5]....
        /*0088*/ 	.word	0x00001630


	//   ....[6]....
        /*008c*/ 	.word	0x00001660


	//   ....[7]....
        /*0090*/ 	.word	0x00001680


	//   ....[8]....
        /*0094*/ 	.word	0x000016b0


	//   ....[9]....
        /*0098*/ 	.word	0x000016e0


	//----- nvinfo : EIATTR_EXIT_INSTR_OFFSETS
	.align		4
.L_999:
        /*009c*/ 	.byte	0x04, 0x1c
        /*009e*/ 	.short	(.L_1001 - .L_1000)


	//   ....[0]....
.L_1000:
        /*00a0*/ 	.word	0x00003de0


	//   ....[1]....
        /*00a4*/ 	.word	0x00003f20


	//   ....[2]....
        /*00a8*/ 	.word	0x000041a0


	//----- nvinfo : EIATTR_MAX_THREADS
	.align		4
.L_1001:
        /*00ac*/ 	.byte	0x04, 0x05
        /*00ae*/ 	.short	(.L_1003 - .L_1002)
.L_1002:
        /*00b0*/ 	.word	0x000001c0
        /*00b4*/ 	.word	0x00000001
        /*00b8*/ 	.word	0x00000001


	//----- nvinfo : EIATTR_CRS_STACK_SIZE
	.align		4
.L_1003:
        /*00bc*/ 	.byte	0x04, 0x1e
        /*00be*/ 	.short	(.L_1005 - .L_1004)
.L_1004:
        /*00c0*/ 	.word	0x00000000
.L_1005:


//--------------------- .nv.info._Z35group_norm_nhwc_bwd_one_pass_kernelI11Fp32IOBf16WLi128ELi56ELi448EEv26Group_norm_nhwc_bwd_params --------------------------
	.section	.nv.info._Z35group_norm_nhwc_bwd_one_pass_kernelI11Fp32IOBf16WLi128ELi56ELi448EEv26Group_norm_nhwc_bwd_params,"",@"SHT_CUDA_INFO"
	.sectionflags	@""
	.align	4


	//----- nvinfo : EIATTR_CUDA_API_VERSION
	.align		4
        /*0000*/ 	.byte	0x04, 0x37
        /*0002*/ 	.short	(.L_1007 - .L_1006)
.L_1006:
        /*0004*/ 	.word	0x00000082


	//----- nvinfo : EIATTR_SW2861232_WAR
	.align		4
.L_1007:
        /*0008*/ 	.byte	0x01, 0x35
	.zero		2


	//----- nvinfo : EIATTR_PARAM_CBANK
	.align		4
        /*000c*/ 	.byte	0x04, 0x0a
        /*000e*/ 	.short	(.L_1009 - .L_1008)
	.align		4
.L_1008:
        /*0010*/ 	.word	index@(.nv.constant0._Z35group_norm_nhwc_bwd_one_pass_kernelI11Fp32IOBf16WLi128ELi56ELi448EEv26Group_norm_nhwc_bwd_params)
        /*0014*/ 	.short	0x0160
        /*0016*/ 	.short	0x00b8


	//----- nvinfo : EIATTR_CBANK_PARAM_SIZE
	.align		4
.L_1009:
        /*0018*/ 	.byte	0x03, 0x19
        /*001a*/ 	.short	0x00b8


	//----- nvinfo : EIATTR_KPARAM_INFO
	.align		4
        /*001c*/ 	.byte	0x04, 0x17
        /*001e*/ 	.short	(.L_1011 - .L_1010)
.L_1010:
        /*0020*/ 	.word	0x00000000
        /*0024*/ 	.short	0x0000
        /*0026*/ 	.short	0x0000
        /*0028*/ 	.byte	0x00, 0xf0, 0xe1, 0x02


	//----- nvinfo : EIATTR_MAXREG_COUNT
	.align		4
.L_1011:
        /*002c*/ 	.byte	0x03, 0x1b
        /*002e*/ 	.short	0x0080


	//----- nvinfo : EIATTR_NUM_BARRIERS
	.align		4
        /*0030*/ 	.byte	0x02, 0x4c
        /*0032*/ 	.byte	0x01
	.zero		1


	//----- nvinfo : EIATTR_MERCURY_ISA_VERSION
	.align		4
        /*0034*/ 	.byte	0x03, 0x5f
        /*0036*/ 	.short	0x0000


	//----- nvinfo : EIATTR_INT_WARP_WIDE_INSTR_OFFSETS
	.align		4
        /*0038*/ 	.byte	0x04, 0x31
        /*003a*/ 	.short	(.L_1013 - .L_1012)


	//   ....[0]....
.L_1012:
        /*003c*/ 	.word	0x00002ec0


	//   ....[1]....
        /*0040*/ 	.word	0x00005550


	//----- nvinfo : EIATTR_COOP_GROUP_MASK_REGIDS
	.align		4
.L_1013:
        /*0044*/ 	.byte	0x04, 0x29
        /*0046*/ 	.short	(.L_1015 - .L_1014)


	//   ....[0]....
.L_1014:
        /*0048*/ 	.word	0xffffffff


	//   ....[1]....
        /*004c*/ 	.word	0xffffffff


	//   ....[2]....
        /*0050*/ 	.word	0xffffffff


	//   ....[3]....
        /*0054*/ 	.word	0xffffffff


	//   ....[4]....
        /*0058*/ 	.word	0xffffffff


	//   ....[5]....
        /*005c*/ 	.word	0xffffffff


	//   ....[6]....
        /*0060*/ 	.word	0xffffffff


	//   ....[7]....
        /*0064*/ 	.word	0xffffffff


	//   ....[8]....
        /*0068*/ 	.word	0xffffffff


	//   ....[9]....
        /*006c*/ 	.word	0xffffffff


	//----- nvinfo : EIATTR_COOP_GROUP_INSTR_OFFSETS
	.align		4
.L_1015:
        /*0070*/ 	.byte	0x04, 0x28
        /*0072*/ 	.short	(.L_1017 - .L_1016)


	//   ....[0]....
.L_1016:
        /*0074*/ 	.word	0x00002350


	//   ....[1]....
        /*0078*/ 	.word	0x00002370


	//   ....[2]....
        /*007c*/ 	.word	0x000023a0


	//   ....[3]....
        /*0080*/ 	.word	0x000023c0


	//   ....[4]....
        /*0084*/ 	.word	0x000023f0


	//   ....[5]....
        /*0088*/ 	.word	0x00002410


	//   ....[6]....
        /*008c*/ 	.word	0x00002440


	//   ....[7]....
        /*0090*/ 	.word	0x00002460


	//   ....[8]....
        /*0094*/ 	.word	0x000024a0


	//   ....[9]....
        /*0098*/ 	.word	0x000024e0


	//----- nvinfo : EIATTR_EXIT_INSTR_OFFSETS
	.align		4
.L_1017:
        /*009c*/ 	.byte	0x04, 0x1c
        /*009e*/ 	.short	(.L_1019 - .L_1018)


	//   ....[0]....
.L_1018:
        /*00a0*/ 	.word	0x00005620


	//   ....[1]....
        /*00a4*/ 	.word	0x00005760


	//   ....[2]....
        /*00a8*/ 	.word	0x000059e0


	//----- nvinfo : EIATTR_MAX_THREADS
	.align		4
.L_1019:
        /*00ac*/ 	.byte	0x04, 0x05
        /*00ae*/ 	.short	(.L_1021 - .L_1020)
.L_1020:
        /*00b0*/ 	.word	0x000001c0
        /*00b4*/ 	.word	0x00000001
        /*00b8*/ 	.word	0x00000001


	//----- nvinfo : EIATTR_CRS_STACK_SIZE
	.align		4
.L_1021:
        /*00bc*/ 	.byte	0x04, 0x1e
        /*00be*/ 	.short	(.L_1023 - .L_1022)
.L_1022:
        /*00c0*/ 	.word	0x00000000
.L_1023:


//--------------------- .nv.info._Z35group_norm_nhwc_bwd_one_pass_kernelI11Fp32IOBf16WLi256ELi56ELi448EEv26Group_norm_nhwc_bwd_params --------------------------
	.section	.nv.info._Z35group_norm_nhwc_bwd_one_pass_kernelI11Fp32IOBf16WLi256ELi56ELi448EEv26Group_norm_nhwc_bwd_params,"",@"SHT_CUDA_INFO"
	.sectionflags	@""
	.align	4


	//----- nvinfo : EIATTR_CUDA_API_VERSION
	.align		4
        /*0000*/ 	.byte	0x04, 0x37
        /*0002*/ 	.short	(.L_1025 - .L_1024)
.L_1024:
        /*0004*/ 	.word	0x00000082


	//----- nvinfo : EIATTR_SW2861232_WAR
	.align		4
.L_1025:
        /*0008*/ 	.byte	0x01, 0x35
	.zero		2


	//----- nvinfo : EIATTR_PARAM_CBANK
	.align		4
        /*000c*/ 	.byte	0x04, 0x0a
        /*000e*/ 	.short	(.L_1027 - .L_1026)
	.align		4
.L_1026:
        /*0010*/ 	.word	index@(.nv.constant0._Z35group_norm_nhwc_bwd_one_pass_kernelI11Fp32IOBf16WLi256ELi56ELi448EEv26Group_norm_nhwc_bwd_params)
        /*0014*/ 	.short	0x0160
        /*0016*/ 	.short	0x00b8


	//----- nvinfo : EIATTR_CBANK_PARAM_SIZE
	.align		4
.L_1027:
        /*0018*/ 	.byte	0x03, 0x19
        /*001a*/ 	.short	0x00b8


	//----- nvinfo : EIATTR_KPARAM_INFO
	.align		4
        /*001c*/ 	.byte	0x04, 0x17
        /*001e*/ 	.short	(.L_1029 - .L_1028)
.L_1028:
        /*0020*/ 	.word	0x00000000
        /*0024*/ 	.short	0x0000
        /*0026*/ 	.short	0x0000
        /*0028*/ 	.byte	0x00, 0xf0, 0xe1, 0x02


	//----- nvinfo : EIATTR_MAXREG_COUNT
	.align		4
.L_1029:
        /*002c*/ 	.byte	0x03, 0x1b
        /*002e*/ 	.short	0x0080


	//----- nvinfo : EIATTR_NUM_BARRIERS
	.align		4
        /*0030*/ 	.byte	0x02, 0x4c
        /*0032*/ 	.byte	0x01
	.zero		1


	//----- nvinfo : EIATTR_MERCURY_ISA_VERSION
	.align		4
        /*0034*/ 	.byte	0x03, 0x5f
        /*0036*/ 	.short	0x0000


	//----- nvinfo : EIATTR_INT_WARP_WIDE_INSTR_OFFSETS
	.align		4
        /*0038*/ 	.byte	0x04, 0x31
        /*003a*/ 	.short	(.L_1031 - .L_1030)


	//   ....[0]....
.L_1030:
        /*003c*/ 	.word	0x00004de0


	//   ....[1]....
        /*0040*/ 	.word	0x00008810


	//----- nvinfo : EIATTR_COOP_GROUP_MASK_REGIDS
	.align		4
.L_1031:
        /*0044*/ 	.byte	0x04, 0x29
        /*0046*/ 	.short	(.L_1033 - .L_1032)


	//   ....[0]....
.L_1032:
        /*0048*/ 	.word	0xffffffff


	//   ....[1]....
        /*004c*/ 	.word	0xffffffff


	//   ....[2]....
        /*0050*/ 	.word	0xffffffff


	//   ....[3]....
        /*0054*/ 	.word	0xffffffff


	//   ....[4]....
        /*0058*/ 	.word	0xffffffff


	//   ....[5]....
        /*005c*/ 	.word	0xffffffff


	//   ....[6]....
        /*0060*/ 	.word	0xffffffff


	//   ....[7]....
        /*0064*/ 	.word	0xffffffff


	//   ....[8]....
        /*0068*/ 	.word	0xffffffff


	//   ....[9]....
        /*006c*/ 	.word	0xffffffff


	//----- nvinfo : EIATTR_COOP_GROUP_INSTR_OFFSETS
	.align		4
.L_1033:
        /*0070*/ 	.byte	0x04, 0x28
        /*0072*/ 	.short	(.L_1035 - .L_1034)


	//   ....[0]....
.L_1034:
        /*0074*/ 	.word	0x00004200


	//   ....[1]....
        /*0078*/ 	.word	0x00004210


	//   ....[2]....
        /*007c*/ 	.word	0x00004240


	//   ....[3]....
        /*0080*/ 	.word	0x00004260


	//   ....[4]....
        /*0084*/ 	.word	0x00004290


	//   ....[5]....
        /*0088*/ 	.word	0x000042b0


	//   ....[6]....
        /*008c*/ 	.word	0x000042e0


	//   ....[7]....
        /*0090*/ 	.word	0x00004300


	//   ....[8]....
        /*0094*/ 	.word	0x00004330


	//   ....[9]....
        /*0098*/ 	.word	0x00004350


	//----- nvinfo : EIATTR_EXIT_INSTR_OFFSETS
	.align		4
.L_1035:
        /*009c*/ 	.byte	0x04, 0x1c
        /*009e*/ 	.short	(.L_1037 - .L_1036)


	//   ....[0]....
.L_1036:
        /*00a0*/ 	.word	0x000088e0


	//   ....[1]....
        /*00a4*/ 	.word	0x00008a20


	//   ....[2]....
        /*00a8*/ 	.word	0x00008ca0


	//----- nvinfo : EIATTR_MAX_THREADS
	.align		4
.L_1037:
        /*00ac*/ 	.byte	0x04, 0x05
        /*00ae*/ 	.short	(.L_1039 - .L_1038)
.L_1038:
        /*00b0*/ 	.word	0x000001c0
        /*00b4*/ 	.word	0x00000001
        /*00b8*/ 	.word	0x00000001


	//----- nvinfo : EIATTR_CRS_STACK_SIZE
	.align		4
.L_1039:
        /*00bc*/ 	.byte	0x04, 0x1e
        /*00be*/ 	.short	(.L_1041 - .L_1040)
.L_1040:
        /*00c0*/ 	.word	0x00000000
.L_1041:


//--------------------- .nv.info._Z35group_norm_nhwc_bwd_one_pass_kernelI11Fp32IOBf16WLi512ELi56ELi448EEv26Group_norm_nhwc_bwd_params --------------------------
	.section	.nv.info._Z35group_norm_nhwc_bwd_one_pass_kernelI11Fp32IOBf16WLi512ELi56ELi448EEv26Group_norm_nhwc_bwd_params,"",@"SHT_CUDA_INFO"
	.sectionflags	@""
	.align	4


	//----- nvinfo : EIATTR_CUDA_API_VERSION
	.align		4
        /*0000*/ 	.byte	0x04, 0x37
        /*0002*/ 	.short	(.L_1043 - .L_1042)
.L_1042:
        /*0004*/ 	.word	0x00000082


	//----- nvinfo : EIATTR_SW2861232_WAR
	.align		4
.L_1043:
        /*0008*/ 	.byte	0x01, 0x35
	.zero		2


	//----- nvinfo : EIATTR_PARAM_CBANK
	.align		4
        /*000c*/ 	.byte	0x04, 0x0a
        /*000e*/ 	.short	(.L_1045 - .L_1044)
	.align		4
.L_1044:
        /*0010*/ 	.word	index@(.nv.constant0._Z35group_norm_nhwc_bwd_one_pass_kernelI11Fp32IOBf16WLi512ELi56ELi448EEv26Group_norm_nhwc_bwd_params)
        /*0014*/ 	.short	0x0160
        /*0016*/ 	.short	0x00b8


	//----- nvinfo : EIATTR_CBANK_PARAM_SIZE
	.align		4
.L_1045:
        /*0018*/ 	.byte	0x03, 0x19
        /*001a*/ 	.short	0x00b8


	//----- nvinfo : EIATTR_KPARAM_INFO
	.align		4
        /*001c*/ 	.byte	0x04, 0x17
        /*001e*/ 	.short	(.L_1047 - .L_1046)
.L_1046:
        /*0020*/ 	.word	0x00000000
        /*0024*/ 	.short	0x0000
        /*0026*/ 	.short	0x0000
        /*0028*/ 	.byte	0x00, 0xf0, 0xe1, 0x02


	//----- nvinfo : EIATTR_MAXREG_COUNT
	.align		4
.L_1047:
        /*002c*/ 	.byte	0x03, 0x1b
        /*002e*/ 	.short	0x0080


	//----- nvinfo : EIATTR_NUM_BARRIERS
	.align		4
        /*0030*/ 	.byte	0x02, 0x4c
        /*0032*/ 	.byte	0x01
	.zero		1


	//----- nvinfo : EIATTR_ANNOTATIONS
	.align		4
        /*0034*/ 	.byte	0x04, 0x55
        /*0036*/ 	.short	(.L_1049 - .L_1048)


	//   ....[0]....
.L_1048:
        /* <DEDUP_REMOVED lines=193> */
        /*0c3c*/ 	.byte	0xd0, 0xe7, 0x00, 0x00


	//----- nvinfo : EIATTR_MERCURY_ISA_VERSION
	.align		4
.L_1049:
        /*0c40*/ 	.byte	0x03, 0x5f
        /*0c42*/ 	.short	0x0000


	//----- nvinfo : EIATTR_INT_WARP_WIDE_INSTR_OFFSETS
	.align		4
        /*0c44*/ 	.byte	0x04, 0x31
        /*0c46*/ 	.short	(.L_1051 - .L_1050)


	//   ....[0]....
.L_1050:
        /*0c48*/ 	.word	0x00009a40


	//   ....[1]....
        /*0c4c*/ 	.word	0x0000b0c0


	//   ....[2]....
        /*0c50*/ 	.word	0x00011020


	//----- nvinfo : EIATTR_COOP_GROUP_MASK_REGIDS
	.align		4
.L_1051:
        /*0c54*/ 	.byte	0x04, 0x29
        /*0c56*/ 	.short	(.L_1053 - .L_1052)


	//   ....[0]....
.L_1052:
        /*0c58*/ 	.word	0xffffffff


	//   ....[1]....
        /*0c5c*/ 	.word	0xffffffff


	//   ....[2]....
        /*0c60*/ 	.word	0xffffffff


	//   ....[3]....
        /*0c64*/ 	.word	0xffffffff


	//   ....[4]....
        /*0c68*/ 	.word	0xffffffff


	//   ....[5]....
        /*0c6c*/ 	.word	0xffffffff


	//   ....[6]....
        /*0c70*/ 	.word	0xffffffff


	//   ....[7]....
        /*0c74*/ 	.word	0xffffffff


	//   ....[8]....
        /*0c78*/ 	.word	0xffffffff


	//   ....[9]....
        /*0c7c*/ 	.word	0xffffffff


	//----- nvinfo : EIATTR_COOP_GROUP_INSTR_OFFSETS
	.align		4
.L_1053:
        /*0c80*/ 	.byte	0x04, 0x28
        /*0c82*/ 	.short	(.L_1055 - .L_1054)


	//   ....[0]....
.L_1054:
        /*0c84*/ 	.word	0x00008d80


	//   ....[1]....
        /*0c88*/ 	.word	0x00008db0


	//   ....[2]....
        /*0c8c*/ 	.word	0x00008eb0


	//   ....[3]....
        /*0c90*/ 	.word	0x00008ed0


	//   ....[4]....
        /*0c94*/ 	.word	0x00008f10


	//   ....[5]....
        /*0c98*/ 	.word	0x00008f30


	//   ....[6]....
        /*0c9c*/ 	.word	0x00008f60


	//   ....[7]....
        /*0ca0*/ 	.word	0x00008f80


	//   ....[8]....
        /*0ca4*/ 	.word	0x00008fb0


	//   ....[9]....
        /*0ca8*/ 	.word	0x00008fd0


	//----- nvinfo : EIATTR_EXIT_INSTR_OFFSETS
	.align		4
.L_1055:
        /*0cac*/ 	.byte	0x04, 0x1c
        /*0cae*/ 	.short	(.L_1057 - .L_1056)


	//   ....[0]....
.L_1056:
        /*0cb0*/ 	.word	0x000110f0


	//   ....[1]....
        /*0cb4*/ 	.word	0x00011230


	//   ....[2]....
        /*0cb8*/ 	.word	0x000114b0


	//----- nvinfo : EIATTR_MAX_THREADS
	.align		4
.L_1057:
        /*0cbc*/ 	.byte	0x04, 0x05
        /*0cbe*/ 	.short	(.L_1059 - .L_1058)
.L_1058:
        /*0cc0*/ 	.word	0x000001c0
        /*0cc4*/ 	.word	0x00000001
        /*0cc8*/ 	.word	0x00000001


	//----- nvinfo : EIATTR_CRS_STACK_SIZE
	.align		4
.L_1059:
        /*0ccc*/ 	.byte	0x04, 0x1e
        /*0cce*/ 	.short	(.L_1061 - .L_1060)
.L_1060:
        /*0cd0*/ 	.word	0x00000000
.L_1061:


//--------------------- .nv.info._Z35group_norm_nhwc_bwd_one_pass_kernelI11Fp32IOFp16WLi64ELi56ELi448EEv26Group_norm_nhwc_bwd_params --------------------------
	.section	.nv.info._Z35group_norm_nhwc_bwd_one_pass_kernelI11Fp32IOFp16WLi64ELi56ELi448EEv26Group_norm_nhwc_bwd_params,"",@"SHT_CUDA_INFO"
	.sectionflags	@""
	.align	4


	//----- nvinfo : EIATTR_CUDA_API_VERSION
	.align		4
        /*0000*/ 	.byte	0x04, 0x37
        /*0002*/ 	.short	(.L_1063 - .L_1062)
.L_1062:
        /*0004*/ 	.word	0x00000082


	//----- nvinfo : EIATTR_SW2861232_WAR
	.align		4
.L_1063:
        /*0008*/ 	.byte	0x01, 0x35
	.zero		2


	//----- nvinfo : EIATTR_PARAM_CBANK
	.align		4
        /*000c*/ 	.byte	0x04, 0x0a
        /*000e*/ 	.short	(.L_1065 - .L_1064)
	.align		4
.L_1064:
        /*0010*/ 	.word	index@(.nv.constant0._Z35group_norm_nhwc_bwd_one_pass_kernelI11Fp32IOFp16WLi64ELi56ELi448EEv26Group_norm_nhwc_bwd_params)
        /*0014*/ 	.short	0x0160
        /*0016*/ 	.short	0x00b8


	//----- nvinfo : EIATTR_CBANK_PARAM_SIZE
	.align		4
.L_1065:
        /*0018*/ 	.byte	0x03, 0x19
        /*001a*/ 	.short	0x00b8


	//----- nvinfo : EIATTR_KPARAM_INFO
	.align		4
        /*001c*/ 	.byte	0x04, 0x17
        /*001e*/ 	.short	(.L_1067 - .L_1066)
.L_1066:
        /*0020*/ 	.word	0x00000000
        /*0024*/ 	.short	0x0000
        /*0026*/ 	.short	0x0000
        /*0028*/ 	.byte	0x00, 0xf0, 0xe1, 0x02


	//----- nvinfo : EIATTR_MAXREG_COUNT
	.align		4
.L_1067:
        /*002c*/ 	.byte	0x03, 0x1b
        /*002e*/ 	.short	0x0080


	//----- nvinfo : EIATTR_NUM_BARRIERS
	.align		4
        /*0030*/ 	.byte	0x02, 0x4c
        /*0032*/ 	.byte	0x01
	.zero		1


	//----- nvinfo : EIATTR_MERCURY_ISA_VERSION
	.align		4
        /*0034*/ 	.byte	0x03, 0x5f
        /*0036*/ 	.short	0x0000


	//----- nvinfo : EIATTR_INT_WARP_WIDE_INSTR_OFFSETS
	.align		4
        /*0038*/ 	.byte	0x04, 0x31
        /*003a*/ 	.short	(.L_1069 - .L_1068)


	//   ....[0]....
.L_1068:
        /*003c*/ 	.word	0x000020a0


	//   ....[1]....
        /*0040*/ 	.word	0x00003d10


	//----- nvinfo : EIATTR_COOP_GROUP_MASK_REGIDS
	.align		4
.L_1069:
        /*0044*/ 	.byte	0x04, 0x29
        /*0046*/ 	.short	(.L_1071 - .L_1070)


	//   ....[0]....
.L_1070:
        /*0048*/ 	.word	0xffffffff


	//   ....[1]....
        /*004c*/ 	.word	0xffffffff


	//   ....[2]....
        /*0050*/ 	.word	0xffffffff


	//   ....[3]....
        /*0054*/ 	.word	0xffffffff


	//   ....[4]....
        /*0058*/ 	.word	0xffffffff


	//   ....[5]....
        /*005c*/ 	.word	0xffffffff


	//   ....[6]....
        /*0060*/ 	.word	0xffffffff


	//   ....[7]....
        /*0064*/ 	.word	0xffffffff


	//   ....[8]....
        /*0068*/ 	.word	0xffffffff


	//   ....[9]....
        /*006c*/ 	.word	0xffffffff


	//----- nvinfo : EIATTR_COOP_GROUP_INSTR_OFFSETS
	.align		4
.L_1071:
        /*0070*/ 	.byte	0x04, 0x28
        /*0072*/ 	.short	(.L_1073 - .L_1072)


	//   ....[0]....
.L_1072:
        /*0074*/ 	.word	0x00001490


	//   ....[1]....
        /*0078*/ 	.word	0x000014c0


	//   ....[2]....
        /*007c*/ 	.word	0x000015b0


	//   ....[3]....
        /*0080*/ 	.word	0x000015e0


	//   ....[4]....
        /*0084*/ 	.word	0x00001610


	//   ....[5]....
        /*0088*/ 	.word	0x00001630


	//   ....[6]....
        /*008c*/ 	.word	0x00001660


	//   ....[7]....
        /*0090*/ 	.word	0x00001680


	//   ....[8]....
        /*0094*/ 	.word	0x000016b0


	//   ....[9]....
        /*0098*/ 	.word	0x000016e0


	//----- nvinfo : EIATTR_EXIT_INSTR_OFFSETS
	.align		4
.L_1073:
        /*009c*/ 	.byte	0x04, 0x1c
        /*009e*/ 	.short	(.L_1075 - .L_1074)


	//   ....[0]....
.L_1074:
        /*00a0*/ 	.word	0x00003de0


	//   ....[1]....
        /*00a4*/ 	.word	0x00003f20


	//   ....[2]....
        /*00a8*/ 	.word	0x000041a0


	//----- nvinfo : EIATTR_MAX_THREADS
	.align		4
.L_1075:
        /*00ac*/ 	.byte	0x04, 0x05
        /*00ae*/ 	.short	(.L_1077 - .L_1076)
.L_1076:
        /*00b0*/ 	.word	0x000001c0
        /*00b4*/ 	.word	0x00000001
        /*00b8*/ 	.word	0x00000001


	//----- nvinfo : EIATTR_CRS_STACK_SIZE
	.align		4
.L_1077:
        /*00bc*/ 	.byte	0x04, 0x1e
        /*00be*/ 	.short	(.L_1079 - .L_1078)
.L_1078:
        /*00c0*/ 	.word	0x00000000
.L_1079:


//--------------------- .nv.info._Z35group_norm_nhwc_bwd_one_pass_kernelI11Fp32IOFp16WLi128ELi56ELi448EEv26Group_norm_nhwc_bwd_params --------------------------
	.section	.nv.info._Z35group_norm_nhwc_bwd_one_pass_kernelI11Fp32IOFp16WLi128ELi56ELi448EEv26Group_norm_nhwc_bwd_params,"",@"SHT_CUDA_INFO"
	.sectionflags	@""
	.align	4


	//----- nvinfo : EIATTR_CUDA_API_VERSION
	.align		4
        /*0000*/ 	.byte	0x04, 0x37
        /*0002*/ 	.short	(.L_1081 - .L_1080)
.L_1080:
        /*0004*/ 	.word	0x00000082


	//----- nvinfo : EIATTR_SW2861232_WAR
	.align		4
.L_1081:
        /*0008*/ 	.byte	0x01, 0x35
	.zero		2


	//----- nvinfo : EIATTR_PARAM_CBANK
	.align		4
        /*000c*/ 	.byte	0x04, 0x0a
        /*000e*/ 	.short	(.L_1083 - .L_1082)
	.align		4
.L_1082:
        /*0010*/ 	.word	index@(.nv.constant0._Z35group_norm_nhwc_bwd_one_pass_kernelI11Fp32IOFp16WLi128ELi56ELi448EEv26Group_norm_nhwc_bwd_params)
        /*0014*/ 	.short	0x0160
        /*0016*/ 	.short	0x00b8


	//----- nvinfo : EIATTR_CBANK_PARAM_SIZE
	.align		4
.L_1083:
        /*0018*/ 	.byte	0x03, 0x19
        /*001a*/ 	.short	0x00b8


	//----- nvinfo : EIATTR_KPARAM_INFO
	.align		4
        /*001c*/ 	.byte	0x04, 0x17
        /*001e*/ 	.short	(.L_1085 - .L_1084)
.L_1084:
        /*0020*/ 	.word	0x00000000
        /*0024*/ 	.short	0x0000
        /*0026*/ 	.short	0x0000
        /*0028*/ 	.byte	0x00, 0xf0, 0xe1, 0x02


	//----- nvinfo : EIATTR_MAXREG_COUNT
	.align		4
.L_1085:
        /*002c*/ 	.byte	0x03, 0x1b
        /*002e*/ 	.short	0x0080


	//----- nvinfo : EIATTR_NUM_BARRIERS
	.align		4
        /*0030*/ 	.byte	0x02, 0x4c
        /*0032*/ 	.byte	0x01
	.zero		1


	//----- nvinfo : EIATTR_MERCURY_ISA_VERSION
	.align		4
        /*0034*/ 	.byte	0x03, 0x5f
        /*0036*/ 	.short	0x0000


	//----- nvinfo : EIATTR_INT_WARP_WIDE_INSTR_OFFSETS
	.align		4
        /*0038*/ 	.byte	0x04, 0x31
        /*003a*/ 	.short	(.L_1087 - .L_1086)


	//   ....[0]....
.L_1086:
        /*003c*/ 	.word	0x00002ec0


	//   ....[1]....
        /*0040*/ 	.word	0x00005550


	//----- nvinfo : EIATTR_COOP_GROUP_MASK_REGIDS
	.align		4
.L_1087:
        /*0044*/ 	.byte	0x04, 0x29
        /*0046*/ 	.short	(.L_1089 - .L_1088)


	//   ....[0]....
.L_1088:
        /*0048*/ 	.word	0xffffffff


	//   ....[1]....
        /*004c*/ 	.word	0xffffffff


	//   ....[2]....
        /*0050*/ 	.word	0xffffffff


	//   ....[3]....
        /*0054*/ 	.word	0xffffffff


	//   ....[4]....
        /*0058*/ 	.word	0xffffffff


	//   ....[5]....
        /*005c*/ 	.word	0xffffffff


	//   ....[6]....
        /*0060*/ 	.word	0xffffffff


	//   ....[7]....
        /*0064*/ 	.word	0xffffffff


	//   ....[8]....
        /*0068*/ 	.word	0xffffffff


	//   ....[9]....
        /*006c*/ 	.word	0xffffffff


	//----- nvinfo : EIATTR_COOP_GROUP_INSTR_OFFSETS
	.align		4
.L_1089:
        /*0070*/ 	.byte	0x04, 0x28
        /*0072*/ 	.short	(.L_1091 - .L_1090)


	//   ....[0]....
.L_1090:
        /*0074*/ 	.word	0x00002350


	//   ....[1]....
        /*0078*/ 	.word	0x00002370


	//   ....[2]....
        /*007c*/ 	.word	0x000023a0


	//   ....[3]....
        /*0080*/ 	.word	0x000023c0


	//   ....[4]....
        /*0084*/ 	.word	0x000023f0


	//   ....[5]....
        /*0088*/ 	.word	0x00002410


	//   ....[6]....
        /*008c*/ 	.word	0x00002440


	//   ....[7]....
        /*0090*/ 	.word	0x00002460


	//   ....[8]....
        /*0094*/ 	.word	0x000024a0


	//   ....[9]....
        /*0098*/ 	.word	0x000024e0


	//----- nvinfo : EIATTR_EXIT_INSTR_OFFSETS
	.align		4
.L_1091:
        /*009c*/ 	.byte	0x04, 0x1c
        /*009e*/ 	.short	(.L_1093 - .L_1092)


	//   ....[0]....
.L_1092:
        /*00a0*/ 	.word	0x00005620


	//   ....[1]....
        /*00a4*/ 	.word	0x00005760


	//   ....[2]....
        /*00a8*/ 	.word	0x000059e0


	//----- nvinfo : EIATTR_MAX_THREADS
	.align		4
.L_1093:
        /*00ac*/ 	.byte	0x04, 0x05
        /*00ae*/ 	.short	(.L_1095 - .L_1094)
.L_1094:
        /*00b0*/ 	.word	0x000001c0
        /*00b4*/ 	.word	0x00000001
        /*00b8*/ 	.word	0x00000001


	//----- nvinfo : EIATTR_CRS_STACK_SIZE
	.align		4
.L_1095:
        /*00bc*/ 	.byte	0x04, 0x1e
        /*00be*/ 	.short	(.L_1097 - .L_1096)
.L_1096:
        /*00c0*/ 	.word	0x00000000
.L_1097:


//--------------------- .nv.info._Z35group_norm_nhwc_bwd_one_pass_kernelI11Fp32IOFp16WLi256ELi56ELi448EEv26Group_norm_nhwc_bwd_params --------------------------
	.section	.nv.info._Z35group_norm_nhwc_bwd_one_pass_kernelI11Fp32IOFp16WLi256ELi56ELi448EEv26Group_norm_nhwc_bwd_params,"",@"SHT_CUDA_INFO"
	.sectionflags	@""
	.align	4


	//----- nvinfo : EIATTR_CUDA_API_VERSION
	.align		4
        /*0000*/ 	.byte	0x04, 0x37
        /*0002*/ 	.short	(.L_1099 - .L_1098)
.L_1098:
        /*0004*/ 	.word	0x00000082


	//----- nvinfo : EIATTR_SW2861232_WAR
	.align		4
.L_1099:
        /*0008*/ 	.byte	0x01, 0x35
	.zero		2


	//----- nvinfo : EIATTR_PARAM_CBANK
	.align		4
        /*000c*/ 	.byte	0x04, 0x0a
        /*000e*/ 	.short	(.L_1101 - .L_1100)
	.align		4
.L_1100:
        /*0010*/ 	.word	index@(.nv.constant0._Z35group_norm_nhwc_bwd_one_pass_kernelI11Fp32IOFp16WLi256ELi56ELi448EEv26Group_norm_nhwc_bwd_params)
        /*0014*/ 	.short	0x0160
        /*0016*/ 	.short	0x00b8


	//----- nvinfo : EIATTR_CBANK_PARAM_SIZE
	.align		4
.L_1101:
        /*0018*/ 	.byte	0x03, 0x19
        /*001a*/ 	.short	0x00b8


	//----- nvinfo : EIATTR_KPARAM_INFO
	.align		4
        /*001c*/ 	.byte	0x04, 0x17
        /*001e*/ 	.short	(.L_1103 - .L_1102)
.L_1102:
        /*0020*/ 	.word	0x00000000
        /*0024*/ 	.short	0x0000
        /*0026*/ 	.short	0x0000
        /*0028*/ 	.byte	0x00, 0xf0, 0xe1, 0x02


	//----- nvinfo : EIATTR_MAXREG_COUNT
	.align		4
.L_1103:
        /*002c*/ 	.byte	0x03, 0x1b
        /*002e*/ 	.short	0x0080


	//----- nvinfo : EIATTR_NUM_BARRIERS
	.align		4
        /*0030*/ 	.byte	0x02, 0x4c
        /*0032*/ 	.byte	0x01
	.zero		1


	//----- nvinfo : EIATTR_MERCURY_ISA_VERSION
	.align		4
        /*0034*/ 	.byte	0x03, 0x5f
        /*0036*/ 	.short	0x0000


	//----- nvinfo : EIATTR_INT_WARP_WIDE_INSTR_OFFSETS
	.align		4
        /*0038*/ 	.byte	0x04, 0x31
        /*003a*/ 	.short	(.L_1105 - .L_1104)


	//   ....[0]....
.L_1104:
        /*003c*/ 	.word	0x00004de0


	//   ....[1]....
        /*0040*/ 	.word	0x00008810


	//----- nvinfo : EIATTR_COOP_GROUP_MASK_REGIDS
	.align		4
.L_1105:
        /*0044*/ 	.byte	0x04, 0x29
        /*0046*/ 	.short	(.L_1107 - .L_1106)


	//   ....[0]....
.L_1106:
        /*0048*/ 	.word	0xffffffff


	//   ....[1]....
        /*004c*/ 	.word	0xffffffff


	//   ....[2]....
        /*0050*/ 	.word	0xffffffff


	//   ....[3]....
        /*0054*/ 	.word	0xffffffff


	//   ....[4]....
        /*0058*/ 	.word	0xffffffff


	//   ....[5]....
        /*005c*/ 	.word	0xffffffff


	//   ....[6]....
        /*0060*/ 	.word	0xffffffff


	//   ....[7]....
        /*0064*/ 	.word	0xffffffff


	//   ....[8]....
        /*0068*/ 	.word	0xffffffff


	//   ....[9]....
        /*006c*/ 	.word	0xffffffff


	//----- nvinfo : EIATTR_COOP_GROUP_INSTR_OFFSETS
	.align		4
.L_1107:
        /*0070*/ 	.byte	0x04, 0x28
        /*0072*/ 	.short	(.L_1109 - .L_1108)


	//   ....[0]....
.L_1108:
        /*0074*/ 	.word	0x00004200


	//   ....[1]....
        /*0078*/ 	.word	0x00004210


	//   ....[2]....
        /*007c*/ 	.word	0x00004240


	//   ....[3]....
        /*0080*/ 	.word	0x00004260


	//   ....[4]....
        /*0084*/ 	.word	0x00004290


	//   ....[5]....
        /*0088*/ 	.word	0x000042b0


	//   ....[6]....
        /*008c*/ 	.word	0x000042e0


	//   ....[7]....
        /*0090*/ 	.word	0x00004300


	//   ....[8]....
        /*0094*/ 	.word	0x00004330


	//   ....[9]....
        /*0098*/ 	.word	0x00004350


	//----- nvinfo : EIATTR_EXIT_INSTR_OFFSETS
	.align		4
.L_1109:
        /*009c*/ 	.byte	0x04, 0x1c
        /*009e*/ 	.short	(.L_1111 - .L_1110)


	//   ....[0]....
.L_1110:
        /*00a0*/ 	.word	0x000088e0


	//   ....[1]....
        /*00a4*/ 	.word	0x00008a20


	//   ....[2]....
        /*00a8*/ 	.word	0x00008ca0


	//----- nvinfo : EIATTR_MAX_THREADS
	.align		4
.L_1111:
        /*00ac*/ 	.byte	0x04, 0x05
        /*00ae*/ 	.short	(.L_1113 - .L_1112)
.L_1112:
        /*00b0*/ 	.word	0x000001c0
        /*00b4*/ 	.word	0x00000001
        /*00b8*/ 	.word	0x00000001


	//----- nvinfo : EIATTR_CRS_STACK_SIZE
	.align		4
.L_1113:
        /*00bc*/ 	.byte	0x04, 0x1e
        /*00be*/ 	.short	(.L_1115 - .L_1114)
.L_1114:
        /*00c0*/ 	.word	0x00000000
.L_1115:


//--------------------- .nv.info._Z35group_norm_nhwc_bwd_one_pass_kernelI11Fp32IOFp16WLi512ELi56ELi448EEv26Group_norm_nhwc_bwd_params --------------------------
	.section	.nv.info._Z35group_norm_nhwc_bwd_one_pass_kernelI11Fp32IOFp16WLi512ELi56ELi448EEv26Group_norm_nhwc_bwd_params,"",@"SHT_CUDA_INFO"
	.sectionflags	@""
	.align	4


	//----- nvinfo : EIATTR_CUDA_API_VERSION
	.align		4
        /*0000*/ 	.byte	0x04, 0x37
        /*0002*/ 	.short	(.L_1117 - .L_1116)
.L_1116:
        /*0004*/ 	.word	0x00000082


	//----- nvinfo : EIATTR_SW2861232_WAR
	.align		4
.L_1117:
        /*0008*/ 	.byte	0x01, 0x35
	.zero		2


	//----- nvinfo : EIATTR_PARAM_CBANK
	.align		4
        /*000c*/ 	.byte	0x04, 0x0a
        /*000e*/ 	.short	(.L_1119 - .L_1118)
	.align		4
.L_1118:
        /*0010*/ 	.word	index@(.nv.constant0._Z35group_norm_nhwc_bwd_one_pass_kernelI11Fp32IOFp16WLi512ELi56ELi448EEv26Group_norm_nhwc_bwd_params)
        /*0014*/ 	.short	0x0160
        /*0016*/ 	.short	0x00b8


	//----- nvinfo : EIATTR_CBANK_PARAM_SIZE
	.align		4
.L_1119:
        /*0018*/ 	.byte	0x03, 0x19
        /*001a*/ 	.short	0x00b8


	//----- nvinfo : EIATTR_KPARAM_INFO
	.align		4
        /*001c*/ 	.byte	0x04, 0x17
        /*001e*/ 	.short	(.L_1121 - .L_1120)
.L_1120:
        /*0020*/ 	.word	0x00000000
        /*0024*/ 	.short	0x0000
        /*0026*/ 	.short	0x0000
        /*0028*/ 	.byte	0x00, 0xf0, 0xe1, 0x02


	//----- nvinfo : EIATTR_MAXREG_COUNT
	.align		4
.L_1121:
        /*002c*/ 	.byte	0x03, 0x1b
        /*002e*/ 	.short	0x0080


	//----- nvinfo : EIATTR_NUM_BARRIERS
	.align		4
        /*0030*/ 	.byte	0x02, 0x4c
        /*0032*/ 	.byte	0x01
	.zero		1


	//----- nvinfo : EIATTR_ANNOTATIONS
	.align		4
        /*0034*/ 	.byte	0x04, 0x55
        /*0036*/ 	.short	(.L_1123 - .L_1122)


	//   ....[0]....
.L_1122:
        /* <DEDUP_REMOVED lines=194> */


	//----- nvinfo : EIATTR_MERCURY_ISA_VERSION
	.align		4
.L_1123:
        /*0c40*/ 	.byte	0x03, 0x5f
        /*0c42*/ 	.short	0x0000


	//----- nvinfo : EIATTR_INT_WARP_WIDE_INSTR_OFFSETS
	.align		4
        /*0c44*/ 	.byte	0x04, 0x31
        /*0c46*/ 	.short	(.L_1125 - .L_1124)


	//   ....[0]....
.L_1124:
        /*0c48*/ 	.word	0x00009a40


	//   ....[1]....
        /*0c4c*/ 	.word	0x0000b0c0


	//   ....[2]....
        /*0c50*/ 	.word	0x00011020


	//----- nvinfo : EIATTR_COOP_GROUP_MASK_REGIDS
	.align		4
.L_1125:
        /*0c54*/ 	.byte	0x04, 0x29
        /*0c56*/ 	.short	(.L_1127 - .L_1126)


	//   ....[0]....
.L_1126:
        /*0c58*/ 	.word	0xffffffff


	//   ....[1]....
        /*0c5c*/ 	.word	0xffffffff


	//   ....[2]....
        /*0c60*/ 	.word	0xffffffff


	//   ....[3]....
        /*0c64*/ 	.word	0xffffffff


	//   ....[4]....
        /*0c68*/ 	.word	0xffffffff


	//   ....[5]....
        /*0c6c*/ 	.word	0xffffffff


	//   ....[6]....
        /*0c70*/ 	.word	0xffffffff


	//   ....[7]....
        /*0c74*/ 	.word	0xffffffff


	//   ....[8]....
        /*0c78*/ 	.word	0xffffffff


	//   ....[9]....
        /*0c7c*/ 	.word	0xffffffff


	//----- nvinfo : EIATTR_COOP_GROUP_INSTR_OFFSETS
	.align		4
.L_1127:
        /*0c80*/ 	.byte	0x04, 0x28
        /*0c82*/ 	.short	(.L_1129 - .L_1128)


	//   ....[0]....
.L_1128:
        /*0c84*/ 	.word	0x00008d80


	//   ....[1]....
        /*0c88*/ 	.word	0x00008db0


	//   ....[2]....
        /*0c8c*/ 	.word	0x00008eb0


	//   ....[3]....
        /*0c90*/ 	.word	0x00008ed0


	//   ....[4]....
        /*0c94*/ 	.word	0x00008f10


	//   ....[5]....
        /*0c98*/ 	.word	0x00008f30


	//   ....[6]....
        /*0c9c*/ 	.word	0x00008f60


	//   ....[7]....
        /*0ca0*/ 	.word	0x00008f80


	//   ....[8]....
        /*0ca4*/ 	.word	0x00008fb0


	//   ....[9]....
        /*0ca8*/ 	.word	0x00008fd0


	//----- nvinfo : EIATTR_EXIT_INSTR_OFFSETS
	.align		4
.L_1129:
        /*0cac*/ 	.byte	0x04, 0x1c
        /*0cae*/ 	.short	(.L_1131 - .L_1130)


	//   ....[0]....
.L_1130:
        /*0cb0*/ 	.word	0x000110f0


	//   ....[1]....
        /*0cb4*/ 	.word	0x00011230


	//   ....[2]....
        /*0cb8*/ 	.word	0x000114b0


	//----- nvinfo : EIATTR_MAX_THREADS
	.align		4
.L_1131:
        /*0cbc*/ 	.byte	0x04, 0x05
        /*0cbe*/ 	.short	(.L_1133 - .L_1132)
.L_1132:
        /*0cc0*/ 	.word	0x000001c0
        /*0cc4*/ 	.word	0x00000001
        /*0cc8*/ 	.word	0x00000001


	//----- nvinfo : EIATTR_CRS_STACK_SIZE
	.align		4
.L_1133:
        /*0ccc*/ 	.byte	0x04, 0x1e
        /*0cce*/ 	.short	(.L_1135 - .L_1134)
.L_1134:
        /*0cd0*/ 	.word	0x00000000
.L_1135:


//--------------------- .nv.info._Z35group_norm_nhwc_fwd_one_pass_kernelI11Bf16IOFp32WLi64ELi56ELi448EEv26Group_norm_nhwc_fwd_params --------------------------
	.section	.nv.info._Z35group_norm_nhwc_fwd_one_pass_kernelI11Bf16IOFp32WLi64ELi56ELi448EEv26Group_norm_nhwc_fwd_params,"",@"SHT_CUDA_INFO"
	.sectionflags	@""
	.align	4


	//----- nvinfo : EIATTR_CUDA_API_VERSION
	.align		4
        /*0000*/ 	.byte	0x04, 0x37
        /*0002*/ 	.short	(.L_1137 - .L_1136)
.L_1136:
        /*0004*/ 	.word	0x00000082


	//----- nvinfo : EIATTR_SW2861232_WAR
	.align		4
.L_1137:
        /*0008*/ 	.byte	0x01, 0x35
	.zero		2


	//----- nvinfo : EIATTR_PARAM_CBANK
	.align		4
        /*000c*/ 	.byte	0x04, 0x0a
        /*000e*/ 	.short	(.L_1139 - .L_1138)
	.align		4
.L_1138:
        /*0010*/ 	.word	index@(.nv.constant0._Z35group_norm_nhwc_fwd_one_pass_kernelI11Bf16IOFp32WLi64ELi56ELi448EEv26Group_norm_nhwc_fwd_params)
        /*0014*/ 	.short	0x0160
        /*0016*/ 	.short	0x00a0


	//----- nvinfo : EIATTR_CBANK_PARAM_SIZE
	.align		4
.L_1139:
        /*0018*/ 	.byte	0x03, 0x19
        /*001a*/ 	.short	0x00a0


	//----- nvinfo : EIATTR_KPARAM_INFO
	.align		4
        /*001c*/ 	.byte	0x04, 0x17
        /*001e*/ 	.short	(.L_1141 - .L_1140)
.L_1140:
        /*0020*/ 	.word	0x00000000
        /*0024*/ 	.short	0x0000
        /*0026*/ 	.short	0x0000
        /*0028*/ 	.byte	0x00, 0xf0, 0x81, 0x02


	//----- nvinfo : EIATTR_MAXREG_COUNT
	.align		4
.L_1141:
        /*002c*/ 	.byte	0x03, 0x1b
        /*002e*/ 	.short	0x0080


	//----- nvinfo : EIATTR_NUM_BARRIERS
	.align		4
        /*0030*/ 	.byte	0x02, 0x4c
        /*0032*/ 	.byte	0x01
	.zero		1


	//----- nvinfo : EIATTR_MERCURY_ISA_VERSION
	.align		4
        /*0034*/ 	.byte	0x03, 0x5f
        /*0036*/ 	.short	0x0000


	//----- nvinfo : EIATTR_COOP_GROUP_MASK_REGIDS
	.align		4
        /*0038*/ 	.byte	0x04, 0x29
        /*003a*/ 	.short	(.L_1143 - .L_1142)


	//   ....[0]....
.L_1142:
        /*003c*/ 	.word	0xffffffff


	//   ....[1]....
        /*0040*/ 	.word	0xffffffff


	//   ....[2]....
        /*0044*/ 	.word	0xffffffff


	//   ....[3]....
        /*0048*/ 	.word	0xffffffff


	//   ....[4]....
        /*004c*/ 	.word	0xffffffff


	//   ....[5]....
        /*0050*/ 	.word	0xffffffff


	//   ....[6]....
        /*0054*/ 	.word	0xffffffff


	//   ....[7]....
        /*0058*/ 	.word	0xffffffff


	//   ....[8]....
        /*005c*/ 	.word	0xffffffff


	//   ....[9]....
        /*0060*/ 	.word	0xffffffff


	//----- nvinfo : EIATTR_COOP_GROUP_INSTR_OFFSETS
	.align		4
.L_1143:
        /*0064*/ 	.byte	0x04, 0x28
        /*0066*/ 	.short	(.L_1145 - .L_1144)


	//   ....[0]....
.L_1144:
        /*0068*/ 	.word	0x00000910


	//   ....[1]....
        /*006c*/ 	.word	0x00000920


	//   ....[2]....
        /*0070*/ 	.word	0x00000950


	//   ....[3]....
        /*0074*/ 	.word	0x00000960


	//   ....[4]....
        /*0078*/ 	.word	0x000009a0


	//   ....[5]....
        /*007c*/ 	.word	0x000009b0


	//   ....[6]....
        /*0080*/ 	.word	0x000009f0


	//   ....[7]....
        /*0084*/ 	.word	0x00000a00


	//   ....[8]....
        /*0088*/ 	.word	0x00000a40


	//   ....[9]....
        /*008c*/ 	.word	0x00000a50


	//----- nvinfo : EIATTR_EXIT_INSTR_OFFSETS
	.align		4
.L_1145:
        /*0090*/ 	.byte	0x04, 0x1c
        /*0092*/ 	.short	(.L_1147 - .L_1146)


	//   ....[0]....
.L_1146:
        /*0094*/ 	.word	0x00000060


	//   ....[1]....
        /*0098*/ 	.word	0x000020c0


	//----- nvinfo : EIATTR_MAX_THREADS
	.align		4
.L_1147:
        /*009c*/ 	.byte	0x04, 0x05
        /*009e*/ 	.short	(.L_1149 - .L_1148)
.L_1148:
        /*00a0*/ 	.word	0x000001c0
        /*00a4*/ 	.word	0x00000001
        /*00a8*/ 	.word	0x00000001


	//----- nvinfo : EIATTR_CRS_STACK_SIZE
	.align		4
.L_1149:
        /*00ac*/ 	.byte	0x04, 0x1e
        /*00ae*/ 	.short	(.L_1151 - .L_1150)
.L_1150:
        /*00b0*/ 	.word	0x00000000
.L_1151:


//--------------------- .nv.info._Z35group_norm_nhwc_fwd_one_pass_kernelI11Bf16IOFp32WLi128ELi56ELi448EEv26Group_norm_nhwc_fwd_params --------------------------
	.section	.nv.info._Z35group_norm_nhwc_fwd_one_pass_kernelI11Bf16IOFp32WLi128ELi56ELi448EEv26Group_norm_nhwc_fwd_params,"",@"SHT_CUDA_INFO"
	.sectionflags	@""
	.align	4


	//----- nvinfo : EIATTR_CUDA_API_VERSION
	.align		4
        /*0000*/ 	.byte	0x04, 0x37
        /*0002*/ 	.short	(.L_1153 - .L_1152)
.L_1152:
        /*0004*/ 	.word	0x00000082


	//----- nvinfo : EIATTR_SW2861232_WAR
	.align		4
.L_1153:
        /*0008*/ 	.byte	0x01, 0x35
	.zero		2


	//----- nvinfo : EIATTR_PARAM_CBANK
	.align		4
        /*000c*/ 	.byte	0x04, 0x0a
        /*000e*/ 	.short	(.L_1155 - .L_1154)
	.align		4
.L_1154:
        /*0010*/ 	.word	index@(.nv.constant0._Z35group_norm_nhwc_fwd_one_pass_kernelI11Bf16IOFp32WLi128ELi56ELi448EEv26Group_norm_nhwc_fwd_params)
        /*0014*/ 	.short	0x0160
        /*0016*/ 	.short	0x00a0


	//----- nvinfo : EIATTR_CBANK_PARAM_SIZE
	.align		4
.L_1155:
        /*0018*/ 	.byte	0x03, 0x19
        /*001a*/ 	.short	0x00a0


	//----- nvinfo : EIATTR_KPARAM_INFO
	.align		4
        /*001c*/ 	.byte	0x04, 0x17
        /*001e*/ 	.short	(.L_1157 - .L_1156)
.L_1156:
        /*0020*/ 	.word	0x00000000
        /*0024*/ 	.short	0x0000
        /*0026*/ 	.short	0x0000
        /*0028*/ 	.byte	0x00, 0xf0, 0x81, 0x02


	//----- nvinfo : EIATTR_MAXREG_COUNT
	.align		4
.L_1157:
        /*002c*/ 	.byte	0x03, 0x1b
        /*002e*/ 	.short	0x0080


	//----- nvinfo : EIATTR_NUM_BARRIERS
	.align		4
        /*0030*/ 	.byte	0x02, 0x4c
        /*0032*/ 	.byte	0x01
	.zero		1


	//----- nvinfo : EIATTR_MERCURY_ISA_VERSION
	.align		4
        /*0034*/ 	.byte	0x03, 0x5f
        /*0036*/ 	.short	0x0000


	//----- nvinfo : EIATTR_COOP_GROUP_MASK_REGIDS
	.align		4
        /*0038*/ 	.byte	0x04, 0x29
        /*003a*/ 	.short	(.L_1159 - .L_1158)


	//   ....[0]....
.L_1158:
        /*003c*/ 	.word	0xffffffff


	//   ....[1]....
        /*0040*/ 	.word	0xffffffff


	//   ....[2]....
        /*0044*/ 	.word	0xffffffff


	//   ....[3]....
        /*0048*/ 	.word	0xffffffff


	//   ....[4]....
        /*004c*/ 	.word	0xffffffff


	//   ....[5]....
        /*0050*/ 	.word	0xffffffff


	//   ....[6]....
        /*0054*/ 	.word	0xffffffff


	//   ....[7]....
        /*0058*/ 	.word	0xffffffff


	//   ....[8]....
        /*005c*/ 	.word	0xffffffff


	//   ....[9]....
        /*0060*/ 	.word	0xffffffff


	//----- nvinfo : EIATTR_COOP_GROUP_INSTR_OFFSETS
	.align		4
.L_1159:
        /*0064*/ 	.byte	0x04, 0x28
        /*0066*/ 	.short	(.L_1161 - .L_1160)


	//   ....[0]....
.L_1160:
        /*0068*/ 	.word	0x00000e90


	//   ....[1]....
        /*006c*/ 	.word	0x00000ea0


	//   ....[2]....
        /*0070*/ 	.word	0x00000ed0


	//   ....[3]....
        /*0074*/ 	.word	0x00000ee0


	//   ....[4]....
        /*0078*/ 	.word	0x00000f20


	//   ....[5]....
        /*007c*/ 	.word	0x00000f30


	//   ....[6]....
        /*0080*/ 	.word	0x00000f70


	//   ....[7]....
        /*0084*/ 	.word	0x00000f80


	//   ....[8]....
        /*0088*/ 	.word	0x00000fc0


	//   ....[9]....
        /*008c*/ 	.word	0x00000fd0


	//----- nvinfo : EIATTR_EXIT_INSTR_OFFSETS
	.align		4
.L_1161:
        /*0090*/ 	.byte	0x04, 0x1c
        /*0092*/ 	.short	(.L_1163 - .L_1162)


	//   ....[0]....
.L_1162:
        /*0094*/ 	.word	0x00000070


	//   ....[1]....
        /*0098*/ 	.word	0x000037e0


	//----- nvinfo : EIATTR_MAX_THREADS
	.align		4
.L_1163:
        /*009c*/ 	.byte	0x04, 0x05
        /*009e*/ 	.short	(.L_1165 - .L_1164)
.L_1164:
        /*00a0*/ 	.word	0x000001c0
        /*00a4*/ 	.word	0x00000001
        /*00a8*/ 	.word	0x00000001


	//----- nvinfo : EIATTR_CRS_STACK_SIZE
	.align		4
.L_1165:
        /*00ac*/ 	.byte	0x04, 0x1e
        /*00ae*/ 	.short	(.L_1167 - .L_1166)
.L_1166:
        /*00b0*/ 	.word	0x00000000
.L_1167:


//--------------------- .nv.info._Z35group_norm_nhwc_fwd_one_pass_kernelI11Bf16IOFp32WLi256ELi56ELi448EEv26Group_norm_nhwc_fwd_params --------------------------
	.section	.nv.info._Z35group_norm_nhwc_fwd_one_pass_kernelI11Bf16IOFp32WLi256ELi56ELi448EEv26Group_norm_nhwc_fwd_params,"",@"SHT_CUDA_INFO"
	.sectionflags	@""
	.align	4


	//----- nvinfo : EIATTR_CUDA_API_VERSION
	.align		4
        /*0000*/ 	.byte	0x04, 0x37
        /*0002*/ 	.short	(.L_1169 - .L_1168)
.L_1168:
        /*0004*/ 	.word	0x00000082


	//----- nvinfo : EIATTR_SW2861232_WAR
	.align		4
.L_1169:
        /*0008*/ 	.byte	0x01, 0x35
	.zero		2


	//----- nvinfo : EIATTR_PARAM_CBANK
	.align		4
        /*000c*/ 	.byte	0x04, 0x0a
        /*000e*/ 	.short	(.L_1171 - .L_1170)
	.align		4
.L_1170:
        /*0010*/ 	.word	index@(.nv.constant0._Z35group_norm_nhwc_fwd_one_pass_kernelI11Bf16IOFp32WLi256ELi56ELi448EEv26Group_norm_nhwc_fwd_params)
        /*0014*/ 	.short	0x0160
        /*0016*/ 	.short	0x00a0


	//----- nvinfo : EIATTR_CBANK_PARAM_SIZE
	.align		4
.L_1171:
        /*0018*/ 	.byte	0x03, 0x19
        /*001a*/ 	.short	0x00a0


	//----- nvinfo : EIATTR_KPARAM_INFO
	.align		4
        /*001c*/ 	.byte	0x04, 0x17
        /*001e*/ 	.short	(.L_1173 - .L_1172)
.L_1172:
        /*0020*/ 	.word	0x00000000
        /*0024*/ 	.short	0x0000
        /*0026*/ 	.short	0x0000
        /*0028*/ 	.byte	0x00, 0xf0, 0x81, 0x02


	//----- nvinfo : EIATTR_MAXREG_COUNT
	.align		4
.L_1173:
        /*002c*/ 	.byte	0x03, 0x1b
        /*002e*/ 	.short	0x0080


	//----- nvinfo : EIATTR_NUM_BARRIERS
	.align		4
        /*0030*/ 	.byte	0x02, 0x4c
        /*0032*/ 	.byte	0x01
	.zero		1


	//----- nvinfo : EIATTR_MERCURY_ISA_VERSION
	.align		4
        /*0034*/ 	.byte	0x03, 0x5f
        /*0036*/ 	.short	0x0000


	//----- nvinfo : EIATTR_COOP_GROUP_MASK_REGIDS
	.align		4
        /*0038*/ 	.byte	0x04, 0x29
        /*003a*/ 	.short	(.L_1175 - .L_1174)


	//   ....[0]....
.L_1174:
        /*003c*/ 	.word	0xffffffff


	//   ....[1]....
        /*0040*/ 	.word	0xffffffff


	//   ....[2]....
        /*0044*/ 	.word	0xffffffff


	//   ....[3]....
        /*0048*/ 	.word	0xffffffff


	//   ....[4]....
        /*004c*/ 	.word	0xffffffff


	//   ....[5]....
        /*0050*/ 	.word	0xffffffff


	//   ....[6]....
        /*0054*/ 	.word	0xffffffff


	//   ....[7]....
        /*0058*/ 	.word	0xffffffff


	//   ....[8]....
        /*005c*/ 	.word	0xffffffff


	//   ....[9]....
        /*0060*/ 	.word	0xffffffff


	//----- nvinfo : EIATTR_COOP_GROUP_INSTR_OFFSETS
	.align		4
.L_1175:
        /*0064*/ 	.byte	0x04, 0x28
        /*0066*/ 	.short	(.L_1177 - .L_1176)


	//   ....[0]....
.L_1176:
        /*0068*/ 	.word	0x00001940


	//   ....[1]....
        /*006c*/ 	.word	0x00001950


	//   ....[2]....
        /*0070*/ 	.word	0x00001980


	//   ....[3]....
        /*0074*/ 	.word	0x00001990


	//   ....[4]....
        /*0078*/ 	.word	0x000019d0


	//   ....[5]....
        /*007c*/ 	.word	0x000019e0


	//   ....[6]....
        /*0080*/ 	.word	0x00001a20


	//   ....[7]....
        /*0084*/ 	.word	0x00001a30


	//   ....[8]....
        /*0088*/ 	.word	0x00001a70


	//   ....[9]....
        /*008c*/ 	.word	0x00001a80


	//----- nvinfo : EIATTR_EXIT_INSTR_OFFSETS
	.align		4
.L_1177:
        /*0090*/ 	.byte	0x04, 0x1c
        /*0092*/ 	.short	(.L_1179 - .L_1178)


	//   ....[0]....
.L_1178:
        /*0094*/ 	.word	0x00000060


	//   ....[1]....
        /*0098*/ 	.word	0x00004b30


	//----- nvinfo : EIATTR_MAX_THREADS
	.align		4
.L_1179:
        /*009c*/ 	.byte	0x04, 0x05
        /*009e*/ 	.short	(.L_1181 - .L_1180)
.L_1180:
        /*00a0*/ 	.word	0x000001c0
        /*00a4*/ 	.word	0x00000001
        /*00a8*/ 	.word	0x00000001


	//----- nvinfo : EIATTR_CRS_STACK_SIZE
	.align		4
.L_1181:
        /*00ac*/ 	.byte	0x04, 0x1e
        /*00ae*/ 	.short	(.L_1183 - .L_1182)
.L_1182:
        /*00b0*/ 	.word	0x00000000
.L_1183:


//--------------------- .nv.info._Z35group_norm_nhwc_fwd_one_pass_kernelI11Bf16IOFp32WLi512ELi56ELi448EEv26Group_norm_nhwc_fwd_params --------------------------
	.section	.nv.info._Z35group_norm_nhwc_fwd_one_pass_kernelI11Bf16IOFp32WLi512ELi56ELi448EEv26Group_norm_nhwc_fwd_params,"",@"SHT_CUDA_INFO"
	.sectionflags	@""
	.align	4


	//----- nvinfo : EIATTR_CUDA_API_VERSION
	.align		4
        /*0000*/ 	.byte	0x04, 0x37
        /*0002*/ 	.short	(.L_1185 - .L_1184)
.L_1184:
        /*0004*/ 	.word	0x00000082


	//----- nvinfo : EIATTR_SW2861232_WAR
	.align		4
.L_1185:
        /*0008*/ 	.byte	0x01, 0x35
	.zero		2


	//----- nvinfo : EIATTR_PARAM_CBANK
	.align		4
        /*000c*/ 	.byte	0x04, 0x0a
        /*000e*/ 	.short	(.L_1187 - .L_1186)
	.align		4
.L_1186:
        /*0010*/ 	.word	index@(.nv.constant0._Z35group_norm_nhwc_fwd_one_pass_kernelI11Bf16IOFp32WLi512ELi56ELi448EEv26Group_norm_nhwc_fwd_params)
        /*0014*/ 	.short	0x0160
        /*0016*/ 	.short	0x00a0


	//----- nvinfo : EIATTR_CBANK_PARAM_SIZE
	.align		4
.L_1187:
        /*0018*/ 	.byte	0x03, 0x19
        /*001a*/ 	.short	0x00a0


	//----- nvinfo : EIATTR_KPARAM_INFO
	.align		4
        /*001c*/ 	.byte	0x04, 0x17
        /*001e*/ 	.short	(.L_1189 - .L_1188)
.L_1188:
        /*0020*/ 	.word	0x00000000
        /*0024*/ 	.short	0x0000
        /*0026*/ 	.short	0x0000
        /*0028*/ 	.byte	0x00, 0xf0, 0x81, 0x02


	//----- nvinfo : EIATTR_MAXREG_COUNT
	.align		4
.L_1189:
        /*002c*/ 	.byte	0x03, 0x1b
        /*002e*/ 	.short	0x0080


	//----- nvinfo : EIATTR_NUM_BARRIERS
	.align		4
        /*0030*/ 	.byte	0x02, 0x4c
        /*0032*/ 	.byte	0x01
	.zero		1


	//----- nvinfo : EIATTR_MERCURY_ISA_VERSION
	.align		4
        /*0034*/ 	.byte	0x03, 0x5f
        /*0036*/ 	.short	0x0000


	//----- nvinfo : EIATTR_COOP_GROUP_MASK_REGIDS
	.align		4
        /*0038*/ 	.byte	0x04, 0x29
        /*003a*/ 	.short	(.L_1191 - .L_1190)


	//   ....[0]....
.L_1190:
        /*003c*/ 	.word	0xffffffff


	//   ....[1]....
        /*0040*/ 	.word	0xffffffff


	//   ....[2]....
        /*0044*/ 	.word	0xffffffff


	//   ....[3]....
        /*0048*/ 	.word	0xffffffff


	//   ....[4]....
        /*004c*/ 	.word	0xffffffff


	//   ....[5]....
        /*0050*/ 	.word	0xffffffff


	//   ....[6]....
        /*0054*/ 	.word	0xffffffff


	//   ....[7]....
        /*0058*/ 	.word	0xffffffff


	//   ....[8]....
        /*005c*/ 	.word	0xffffffff


	//   ....[9]....
        /*0060*/ 	.word	0xffffffff


	//----- nvinfo : EIATTR_COOP_GROUP_INSTR_OFFSETS
	.align		4
.L_1191:
        /*0064*/ 	.byte	0x04, 0x28
        /*0066*/ 	.short	(.L_1193 - .L_1192)


	//   ....[0]....
.L_1192:
        /*0068*/ 	.word	0x00003660


	//   ....[1]....
        /*006c*/ 	.word	0x00003670


	//   ....[2]....
        /*0070*/ 	.word	0x000036b0


	//   ....[3]....
        /*0074*/ 	.word	0x000036c0


	//   ....[4]....
        /*0078*/ 	.word	0x00003700


	//   ....[5]....
        /*007c*/ 	.word	0x00003710


	//   ....[6]....
        /*0080*/ 	.word	0x00003750


	//   ....[7]....
        /*0084*/ 	.word	0x00003760


	//   ....[8]....
        /*0088*/ 	.word	0x000037a0


	//   ....[9]....
        /*008c*/ 	.word	0x000037b0


	//----- nvinfo : EIATTR_EXIT_INSTR_OFFSETS
	.align		4
.L_1193:
        /*0090*/ 	.byte	0x04, 0x1c
        /*0092*/ 	.short	(.L_1195 - .L_1194)


	//   ....[0]....
.L_1194:
        /*0094*/ 	.word	0x00000060


	//   ....[1]....
        /*0098*/ 	.word	0x00008820


	//----- nvinfo : EIATTR_MAX_THREADS
	.align		4
.L_1195:
        /*009c*/ 	.byte	0x04, 0x05
        /*009e*/ 	.short	(.L_1197 - .L_1196)
.L_1196:
        /*00a0*/ 	.word	0x000001c0
        /*00a4*/ 	.word	0x00000001
        /*00a8*/ 	.word	0x00000001


	//----- nvinfo : EIATTR_CRS_STACK_SIZE
	.align		4
.L_1197:
        /*00ac*/ 	.byte	0x04, 0x1e
        /*00ae*/ 	.short	(.L_1199 - .L_1198)
.L_1198:
        /*00b0*/ 	.word	0x00000000
.L_1199:


//--------------------- .nv.info._Z35group_norm_nhwc_fwd_one_pass_kernelI11Bf16IOBf16WLi64ELi56ELi448EEv26Group_norm_nhwc_fwd_params --------------------------
	.section	.nv.info._Z35group_norm_nhwc_fwd_one_pass_kernelI11Bf16IOBf16WLi64ELi56ELi448EEv26Group_norm_nhwc_fwd_params,"",@"SHT_CUDA_INFO"
	.sectionflags	@""
	.align	4


	//----- nvinfo : EIATTR_CUDA_API_VERSION
	.align		4
        /*0000*/ 	.byte	0x04, 0x37
        /*0002*/ 	.short	(.L_1201 - .L_1200)
.L_1200:
        /*0004*/ 	.word	0x00000082


	//----- nvinfo : EIATTR_SW2861232_WAR
	.align		4
.L_1201:
        /*0008*/ 	.byte	0x01, 0x35
	.zero		2


	//----- nvinfo : EIATTR_PARAM_CBANK
	.align		4
        /*000c*/ 	.byte	0x04, 0x0a
        /*000e*/ 	.short	(.L_1203 - .L_1202)
	.align		4
.L_1202:
        /*0010*/ 	.word	index@(.nv.constant0._Z35group_norm_nhwc_fwd_one_pass_kernelI11Bf16IOBf16WLi64ELi56ELi448EEv26Group_norm_nhwc_fwd_params)
        /*0014*/ 	.short	0x0160
        /*0016*/ 	.short	0x00a0


	//----- nvinfo : EIATTR_CBANK_PARAM_SIZE
	.align		4
.L_1203:
        /*0018*/ 	.byte	0x03, 0x19
        /*001a*/ 	.short	0x00a0


	//----- nvinfo : EIATTR_KPARAM_INFO
	.align		4
        /*001c*/ 	.byte	0x04, 0x17
        /*001e*/ 	.short	(.L_1205 - .L_1204)
.L_1204:
        /*0020*/ 	.word	0x00000000
        /*0024*/ 	.short	0x0000
        /*0026*/ 	.short	0x0000
        /*0028*/ 	.byte	0x00, 0xf0, 0x81, 0x02


	//----- nvinfo : EIATTR_MAXREG_COUNT
	.align		4
.L_1205:
        /*002c*/ 	.byte	0x03, 0x1b
        /*002e*/ 	.short	0x0080


	//----- nvinfo : EIATTR_NUM_BARRIERS
	.align		4
        /*0030*/ 	.byte	0x02, 0x4c
        /*0032*/ 	.byte	0x01
	.zero		1


	//----- nvinfo : EIATTR_MERCURY_ISA_VERSION
	.align		4
        /*0034*/ 	.byte	0x03, 0x5f
        /*0036*/ 	.short	0x0000


	//----- nvinfo : EIATTR_COOP_GROUP_MASK_REGIDS
	.align		4
        /*0038*/ 	.byte	0x04, 0x29
        /*003a*/ 	.short	(.L_1207 - .L_1206)


	//   ....[0]....
.L_1206:
        /*003c*/ 	.word	0xffffffff


	//   ....[1]....
        /*0040*/ 	.word	0xffffffff


	//   ....[2]....
        /*0044*/ 	.word	0xffffffff


	//   ....[3]....
        /*0048*/ 	.word	0xffffffff


	//   ....[4]....
        /*004c*/ 	.word	0xffffffff


	//   ....[5]....
        /*0050*/ 	.word	0xffffffff


	//   ....[6]....
        /*0054*/ 	.word	0xffffffff


	//   ....[7]....
        /*0058*/ 	.word	0xffffffff


	//   ....[8]....
        /*005c*/ 	.word	0xffffffff


	//   ....[9]....
        /*0060*/ 	.word	0xffffffff


	//----- nvinfo : EIATTR_COOP_GROUP_INSTR_OFFSETS
	.align		4
.L_1207:
        /*0064*/ 	.byte	0x04, 0x28
        /*0066*/ 	.short	(.L_1209 - .L_1208)


	//   ....[0]....
.L_1208:
        /*0068*/ 	.word	0x00000910


	//   ....[1]....
        /*006c*/ 	.word	0x00000920


	//   ....[2]....
        /*0070*/ 	.word	0x00000950


	//   ....[3]....
        /*0074*/ 	.word	0x00000960


	//   ....[4]....
        /*0078*/ 	.word	0x000009a0


	//   ....[5]....
        /*007c*/ 	.word	0x000009b0


	//   ....[6]....
        /*0080*/ 	.word	0x000009f0


	//   ....[7]....
        /*0084*/ 	.word	0x00000a00


	//   ....[8]....
        /*0088*/ 	.word	0x00000a40


	//   ....[9]....
        /*008c*/ 	.word	0x00000a50


	//----- nvinfo : EIATTR_EXIT_INSTR_OFFSETS
	.align		4
.L_1209:
        /*0090*/ 	.byte	0x04, 0x1c
        /*0092*/ 	.short	(.L_1211 - .L_1210)


	//   ....[0]....
.L_1210:
        /*0094*/ 	.word	0x00000060


	//   ....[1]....
        /*0098*/ 	.word	0x00002120


	//----- nvinfo : EIATTR_MAX_THREADS
	.align		4
.L_1211:
        /*009c*/ 	.byte	0x04, 0x05
        /*009e*/ 	.short	(.L_1213 - .L_1212)
.L_1212:
        /*00a0*/ 	.word	0x000001c0
        /*00a4*/ 	.word	0x00000001
        /*00a8*/ 	.word	0x00000001


	//----- nvinfo : EIATTR_CRS_STACK_SIZE
	.align		4
.L_1213:
        /*00ac*/ 	.byte	0x04, 0x1e
        /*00ae*/ 	.short	(.L_1215 - .L_1214)
.L_1214:
        /*00b0*/ 	.word	0x00000000
.L_1215:


//--------------------- .nv.info._Z35group_norm_nhwc_fwd_one_pass_kernelI11Bf16IOBf16WLi128ELi56ELi448EEv26Group_norm_nhwc_fwd_params --------------------------
	.section	.nv.info._Z35group_norm_nhwc_fwd_one_pass_kernelI11Bf16IOBf16WLi128ELi56ELi448EEv26Group_norm_nhwc_fwd_params,"",@"SHT_CUDA_INFO"
	.sectionflags	@""
	.align	4


	//----- nvinfo : EIATTR_CUDA_API_VERSION
	.align		4
        /*0000*/ 	.byte	0x04, 0x37
        /*0002*/ 	.short	(.L_1217 - .L_1216)
.L_1216:
        /*0004*/ 	.word	0x00000082


	//----- nvinfo : EIATTR_SW2861232_WAR
	.align		4
.L_1217:
        /*0008*/ 	.byte	0x01, 0x35
	.zero		2


	//----- nvinfo : EIATTR_PARAM_CBANK
	.align		4
        /*000c*/ 	.byte	0x04, 0x0a
        /*000e*/ 	.short	(.L_1219 - .L_1218)
	.align		4
.L_1218:
        /*0010*/ 	.word	index@(.nv.constant0._Z35group_norm_nhwc_fwd_one_pass_kernelI11Bf16IOBf16WLi128ELi56ELi448EEv26Group_norm_nhwc_fwd_params)
        /*0014*/ 	.short	0x0160
        /*0016*/ 	.short	0x00a0


	//----- nvinfo : EIATTR_CBANK_PARAM_SIZE
	.align		4
.L_1219:
        /*0018*/ 	.byte	0x03, 0x19
        /*001a*/ 	.short	0x00a0


	//----- nvinfo : EIATTR_KPARAM_INFO
	.align		4
        /*001c*/ 	.byte	0x04, 0x17
        /*001e*/ 	.short	(.L_1221 - .L_1220)
.L_1220:
        /*0020*/ 	.word	0x00000000
        /*0024*/ 	.short	0x0000
        /*0026*/ 	.short	0x0000
        /*0028*/ 	.byte	0x00, 0xf0, 0x81, 0x02


	//----- nvinfo : EIATTR_MAXREG_COUNT
	.align		4
.L_1221:
        /*002c*/ 	.byte	0x03, 0x1b
        /*002e*/ 	.short	0x0080


	//----- nvinfo : EIATTR_NUM_BARRIERS
	.align		4
        /*0030*/ 	.byte	0x02, 0x4c
        /*0032*/ 	.byte	0x01
	.zero		1


	//----- nvinfo : EIATTR_MERCURY_ISA_VERSION
	.align		4
        /*0034*/ 	.byte	0x03, 0x5f
        /*0036*/ 	.short	0x0000


	//----- nvinfo : EIATTR_COOP_GROUP_MASK_REGIDS
	.align		4
        /*0038*/ 	.byte	0x04, 0x29
        /*003a*/ 	.short	(.L_1223 - .L_1222)


	//   ....[0]....
.L_1222:
        /*003c*/ 	.word	0xffffffff


	//   ....[1]....
        /*0040*/ 	.word	0xffffffff


	//   ....[2]....
        /*0044*/ 	.word	0xffffffff


	//   ....[3]....
        /*0048*/ 	.word	0xffffffff


	//   ....[4]....
        /*004c*/ 	.word	0xffffffff


	//   ....[5]....
        /*0050*/ 	.word	0xffffffff


	//   ....[6]....
        /*0054*/ 	.word	0xffffffff


	//   ....[7]....
        /*0058*/ 	.word	0xffffffff


	//   ....[8]....
        /*005c*/ 	.word	0xffffffff


	//   ....[9]....
        /*0060*/ 	.word	0xffffffff


	//----- nvinfo : EIATTR_COOP_GROUP_INSTR_OFFSETS
	.align		4
.L_1223:
        /*0064*/ 	.byte	0x04, 0x28
        /*0066*/ 	.short	(.L_1225 - .L_1224)


	//   ....[0]....
.L_1224:
        /*0068*/ 	.word	0x00000e50


	//   ....[1]....
        /*006c*/ 	.word	0x00000e60


	//   ....[2]....
        /*0070*/ 	.word	0x00000e90


	//   ....[3]....
        /*0074*/ 	.word	0x00000ea0


	//   ....[4]....
        /*0078*/ 	.word	0x00000ee0


	//   ....[5]....
        /*007c*/ 	.word	0x00000ef0


	//   ....[6]....
        /*0080*/ 	.word	0x00000f30


	//   ....[7]....
        /*0084*/ 	.word	0x00000f40


	//   ....[8]....
        /*0088*/ 	.word	0x00000f80


	//   ....[9]....
        /*008c*/ 	.word	0x00000f90


	//----- nvinfo : EIATTR_EXIT_INSTR_OFFSETS
	.align		4
.L_1225:
        /*0090*/ 	.byte	0x04, 0x1c
        /*0092*/ 	.short	(.L_1227 - .L_1226)


	//   ....[0]....
.L_1226:
        /*0094*/ 	.word	0x00000070


	//   ....[1]....
        /*0098*/ 	.word	0x00003830


	//----- nvinfo : EIATTR_MAX_THREADS
	.align		4
.L_1227:
        /*009c*/ 	.byte	0x04, 0x05
        /*009e*/ 	.short	(.L_1229 - .L_1228)
.L_1228:
        /*00a0*/ 	.word	0x000001c0
        /*00a4*/ 	.word	0x00000001
        /*00a8*/ 	.word	0x00000001


	//----- nvinfo : EIATTR_CRS_STACK_SIZE
	.align		4
.L_1229:
        /*00ac*/ 	.byte	0x04, 0x1e
        /*00ae*/ 	.short	(.L_1231 - .L_1230)
.L_1230:
        /*00b0*/ 	.word	0x00000000
.L_1231:


//--------------------- .nv.info._Z35group_norm_nhwc_fwd_one_pass_kernelI11Bf16IOBf16WLi256ELi56ELi448EEv26Group_norm_nhwc_fwd_params --------------------------
	.section	.nv.info._Z35group_norm_nhwc_fwd_one_pass_kernelI11Bf16IOBf16WLi256ELi56ELi448EEv26Group_norm_nhwc_fwd_params,"",@"SHT_CUDA_INFO"
	.sectionflags	@""
	.align	4


	//----- nvinfo : EIATTR_CUDA_API_VERSION
	.align		4
        /*0000*/ 	.byte	0x04, 0x37
        /*0002*/ 	.short	(.L_1233 - .L_1232)
.L_1232:
        /*0004*/ 	.word	0x00000082


	//----- nvinfo : EIATTR_SW2861232_WAR
	.align		4
.L_1233:
        /*0008*/ 	.byte	0x01, 0x35
	.zero		2


	//----- nvinfo : EIATTR_PARAM_CBANK
	.align		4
        /*000c*/ 	.byte	0x04, 0x0a
        /*000e*/ 	.short	(.L_1235 - .L_1234)
	.align		4
.L_1234:
        /*0010*/ 	.word	index@(.nv.constant0._Z35group_norm_nhwc_fwd_one_pass_kernelI11Bf16IOBf16WLi256ELi56ELi448EEv26Group_norm_nhwc_fwd_params)
        /*0014*/ 	.short	0x0160
        /*0016*/ 	.short	0x00a0


	//----- nvinfo : EIATTR_CBANK_PARAM_SIZE
	.align		4
.L_1235:
        /*0018*/ 	.byte	0x03, 0x19
        /*001a*/ 	.short	0x00a0


	//----- nvinfo : EIATTR_KPARAM_INFO
	.align		4
        /*001c*/ 	.byte	0x04, 0x17
        /*001e*/ 	.short	(.L_1237 - .L_1236)
.L_1236:
        /*0020*/ 	.word	0x00000000
        /*0024*/ 	.short	0x0000
        /*0026*/ 	.short	0x0000
        /*0028*/ 	.byte	0x00, 0xf0, 0x81, 0x02


	//----- nvinfo : EIATTR_MAXREG_COUNT
	.align		4
.L_1237:
        /*002c*/ 	.byte	0x03, 0x1b
        /*002e*/ 	.short	0x0080


	//----- nvinfo : EIATTR_NUM_BARRIERS
	.align		4
        /*0030*/ 	.byte	0x02, 0x4c
        /*0032*/ 	.byte	0x01
	.zero		1


	//----- nvinfo : EIATTR_MERCURY_ISA_VERSION
	.align		4
        /*0034*/ 	.byte	0x03, 0x5f
        /*0036*/ 	.short	0x0000


	//----- nvinfo : EIATTR_COOP_GROUP_MASK_REGIDS
	.align		4
        /*0038*/ 	.byte	0x04, 0x29
        /*003a*/ 	.short	(.L_1239 - .L_1238)


	//   ....[0]....
.L_1238:
        /*003c*/ 	.word	0xffffffff


	//   ....[1]....
        /*0040*/ 	.word	0xffffffff


	//   ....[2]....
        /*0044*/ 	.word	0xffffffff


	//   ....[3]....
        /*0048*/ 	.word	0xffffffff


	//   ....[4]....
        /*004c*/ 	.word	0xffffffff


	//   ....[5]....
        /*0050*/ 	.word	0xffffffff


	//   ....[6]....
        /*0054*/ 	.word	0xffffffff


	//   ....[7]....
        /*0058*/ 	.word	0xffffffff


	//   ....[8]....
        /*005c*/ 	.word	0xffffffff


	//   ....[9]....
        /*0060*/ 	.word	0xffffffff


	//----- nvinfo : EIATTR_COOP_GROUP_INSTR_OFFSETS
	.align		4
.L_1239:
        /*0064*/ 	.byte	0x04, 0x28
        /*0066*/ 	.short	(.L_1241 - .L_1240)


	//   ....[0]....
.L_1240:
        /*0068*/ 	.word	0x00001940


	//   ....[1]....
        /*006c*/ 	.word	0x00001950


	//   ....[2]....
        /*0070*/ 	.word	0x00001980


	//   ....[3]....
        /*0074*/ 	.word	0x00001990


	//   ....[4]....
        /*0078*/ 	.word	0x000019d0


	//   ....[5]....
        /*007c*/ 	.word	0x000019e0


	//   ....[6]....
        /*0080*/ 	.word	0x00001a20


	//   ....[7]....
        /*0084*/ 	.word	0x00001a30


	//   ....[8]....
        /*0088*/ 	.word	0x00001a70


	//   ....[9]....
        /*008c*/ 	.word	0x00001a80


	//----- nvinfo : EIATTR_EXIT_INSTR_OFFSETS
	.align		4
.L_1241:
        /*0090*/ 	.byte	0x04, 0x1c
        /*0092*/ 	.short	(.L_1243 - .L_1242)


	//   ....[0]....
.L_1242:
        /*0094*/ 	.word	0x00000060


	//   ....[1]....
        /*0098*/ 	.word	0x00004b90


	//----- nvinfo : EIATTR_MAX_THREADS
	.align		4
.L_1243:
        /*009c*/ 	.byte	0x04, 0x05
        /*009e*/ 	.short	(.L_1245 - .L_1244)
.L_1244:
        /*00a0*/ 	.word	0x000001c0
        /*00a4*/ 	.word	0x00000001
        /*00a8*/ 	.word	0x00000001


	//----- nvinfo : EIATTR_CRS_STACK_SIZE
	.align		4
.L_1245:
        /*00ac*/ 	.byte	0x04, 0x1e
        /*00ae*/ 	.short	(.L_1247 - .L_1246)
.L_1246:
        /*00b0*/ 	.word	0x00000000
.L_1247:


//--------------------- .nv.info._Z35group_norm_nhwc_fwd_one_pass_kernelI11Bf16IOBf16WLi512ELi56ELi448EEv26Group_norm_nhwc_fwd_params --------------------------
	.section	.nv.info._Z35group_norm_nhwc_fwd_one_pass_kernelI11Bf16IOBf16WLi512ELi56ELi448EEv26Group_norm_nhwc_fwd_params,"",@"SHT_CUDA_INFO"
	.sectionflags	@""
	.align	4


	//----- nvinfo : EIATTR_CUDA_API_VERSION
	.align		4
        /*0000*/ 	.byte	0x04, 0x37
        /*0002*/ 	.short	(.L_1249 - .L_1248)
.L_1248:
        /*0004*/ 	.word	0x00000082


	//----- nvinfo : EIATTR_SW2861232_WAR
	.align		4
.L_1249:
        /*0008*/ 	.byte	0x01, 0x35
	.zero		2


	//----- nvinfo : EIATTR_PARAM_CBANK
	.align		4
        /*000c*/ 	.byte	0x04, 0x0a
        /*000e*/ 	.short	(.L_1251 - .L_1250)
	.align		4
.L_1250:
        /*0010*/ 	.word	index@(.nv.constant0._Z35group_norm_nhwc_fwd_one_pass_kernelI11Bf16IOBf16WLi512ELi56ELi448EEv26Group_norm_nhwc_fwd_params)
        /*0014*/ 	.short	0x0160
        /*0016*/ 	.short	0x00a0


	//----- nvinfo : EIATTR_CBANK_PARAM_SIZE
	.align		4
.L_1251:
        /*0018*/ 	.byte	0x03, 0x19
        /*001a*/ 	.short	0x00a0


	//----- nvinfo : EIATTR_KPARAM_INFO
	.align		4
        /*001c*/ 	.byte	0x04, 0x17
        /*001e*/ 	.short	(.L_1253 - .L_1252)
.L_1252:
        /*0020*/ 	.word	0x00000000
        /*0024*/ 	.short	0x0000
        /*0026*/ 	.short	0x0000
        /*0028*/ 	.byte	0x00, 0xf0, 0x81, 0x02


	//----- nvinfo : EIATTR_MAXREG_COUNT
	.align		4
.L_1253:
        /*002c*/ 	.byte	0x03, 0x1b
        /*002e*/ 	.short	0x0080


	//----- nvinfo : EIATTR_NUM_BARRIERS
	.align		4
        /*0030*/ 	.byte	0x02, 0x4c
        /*0032*/ 	.byte	0x01
	.zero		1


	//----- nvinfo : EIATTR_MERCURY_ISA_VERSION
	.align		4
        /*0034*/ 	.byte	0x03, 0x5f
        /*0036*/ 	.short	0x0000


	//----- nvinfo : EIATTR_COOP_GROUP_MASK_REGIDS
	.align		4
        /*0038*/ 	.byte	0x04, 0x29
        /*003a*/ 	.short	(.L_1255 - .L_1254)


	//   ....[0]....
.L_1254:
        /*003c*/ 	.word	0xffffffff


	//   ....[1]....
        /*0040*/ 	.word	0xffffffff


	//   ....[2]....
        /*0044*/ 	.word	0xffffffff


	//   ....[3]....
        /*0048*/ 	.word	0xffffffff


	//   ....[4]....
        /*004c*/ 	.word	0xffffffff


	//   ....[5]....
        /*0050*/ 	.word	0xffffffff


	//   ....[6]....
        /*0054*/ 	.word	0xffffffff


	//   ....[7]....
        /*0058*/ 	.word	0xffffffff


	//   ....[8]....
        /*005c*/ 	.word	0xffffffff


	//   ....[9]....
        /*0060*/ 	.word	0xffffffff


	//----- nvinfo : EIATTR_COOP_GROUP_INSTR_OFFSETS
	.align		4
.L_1255:
        /*0064*/ 	.byte	0x04, 0x28
        /*0066*/ 	.short	(.L_1257 - .L_1256)


	//   ....[0]....
.L_1256:
        /*0068*/ 	.word	0x00003660


	//   ....[1]....
        /*006c*/ 	.word	0x00003670


	//   ....[2]....
        /*0070*/ 	.word	0x000036b0


	//   ....[3]....
        /*0074*/ 	.word	0x000036c0


	//   ....[4]....
        /*0078*/ 	.word	0x00003700


	//   ....[5]....
        /*007c*/ 	.word	0x00003710


	//   ....[6]....
        /*0080*/ 	.word	0x00003750


	//   ....[7]....
        /*0084*/ 	.word	0x00003760


	//   ....[8]....
        /*0088*/ 	.word	0x000037a0


	//   ....[9]....
        /*008c*/ 	.word	0x000037b0


	//----- nvinfo : EIATTR_EXIT_INSTR_OFFSETS
	.align		4
.L_1257:
        /*0090*/ 	.byte	0x04, 0x1c
        /*0092*/ 	.short	(.L_1259 - .L_1258)


	//   ....[0]....
.L_1258:
        /*0094*/ 	.word	0x00000060


	//   ....[1]....
        /*0098*/ 	.word	0x00008880


	//----- nvinfo : EIATTR_MAX_THREADS
	.align		4
.L_1259:
        /*009c*/ 	.byte	0x04, 0x05
        /*009e*/ 	.short	(.L_1261 - .L_1260)
.L_1260:
        /*00a0*/ 	.word	0x000001c0
        /*00a4*/ 	.word	0x00000001
        /*00a8*/ 	.word	0x00000001


	//----- nvinfo : EIATTR_CRS_STACK_SIZE
	.align		4
.L_1261:
        /*00ac*/ 	.byte	0x04, 0x1e
        /*00ae*/ 	.short	(.L_1263 - .L_1262)
.L_1262:
        /*00b0*/ 	.word	0x00000000
.L_1263:


//--------------------- .nv.info._Z35group_norm_nhwc_fwd_one_pass_kernelI11Bf16IOFp16WLi64ELi56ELi448EEv26Group_norm_nhwc_fwd_params --------------------------
	.section	.nv.info._Z35group_norm_nhwc_fwd_one_pass_kernelI11Bf16IOFp16WLi64ELi56ELi448EEv26Group_norm_nhwc_fwd_params,"",@"SHT_CUDA_INFO"
	.sectionflags	@""
	.align	4


	//----- nvinfo : EIATTR_CUDA_API_VERSION
	.align		4
        /*0000*/ 	.byte	0x04, 0x37
        /*0002*/ 	.short	(.L_1265 - .L_1264)
.L_1264:
        /*0004*/ 	.word	0x00000082


	//----- nvinfo : EIATTR_SW2861232_WAR
	.align		4
.L_1265:
        /*0008*/ 	.byte	0x01, 0x35
	.zero		2


	//----- nvinfo : EIATTR_PARAM_CBANK
	.align		4
        /*000c*/ 	.byte	0x04, 0x0a
        /*000e*/ 	.short	(.L_1267 - .L_1266)
	.align		4
.L_1266:
        /*0010*/ 	.word	index@(.nv.constant0._Z35group_norm_nhwc_fwd_one_pass_kernelI11Bf16IOFp16WLi64ELi56ELi448EEv26Group_norm_nhwc_fwd_params)
        /*0014*/ 	.short	0x0160
        /*0016*/ 	.short	0x00a0


	//----- nvinfo : EIATTR_CBANK_PARAM_SIZE
	.align		4
.L_1267:
        /*0018*/ 	.byte	0x03, 0x19
        /*001a*/ 	.short	0x00a0


	//----- nvinfo : EIATTR_KPARAM_INFO
	.align		4
        /*001c*/ 	.byte	0x04, 0x17
        /*001e*/ 	.short	(.L_1269 - .L_1268)
.L_1268:
        /*0020*/ 	.word	0x00000000
        /*0024*/ 	.short	0x0000
        /*0026*/ 	.short	0x0000
        /*0028*/ 	.byte	0x00, 0xf0, 0x81, 0x02


	//----- nvinfo : EIATTR_MAXREG_COUNT
	.align		4
.L_1269:
        /*002c*/ 	.byte	0x03, 0x1b
        /*002e*/ 	.short	0x0080


	//----- nvinfo : EIATTR_NUM_BARRIERS
	.align		4
        /*0030*/ 	.byte	0x02, 0x4c
        /*0032*/ 	.byte	0x01
	.zero		1


	//----- nvinfo : EIATTR_MERCURY_ISA_VERSION
	.align		4
        /*0034*/ 	.byte	0x03, 0x5f
        /*0036*/ 	.short	0x0000


	//----- nvinfo : EIATTR_COOP_GROUP_MASK_REGIDS
	.align		4
        /*0038*/ 	.byte	0x04, 0x29
        /*003a*/ 	.short	(.L_1271 - .L_1270)


	//   ....[0]....
.L_1270:
        /*003c*/ 	.word	0xffffffff


	//   ....[1]....
        /*0040*/ 	.word	0xffffffff


	//   ....[2]....
        /*0044*/ 	.word	0xffffffff


	//   ....[3]....
        /*0048*/ 	.word	0xffffffff


	//   ....[4]....
        /*004c*/ 	.word	0xffffffff


	//   ....[5]....
        /*0050*/ 	.word	0xffffffff


	//   ....[6]....
        /*0054*/ 	.word	0xffffffff


	//   ....[7]....
        /*0058*/ 	.word	0xffffffff


	//   ....[8]....
        /*005c*/ 	.word	0xffffffff


	//   ....[9]....
        /*0060*/ 	.word	0xffffffff


	//----- nvinfo : EIATTR_COOP_GROUP_INSTR_OFFSETS
	.align		4
.L_1271:
        /*0064*/ 	.byte	0x04, 0x28
        /*0066*/ 	.short	(.L_1273 - .L_1272)


	//   ....[0]....
.L_1272:
        /*0068*/ 	.word	0x00000910


	//   ....[1]....
        /*006c*/ 	.word	0x00000920


	//   ....[2]....
        /*0070*/ 	.word	0x00000950


	//   ....[3]....
        /*0074*/ 	.word	0x00000960


	//   ....[4]....
        /*0078*/ 	.word	0x000009a0


	//   ....[5]....
        /*007c*/ 	.word	0x000009b0


	//   ....[6]....
        /*0080*/ 	.word	0x000009f0


	//   ....[7]....
        /*0084*/ 	.word	0x00000a00


	//   ....[8]....
        /*0088*/ 	.word	0x00000a40


	//   ....[9]....
        /*008c*/ 	.word	0x00000a50


	//----- nvinfo : EIATTR_EXIT_INSTR_OFFSETS
	.align		4
.L_1273:
        /*0090*/ 	.byte	0x04, 0x1c
        /*0092*/ 	.short	(.L_1275 - .L_1274)


	//   ....[0]....
.L_1274:
        /*0094*/ 	.word	0x00000060


	//   ....[1]....
        /*0098*/ 	.word	0x00002120


	//----- nvinfo : EIATTR_MAX_THREADS
	.align		4
.L_1275:
        /*009c*/ 	.byte	0x04, 0x05
        /*009e*/ 	.short	(.L_1277 - .L_1276)
.L_1276:
        /*00a0*/ 	.word	0x000001c0
        /*00a4*/ 	.word	0x00000001
        /*00a8*/ 	.word	0x00000001


	//----- nvinfo : EIATTR_CRS_STACK_SIZE
	.align		4
.L_1277:
        /*00ac*/ 	.byte	0x04, 0x1e
        /*00ae*/ 	.short	(.L_1279 - .L_1278)
.L_1278:
        /*00b0*/ 	.word	0x00000000
.L_1279:


//--------------------- .nv.info._Z35group_norm_nhwc_fwd_one_pass_kernelI11Bf16IOFp16WLi128ELi56ELi448EEv26Group_norm_nhwc_fwd_params --------------------------
	.section	.nv.info._Z35group_norm_nhwc_fwd_one_pass_kernelI11Bf16IOFp16WLi128ELi56ELi448EEv26Group_norm_nhwc_fwd_params,"",@"SHT_CUDA_INFO"
	.sectionflags	@""
	.align	4


	//----- nvinfo : EIATTR_CUDA_API_VERSION
	.align		4
        /*0000*/ 	.byte	0x04, 0x37
        /*0002*/ 	.short	(.L_1281 - .L_1280)
.L_1280:
        /*0004*/ 	.word	0x00000082


	//----- nvinfo : EIATTR_SW2861232_WAR
	.align		4
.L_1281:
        /*0008*/ 	.byte	0x01, 0x35
	.zero		2


	//----- nvinfo : EIATTR_PARAM_CBANK
	.align		4
        /*000c*/ 	.byte	0x04, 0x0a
        /*000e*/ 	.short	(.L_1283 - .L_1282)
	.align		4
.L_1282:
        /*0010*/ 	.word	index@(.nv.constant0._Z35group_norm_nhwc_fwd_one_pass_kernelI11Bf16IOFp16WLi128ELi56ELi448EEv26Group_norm_nhwc_fwd_params)
        /*0014*/ 	.short	0x0160
        /*0016*/ 	.short	0x00a0


	//----- nvinfo : EIATTR_CBANK_PARAM_SIZE
	.align		4
.L_1283:
        /*0018*/ 	.byte	0x03, 0x19
        /*001a*/ 	.short	0x00a0


	//----- nvinfo : EIATTR_KPARAM_INFO
	.align		4
        /*001c*/ 	.byte	0x04, 0x17
        /*001e*/ 	.short	(.L_1285 - .L_1284)
.L_1284:
        /*0020*/ 	.word	0x00000000
        /*0024*/ 	.short	0x0000
        /*0026*/ 	.short	0x0000
        /*0028*/ 	.byte	0x00, 0xf0, 0x81, 0x02


	//----- nvinfo : EIATTR_MAXREG_COUNT
	.align		4
.L_1285:
        /*002c*/ 	.byte	0x03, 0x1b
        /*002e*/ 	.short	0x0080


	//----- nvinfo : EIATTR_NUM_BARRIERS
	.align		4
        /*0030*/ 	.byte	0x02, 0x4c
        /*0032*/ 	.byte	0x01
	.zero		1


	//----- nvinfo : EIATTR_MERCURY_ISA_VERSION
	.align		4
        /*0034*/ 	.byte	0x03, 0x5f
        /*0036*/ 	.short	0x0000


	//----- nvinfo : EIATTR_COOP_GROUP_MASK_REGIDS
	.align		4
        /*0038*/ 	.byte	0x04, 0x29
        /*003a*/ 	.short	(.L_1287 - .L_1286)


	//   ....[0]....
.L_1286:
        /*003c*/ 	.word	0xffffffff


	//   ....[1]....
        /*0040*/ 	.word	0xffffffff


	//   ....[2]....
        /*0044*/ 	.word	0xffffffff


	//   ....[3]....
        /*0048*/ 	.word	0xffffffff


	//   ....[4]....
        /*004c*/ 	.word	0xffffffff


	//   ....[5]....
        /*0050*/ 	.word	0xffffffff


	//   ....[6]....
        /*0054*/ 	.word	0xffffffff


	//   ....[7]....
        /*0058*/ 	.word	0xffffffff


	//   ....[8]....
        /*005c*/ 	.word	0xffffffff


	//   ....[9]....
        /*0060*/ 	.word	0xffffffff


	//----- nvinfo : EIATTR_COOP_GROUP_INSTR_OFFSETS
	.align		4
.L_1287:
        /*0064*/ 	.byte	0x04, 0x28
        /*0066*/ 	.short	(.L_1289 - .L_1288)


	//   ....[0]....
.L_1288:
        /*0068*/ 	.word	0x00000e50


	//   ....[1]....
        /*006c*/ 	.word	0x00000e60


	//   ....[2]....
        /*0070*/ 	.word	0x00000e90


	//   ....[3]....
        /*0074*/ 	.word	0x00000ea0


	//   ....[4]....
        /*0078*/ 	.word	0x00000ee0


	//   ....[5]....
        /*007c*/ 	.word	0x00000ef0


	//   ....[6]....
        /*0080*/ 	.word	0x00000f30


	//   ....[7]....
        /*0084*/ 	.word	0x00000f40


	//   ....[8]....
        /*0088*/ 	.word	0x00000f80


	//   ....[9]....
        /*008c*/ 	.word	0x00000f90


	//----- nvinfo : EIATTR_EXIT_INSTR_OFFSETS
	.align		4
.L_1289:
        /*0090*/ 	.byte	0x04, 0x1c
        /*0092*/ 	.short	(.L_1291 - .L_1290)


	//   ....[0]....
.L_1290:
        /*0094*/ 	.word	0x00000070


	//   ....[1]....
        /*0098*/ 	.word	0x00003830


	//----- nvinfo : EIATTR_MAX_THREADS
	.align		4
.L_1291:
        /*009c*/ 	.byte	0x04, 0x05
        /*009e*/ 	.short	(.L_1293 - .L_1292)
.L_1292:
        /*00a0*/ 	.word	0x000001c0
        /*00a4*/ 	.word	0x00000001
        /*00a8*/ 	.word	0x00000001


	//----- nvinfo : EIATTR_CRS_STACK_SIZE
	.align		4
.L_1293:
        /*00ac*/ 	.byte	0x04, 0x1e
        /*00ae*/ 	.short	(.L_1295 - .L_1294)
.L_1294:
        /*00b0*/ 	.word	0x00000000
.L_1295:


//--------------------- .nv.info._Z35group_norm_nhwc_fwd_one_pass_kernelI11Bf16IOFp16WLi256ELi56ELi448EEv26Group_norm_nhwc_fwd_params --------------------------
	.section	.nv.info._Z35group_norm_nhwc_fwd_one_pass_kernelI11Bf16IOFp16WLi256ELi56ELi448EEv26Group_norm_nhwc_fwd_params,"",@"SHT_CUDA_INFO"
	.sectionflags	@""
	.align	4


	//----- nvinfo : EIATTR_CUDA_API_VERSION
	.align		4
        /*0000*/ 	.byte	0x04, 0x37
        /*0002*/ 	.short	(.L_1297 - .L_1296)
.L_1296:
        /*0004*/ 	.word	0x00000082


	//----- nvinfo : EIATTR_SW2861232_WAR
	.align		4
.L_1297:
        /*0008*/ 	.byte	0x01, 0x35
	.zero		2


	//----- nvinfo : EIATTR_PARAM_CBANK
	.align		4
        /*000c*/ 	.byte	0x04, 0x0a
        /*000e*/ 	.short	(.L_1299 - .L_1298)
	.align		4
.L_1298:
        /*0010*/ 	.word	index@(.nv.constant0._Z35group_norm_nhwc_fwd_one_pass_kernelI11Bf16IOFp16WLi256ELi56ELi448EEv26Group_norm_nhwc_fwd_params)
        /*0014*/ 	.short	0x0160
        /*0016*/ 	.short	0x00a0


	//----- nvinfo : EIATTR_CBANK_PARAM_SIZE
	.align		4
.L_1299:
        /*0018*/ 	.byte	0x03, 0x19
        /*001a*/ 	.short	0x00a0


	//----- nvinfo : EIATTR_KPARAM_INFO
	.align		4
        /*001c*/ 	.byte	0x04, 0x17
        /*001e*/ 	.short	(.L_1301 - .L_1300)
.L_1300:
        /*0020*/ 	.word	0x00000000
        /*0024*/ 	.short	0x0000
        /*0026*/ 	.short	0x0000
        /*0028*/ 	.byte	0x00, 0xf0, 0x81, 0x02


	//----- nvinfo : EIATTR_MAXREG_COUNT
	.align		4
.L_1301:
        /*002c*/ 	.byte	0x03, 0x1b
        /*002e*/ 	.short	0x0080


	//----- nvinfo : EIATTR_NUM_BARRIERS
	.align		4
        /*0030*/ 	.byte	0x02, 0x4c
        /*0032*/ 	.byte	0x01
	.zero		1


	//----- nvinfo : EIATTR_MERCURY_ISA_VERSION
	.align		4
        /*0034*/ 	.byte	0x03, 0x5f
        /*0036*/ 	.short	0x0000


	//----- nvinfo : EIATTR_COOP_GROUP_MASK_REGIDS
	.align		4
        /*0038*/ 	.byte	0x04, 0x29
        /*003a*/ 	.short	(.L_1303 - .L_1302)


	//   ....[0]....
.L_1302:
        /*003c*/ 	.word	0xffffffff


	//   ....[1]....
        /*0040*/ 	.word	0xffffffff


	//   ....[2]....
        /*0044*/ 	.word	0xffffffff


	//   ....[3]....
        /*0048*/ 	.word	0xffffffff


	//   ....[4]....
        /*004c*/ 	.word	0xffffffff


	//   ....[5]....
        /*0050*/ 	.word	0xffffffff


	//   ....[6]....
        /*0054*/ 	.word	0xffffffff


	//   ....[7]....
        /*0058*/ 	.word	0xffffffff


	//   ....[8]....
        /*005c*/ 	.word	0xffffffff


	//   ....[9]....
        /*0060*/ 	.word	0xffffffff


	//----- nvinfo : EIATTR_COOP_GROUP_INSTR_OFFSETS
	.align		4
.L_1303:
        /*0064*/ 	.byte	0x04, 0x28
        /*0066*/ 	.short	(.L_1305 - .L_1304)


	//   ....[0]....
.L_1304:
        /*0068*/ 	.word	0x00001940


	//   ....[1]....
        /*006c*/ 	.word	0x00001950


	//   ....[2]....
        /*0070*/ 	.word	0x00001980


	//   ....[3]....
        /*0074*/ 	.word	0x00001990


	//   ....[4]....
        /*0078*/ 	.word	0x000019d0


	//   ....[5]....
        /*007c*/ 	.word	0x000019e0


	//   ....[6]....
        /*0080*/ 	.word	0x00001a20


	//   ....[7]....
        /*0084*/ 	.word	0x00001a30


	//   ....[8]....
        /*0088*/ 	.word	0x00001a70


	//   ....[9]....
        /*008c*/ 	.word	0x00001a80


	//----- nvinfo : EIATTR_EXIT_INSTR_OFFSETS
	.align		4
.L_1305:
        /*0090*/ 	.byte	0x04, 0x1c
        /*0092*/ 	.short	(.L_1307 - .L_1306)


	//   ....[0]....
.L_1306:
        /*0094*/ 	.word	0x00000060


	//   ....[1]....
        /*0098*/ 	.word	0x00004b90


	//----- nvinfo : EIATTR_MAX_THREADS
	.align		4
.L_1307:
        /*009c*/ 	.byte	0x04, 0x05
        /*009e*/ 	.short	(.L_1309 - .L_1308)
.L_1308:
        /*00a0*/ 	.word	0x000001c0
        /*00a4*/ 	.word	0x00000001
        /*00a8*/ 	.word	0x00000001


	//----- nvinfo : EIATTR_CRS_STACK_SIZE
	.align		4
.L_1309:
        /*00ac*/ 	.byte	0x04, 0x1e
        /*00ae*/ 	.short	(.L_1311 - .L_1310)
.L_1310:
        /*00b0*/ 	.word	0x00000000
.L_1311:


//--------------------- .nv.info._Z35group_norm_nhwc_fwd_one_pass_kernelI11Bf16IOFp16WLi512ELi56ELi448EEv26Group_norm_nhwc_fwd_params --------------------------
	.section	.nv.info._Z35group_norm_nhwc_fwd_one_pass_kernelI11Bf16IOFp16WLi512ELi56ELi448EEv26Group_norm_nhwc_fwd_params,"",@"SHT_CUDA_INFO"
	.sectionflags	@""
	.align	4


	//----- nvinfo : EIATTR_CUDA_API_VERSION
	.align		4
        /*0000*/ 	.byte	0x04, 0x37
        /*0002*/ 	.short	(.L_1313 - .L_1312)
.L_1312:
        /*0004*/ 	.word	0x00000082


	//----- nvinfo : EIATTR_SW2861232_WAR
	.align		4
.L_1313:
        /*0008*/ 	.byte	0x01, 0x35
	.zero		2


	//----- nvinfo : EIATTR_PARAM_CBANK
	.align		4
        /*000c*/ 	.byte	0x04, 0x0a
        /*000e*/ 	.short	(.L_1315 - .L_1314)
	.align		4
.L_1314:
        /*0010*/ 	.word	index@(.nv.constant0._Z35group_norm_nhwc_fwd_one_pass_kernelI11Bf16IOFp16WLi512ELi56ELi448EEv26Group_norm_nhwc_fwd_params)
        /*0014*/ 	.short	0x0160
        /*0016*/ 	.short	0x00a0


	//----- nvinfo : EIATTR_CBANK_PARAM_SIZE
	.align		4
.L_1315:
        /*0018*/ 	.byte	0x03, 0x19
        /*001a*/ 	.short	0x00a0


	//----- nvinfo : EIATTR_KPARAM_INFO
	.align		4
        /*001c*/ 	.byte	0x04, 0x17
        /*001e*/ 	.short	(.L_1317 - .L_1316)
.L_1316:
        /*0020*/ 	.word	0x00000000
        /*0024*/ 	.short	0x0000
        /*0026*/ 	.short	0x0000
        /*0028*/ 	.byte	0x00, 0xf0, 0x81, 0x02


	//----- nvinfo : EIATTR_MAXREG_COUNT
	.align		4
.L_1317:
        /*002c*/ 	.byte	0x03, 0x1b
        /*002e*/ 	.short	0x0080


	//----- nvinfo : EIATTR_NUM_BARRIERS
	.align		4
        /*0030*/ 	.byte	0x02, 0x4c
        /*0032*/ 	.byte	0x01
	.zero		1


	//----- nvinfo : EIATTR_MERCURY_ISA_VERSION
	.align		4
        /*0034*/ 	.byte	0x03, 0x5f
        /*0036*/ 	.short	0x0000


	//----- nvinfo : EIATTR_COOP_GROUP_MASK_REGIDS
	.align		4
        /*0038*/ 	.byte	0x04, 0x29
        /*003a*/ 	.short	(.L_1319 - .L_1318)


	//   ....[0]....
.L_1318:
        /*003c*/ 	.word	0xffffffff


	//   ....[1]....
        /*0040*/ 	.word	0xffffffff


	//   ....[2]....
        /*0044*/ 	.word	0xffffffff


	//   ....[3]....
        /*0048*/ 	.word	0xffffffff


	//   ....[4]....
        /*004c*/ 	.word	0xffffffff


	//   ....[5]....
        /*0050*/ 	.word	0xffffffff


	//   ....[6]....
        /*0054*/ 	.word	0xffffffff


	//   ....[7]....
        /*0058*/ 	.word	0xffffffff


	//   ....[8]....
        /*005c*/ 	.word	0xffffffff


	//   ....[9]....
        /*0060*/ 	.word	0xffffffff


	//----- nvinfo : EIATTR_COOP_GROUP_INSTR_OFFSETS
	.align		4
.L_1319:
        /*0064*/ 	.byte	0x04, 0x28
        /*0066*/ 	.short	(.L_1321 - .L_1320)


	//   ....[0]....
.L_1320:
        /*0068*/ 	.word	0x00003660


	//   ....[1]....
        /*006c*/ 	.word	0x00003670


	//   ....[2]....
        /*0070*/ 	.word	0x000036b0


	//   ....[3]....
        /*0074*/ 	.word	0x000036c0


	//   ....[4]....
        /*0078*/ 	.word	0x00003700


	//   ....[5]....
        /*007c*/ 	.word	0x00003710


	//   ....[6]....
        /*0080*/ 	.word	0x00003750


	//   ....[7]....
        /*0084*/ 	.word	0x00003760


	//   ....[8]....
        /*0088*/ 	.word	0x000037a0


	//   ....[9]....
        /*008c*/ 	.word	0x000037b0


	//----- nvinfo : EIATTR_EXIT_INSTR_OFFSETS
	.align		4
.L_1321:
        /*0090*/ 	.byte	0x04, 0x1c
        /*0092*/ 	.short	(.L_1323 - .L_1322)


	//   ....[0]....
.L_1322:
        /*0094*/ 	.word	0x00000060


	//   ....[1]....
        /*0098*/ 	.word	0x00008880


	//----- nvinfo : EIATTR_MAX_THREADS
	.align		4
.L_1323:
        /*009c*/ 	.byte	0x04, 0x05
        /*009e*/ 	.short	(.L_1325 - .L_1324)
.L_1324:
        /*00a0*/ 	.word	0x000001c0
        /*00a4*/ 	.word	0x00000001
        /*00a8*/ 	.word	0x00000001


	//----- nvinfo : EIATTR_CRS_STACK_SIZE
	.align		4
.L_1325:
        /*00ac*/ 	.byte	0x04, 0x1e
        /*00ae*/ 	.short	(.L_1327 - .L_1326)
.L_1326:
        /*00b0*/ 	.word	0x00000000
.L_1327:


//--------------------- .nv.info._Z35group_norm_nhwc_fwd_one_pass_kernelI11Fp16IOFp32WLi64ELi56ELi448EEv26Group_norm_nhwc_fwd_params --------------------------
	.section	.nv.info._Z35group_norm_nhwc_fwd_one_pass_kernelI11Fp16IOFp32WLi64ELi56ELi448EEv26Group_norm_nhwc_fwd_params,"",@"SHT_CUDA_INFO"
	.sectionflags	@""
	.align	4


	//----- nvinfo : EIATTR_CUDA_API_VERSION
	.align		4
        /*0000*/ 	.byte	0x04, 0x37
        /*0002*/ 	.short	(.L_1329 - .L_1328)
.L_1328:
        /*0004*/ 	.word	0x00000082


	//----- nvinfo : EIATTR_SW2861232_WAR
	.align		4
.L_1329:
        /*0008*/ 	.byte	0x01, 0x35
	.zero		2


	//----- nvinfo : EIATTR_PARAM_CBANK
	.align		4
        /*000c*/ 	.byte	0x04, 0x0a
        /*000e*/ 	.short	(.L_1331 - .L_1330)
	.align		4
.L_1330:
        /*0010*/ 	.word	index@(.nv.constant0._Z35group_norm_nhwc_fwd_one_pass_kernelI11Fp16IOFp32WLi64ELi56ELi448EEv26Group_norm_nhwc_fwd_params)
        /*0014*/ 	.short	0x0160
        /*0016*/ 	.short	0x00a0


	//----- nvinfo : EIATTR_CBANK_PARAM_SIZE
	.align		4
.L_1331:
        /*0018*/ 	.byte	0x03, 0x19
        /*001a*/ 	.short	0x00a0


	//----- nvinfo : EIATTR_KPARAM_INFO
	.align		4
        /*001c*/ 	.byte	0x04, 0x17
        /*001e*/ 	.short	(.L_1333 - .L_1332)
.L_1332:
        /*0020*/ 	.word	0x00000000
        /*0024*/ 	.short	0x0000
        /*0026*/ 	.short	0x0000
        /*0028*/ 	.byte	0x00, 0xf0, 0x81, 0x02


	//----- nvinfo : EIATTR_MAXREG_COUNT
	.align		4
.L_1333:
        /*002c*/ 	.byte	0x03, 0x1b
        /*002e*/ 	.short	0x0080


	//----- nvinfo : EIATTR_NUM_BARRIERS
	.align		4
        /*0030*/ 	.byte	0x02, 0x4c
        /*0032*/ 	.byte	0x01
	.zero		1


	//----- nvinfo : EIATTR_MERCURY_ISA_VERSION
	.align		4
        /*0034*/ 	.byte	0x03, 0x5f
        /*0036*/ 	.short	0x0000


	//----- nvinfo : EIATTR_COOP_GROUP_MASK_REGIDS
	.align		4
        /*0038*/ 	.byte	0x04, 0x29
        /*003a*/ 	.short	(.L_1335 - .L_1334)


	//   ....[0]....
.L_1334:
        /*003c*/ 	.word	0xffffffff


	//   ....[1]....
        /*0040*/ 	.word	0xffffffff


	//   ....[2]....
        /*0044*/ 	.word	0xffffffff


	//   ....[3]....
        /*0048*/ 	.word	0xffffffff


	//   ....[4]....
        /*004c*/ 	.word	0xffffffff


	//   ....[5]....
        /*0050*/ 	.word	0xffffffff


	//   ....[6]....
        /*0054*/ 	.word	0xffffffff


	//   ....[7]....
        /*0058*/ 	.word	0xffffffff


	//   ....[8]....
        /*005c*/ 	.word	0xffffffff


	//   ....[9]....
        /*0060*/ 	.word	0xffffffff


	//----- nvinfo : EIATTR_COOP_GROUP_INSTR_OFFSETS
	.align		4
.L_1335:
        /*0064*/ 	.byte	0x04, 0x28
        /*0066*/ 	.short	(.L_1337 - .L_1336)


	//   ....[0]....
.L_1336:
        /*0068*/ 	.word	0x00000900


	//   ....[1]....
        /*006c*/ 	.word	0x00000920


	//   ....[2]....
        /*0070*/ 	.word	0x00000940


	//   ....[3]....
        /*0074*/ 	.word	0x00000960


	//   ....[4]....
        /*0078*/ 	.word	0x00000990


	//   ....[5]....
        /*007c*/ 	.word	0x000009b0


	//   ....[6]....
        /*0080*/ 	.word	0x000009e0


	//   ....[7]....
        /*0084*/ 	.word	0x00000a00


	//   ....[8]....
        /*0088*/ 	.word	0x00000a30


	//   ....[9]....
        /*008c*/ 	.word	0x00000a50


	//----- nvinfo : EIATTR_EXIT_INSTR_OFFSETS
	.align		4
.L_1337:
        /*0090*/ 	.byte	0x04, 0x1c
        /*0092*/ 	.short	(.L_1339 - .L_1338)


	//   ....[0]....
.L_1338:
        /*0094*/ 	.word	0x00000060


	//   ....[1]....
        /*0098*/ 	.word	0x000020c0


	//----- nvinfo : EIATTR_MAX_THREADS
	.align		4
.L_1339:
        /*009c*/ 	.byte	0x04, 0x05
        /*009e*/ 	.short	(.L_1341 - .L_1340)
.L_1340:
        /*00a0*/ 	.word	0x000001c0
        /*00a4*/ 	.word	0x00000001
        /*00a8*/ 	.word	0x00000001


	//----- nvinfo : EIATTR_CRS_STACK_SIZE
	.align		4
.L_1341:
        /*00ac*/ 	.byte	0x04, 0x1e
        /*00ae*/ 	.short	(.L_1343 - .L_1342)
.L_1342:
        /*00b0*/ 	.word	0x00000000
.L_1343:


//--------------------- .nv.info._Z35group_norm_nhwc_fwd_one_pass_kernelI11Fp16IOFp32WLi128ELi56ELi448EEv26Group_norm_nhwc_fwd_params --------------------------
	.section	.nv.info._Z35group_norm_nhwc_fwd_one_pass_kernelI11Fp16IOFp32WLi128ELi56ELi448EEv26Group_norm_nhwc_fwd_params,"",@"SHT_CUDA_INFO"
	.sectionflags	@""
	.align	4


	//----- nvinfo : EIATTR_CUDA_API_VERSION
	.align		4
        /*0000*/ 	.byte	0x04, 0x37
        /*0002*/ 	.short	(.L_1345 - .L_1344)
.L_1344:
        /*0004*/ 	.word	0x00000082


	//----- nvinfo : EIATTR_SW2861232_WAR
	.align		4
.L_1345:
        /*0008*/ 	.byte	0x01, 0x35
	.zero		2


	//----- nvinfo : EIATTR_PARAM_CBANK
	.align		4
        /*000c*/ 	.byte	0x04, 0x0a
        /*000e*/ 	.short	(.L_1347 - .L_1346)
	.align		4
.L_1346:
        /*0010*/ 	.word	index@(.nv.constant0._Z35group_norm_nhwc_fwd_one_pass_kernelI11Fp16IOFp32WLi128ELi56ELi448EEv26Group_norm_nhwc_fwd_params)
        /*0014*/ 	.short	0x0160
        /*0016*/ 	.short	0x00a0


	//----- nvinfo : EIATTR_CBANK_PARAM_SIZE
	.align		4
.L_1347:
        /*0018*/ 	.byte	0x03, 0x19
        /*001a*/ 	.short	0x00a0


	//----- nvinfo : EIATTR_KPARAM_INFO
	.align		4
        /*001c*/ 	.byte	0x04, 0x17
        /*001e*/ 	.short	(.L_1349 - .L_1348)
.L_1348:
        /*0020*/ 	.word	0x00000000
        /*0024*/ 	.short	0x0000
        /*0026*/ 	.short	0x0000
        /*0028*/ 	.byte	0x00, 0xf0, 0x81, 0x02


	//----- nvinfo : EIATTR_MAXREG_COUNT
	.align		4
.L_1349:
        /*002c*/ 	.byte	0x03, 0x1b
        /*002e*/ 	.short	0x0080


	//----- nvinfo : EIATTR_NUM_BARRIERS
	.align		4
        /*0030*/ 	.byte	0x02, 0x4c
        /*0032*/ 	.byte	0x01
	.zero		1


	//----- nvinfo : EIATTR_MERCURY_ISA_VERSION
	.align		4
        /*0034*/ 	.byte	0x03, 0x5f
        /*0036*/ 	.short	0x0000


	//----- nvinfo : EIATTR_COOP_GROUP_MASK_REGIDS
	.align		4
        /*0038*/ 	.byte	0x04, 0x29
        /*003a*/ 	.short	(.L_1351 - .L_1350)


	//   ....[0]....
.L_1350:
        /*003c*/ 	.word	0xffffffff


	//   ....[1]....
        /*0040*/ 	.word	0xffffffff


	//   ....[2]....
        /*0044*/ 	.word	0xffffffff


	//   ....[3]....
        /*0048*/ 	.word	0xffffffff


	//   ....[4]....
        /*004c*/ 	.word	0xffffffff


	//   ....[5]....
        /*0050*/ 	.word	0xffffffff


	//   ....[6]....
        /*0054*/ 	.word	0xffffffff


	//   ....[7]....
        /*0058*/ 	.word	0xffffffff


	//   ....[8]....
        /*005c*/ 	.word	0xffffffff


	//   ....[9]....
        /*0060*/ 	.word	0xffffffff


	//----- nvinfo : EIATTR_COOP_GROUP_INSTR_OFFSETS
	.align		4
.L_1351:
        /*0064*/ 	.byte	0x04, 0x28
        /*0066*/ 	.short	(.L_1353 - .L_1352)


	//   ....[0]....
.L_1352:
        /*0068*/ 	.word	0x00000ea0


	//   ....[1]....
        /*006c*/ 	.word	0x00000eb0


	//   ....[2]....
        /*0070*/ 	.word	0x00000ee0


	//   ....[3]....
        /*0074*/ 	.word	0x00000ef0


	//   ....[4]....
        /*0078*/ 	.word	0x00000f30


	//   ....[5]....
        /*007c*/ 	.word	0x00000f40


	//   ....[6]....
        /*0080*/ 	.word	0x00000f80


	//   ....[7]....
        /*0084*/ 	.word	0x00000f90


	//   ....[8]....
        /*0088*/ 	.word	0x00000fd0


	//   ....[9]....
        /*008c*/ 	.word	0x00000fe0


	//----- nvinfo : EIATTR_EXIT_INSTR_OFFSETS
	.align		4
.L_1353:
        /*0090*/ 	.byte	0x04, 0x1c
        /*0092*/ 	.short	(.L_1355 - .L_1354)


	//   ....[0]....
.L_1354:
        /*0094*/ 	.word	0x00000070


	//   ....[1]....
        /*0098*/ 	.word	0x000037e0


	//----- nvinfo : EIATTR_MAX_THREADS
	.align		4
.L_1355:
        /*009c*/ 	.byte	0x04, 0x05
        /*009e*/ 	.short	(.L_1357 - .L_1356)
.L_1356:
        /*00a0*/ 	.word	0x000001c0
        /*00a4*/ 	.word	0x00000001
        /*00a8*/ 	.word	0x00000001


	//----- nvinfo : EIATTR_CRS_STACK_SIZE
	.align		4
.L_1357:
        /*00ac*/ 	.byte	0x04, 0x1e
        /*00ae*/ 	.short	(.L_1359 - .L_1358)
.L_1358:
        /*00b0*/ 	.word	0x00000000
.L_1359:


//--------------------- .nv.info._Z35group_norm_nhwc_fwd_one_pass_kernelI11Fp16IOFp32WLi256ELi56ELi448EEv26Group_norm_nhwc_fwd_params --------------------------
	.section	.nv.info._Z35group_norm_nhwc_fwd_one_pass_kernelI11Fp16IOFp32WLi256ELi56ELi448EEv26Group_norm_nhwc_fwd_params,"",@"SHT_CUDA_INFO"
	.sectionflags	@""
	.align	4


	//----- nvinfo : EIATTR_CUDA_API_VERSION
	.align		4
        /*0000*/ 	.byte	0x04, 0x37
        /*0002*/ 	.short	(.L_1361 - .L_1360)
.L_1360:
        /*0004*/ 	.word	0x00000082


	//----- nvinfo : EIATTR_SW2861232_WAR
	.align		4
.L_1361:
        /*0008*/ 	.byte	0x01, 0x35
	.zero		2


	//----- nvinfo : EIATTR_PARAM_CBANK
	.align		4
        /*000c*/ 	.byte	0x04, 0x0a
        /*000e*/ 	.short	(.L_1363 - .L_1362)
	.align		4
.L_1362:
        /*0010*/ 	.word	index@(.nv.constant0._Z35group_norm_nhwc_fwd_one_pass_kernelI11Fp16IOFp32WLi256ELi56ELi448EEv26Group_norm_nhwc_fwd_params)
        /*0014*/ 	.short	0x0160
        /*0016*/ 	.short	0x00a0


	//----- nvinfo : EIATTR_CBANK_PARAM_SIZE
	.align		4
.L_1363:
        /*0018*/ 	.byte	0x03, 0x19
        /*001a*/ 	.short	0x00a0


	//----- nvinfo : EIATTR_KPARAM_INFO
	.align		4
        /*001c*/ 	.byte	0x04, 0x17
        /*001e*/ 	.short	(.L_1365 - .L_1364)
.L_1364:
        /*0020*/ 	.word	0x00000000
        /*0024*/ 	.short	0x0000
        /*0026*/ 	.short	0x0000
        /*0028*/ 	.byte	0x00, 0xf0, 0x81, 0x02


	//----- nvinfo : EIATTR_MAXREG_COUNT
	.align		4
.L_1365:
        /*002c*/ 	.byte	0x03, 0x1b
        /*002e*/ 	.short	0x0080


	//----- nvinfo : EIATTR_NUM_BARRIERS
	.align		4
        /*0030*/ 	.byte	0x02, 0x4c
        /*0032*/ 	.byte	0x01
	.zero		1


	//----- nvinfo : EIATTR_MERCURY_ISA_VERSION
	.align		4
        /*0034*/ 	.byte	0x03, 0x5f
        /*0036*/ 	.short	0x0000


	//----- nvinfo : EIATTR_COOP_GROUP_MASK_REGIDS
	.align		4
        /*0038*/ 	.byte	0x04, 0x29
        /*003a*/ 	.short	(.L_1367 - .L_1366)


	//   ....[0]....
.L_1366:
        /*003c*/ 	.word	0xffffffff


	//   ....[1]....
        /*0040*/ 	.word	0xffffffff


	//   ....[2]....
        /*0044*/ 	.word	0xffffffff


	//   ....[3]....
        /*0048*/ 	.word	0xffffffff


	//   ....[4]....
        /*004c*/ 	.word	0xffffffff


	//   ....[5]....
        /*0050*/ 	.word	0xffffffff


	//   ....[6]....
        /*0054*/ 	.word	0xffffffff


	//   ....[7]....
        /*0058*/ 	.word	0xffffffff


	//   ....[8]....
        /*005c*/ 	.word	0xffffffff


	//   ....[9]....
        /*0060*/ 	.word	0xffffffff


	//----- nvinfo : EIATTR_COOP_GROUP_INSTR_OFFSETS
	.align		4
.L_1367:
        /*0064*/ 	.byte	0x04, 0x28
        /*0066*/ 	.short	(.L_1369 - .L_1368)


	//   ....[0]....
.L_1368:
        /*0068*/ 	.word	0x00001940


	//   ....[1]....
        /*006c*/ 	.word	0x00001950


	//   ....[2]....
        /*0070*/ 	.word	0x00001980


	//   ....[3]....
        /*0074*/ 	.word	0x00001990


	//   ....[4]....
        /*0078*/ 	.word	0x000019d0


	//   ....[5]....
        /*007c*/ 	.word	0x000019e0


	//   ....[6]....
        /*0080*/ 	.word	0x00001a20


	//   ....[7]....
        /*0084*/ 	.word	0x00001a30


	//   ....[8]....
        /*0088*/ 	.word	0x00001a70


	//   ....[9]....
        /*008c*/ 	.word	0x00001a80


	//----- nvinfo : EIATTR_EXIT_INSTR_OFFSETS
	.align		4
.L_1369:
        /*0090*/ 	.byte	0x04, 0x1c
        /*0092*/ 	.short	(.L_1371 - .L_1370)


	//   ....[0]....
.L_1370:
        /*0094*/ 	.word	0x00000060


	//   ....[1]....
        /*0098*/ 	.word	0x00004b30


	//----- nvinfo : EIATTR_MAX_THREADS
	.align		4
.L_1371:
        /*009c*/ 	.byte	0x04, 0x05
        /*009e*/ 	.short	(.L_1373 - .L_1372)
.L_1372:
        /*00a0*/ 	.word	0x000001c0
        /*00a4*/ 	.word	0x00000001
        /*00a8*/ 	.word	0x00000001


	//----- nvinfo : EIATTR_CRS_STACK_SIZE
	.align		4
.L_1373:
        /*00ac*/ 	.byte	0x04, 0x1e
        /*00ae*/ 	.short	(.L_1375 - .L_1374)
.L_1374:
        /*00b0*/ 	.word	0x00000000
.L_1375:


//--------------------- .nv.info._Z35group_norm_nhwc_fwd_one_pass_kernelI11Fp16IOFp32WLi512ELi56ELi448EEv26Group_norm_nhwc_fwd_params --------------------------
	.section	.nv.info._Z35group_norm_nhwc_fwd_one_pass_kernelI11Fp16IOFp32WLi512ELi56ELi448EEv26Group_norm_nhwc_fwd_params,"",@"SHT_CUDA_INFO"
	.sectionflags	@""
	.align	4


	//----- nvinfo : EIATTR_CUDA_API_VERSION
	.align		4
        /*0000*/ 	.byte	0x04, 0x37
        /*0002*/ 	.short	(.L_1377 - .L_1376)
.L_1376:
        /*0004*/ 	.word	0x00000082


	//----- nvinfo : EIATTR_SW2861232_WAR
	.align		4
.L_1377:
        /*0008*/ 	.byte	0x01, 0x35
	.zero		2


	//----- nvinfo : EIATTR_PARAM_CBANK
	.align		4
        /*000c*/ 	.byte	0x04, 0x0a
        /*000e*/ 	.short	(.L_1379 - .L_1378)
	.align		4
.L_1378:
        /*0010*/ 	.word	index@(.nv.constant0._Z35group_norm_nhwc_fwd_one_pass_kernelI11Fp16IOFp32WLi512ELi56ELi448EEv26Group_norm_nhwc_fwd_params)
        /*0014*/ 	.short	0x0160
        /*0016*/ 	.short	0x00a0


	//----- nvinfo : EIATTR_CBANK_PARAM_SIZE
	.align		4
.L_1379:
        /*0018*/ 	.byte	0x03, 0x19
        /*001a*/ 	.short	0x00a0


	//----- nvinfo : EIATTR_KPARAM_INFO
	.align		4
        /*001c*/ 	.byte	0x04, 0x17
        /*001e*/ 	.short	(.L_1381 - .L_1380)
.L_1380:
        /*0020*/ 	.word	0x00000000
        /*0024*/ 	.short	0x0000
        /*0026*/ 	.short	0x0000
        /*0028*/ 	.byte	0x00, 0xf0, 0x81, 0x02


	//----- nvinfo : EIATTR_MAXREG_COUNT
	.align		4
.L_1381:
        /*002c*/ 	.byte	0x03, 0x1b
        /*002e*/ 	.short	0x0080


	//----- nvinfo : EIATTR_NUM_BARRIERS
	.align		4
        /*0030*/ 	.byte	0x02, 0x4c
        /*0032*/ 	.byte	0x01
	.zero		1


	//----- nvinfo : EIATTR_MERCURY_ISA_VERSION
	.align		4
        /*0034*/ 	.byte	0x03, 0x5f
        /*0036*/ 	.short	0x0000


	//----- nvinfo : EIATTR_COOP_GROUP_MASK_REGIDS
	.align		4
        /*0038*/ 	.byte	0x04, 0x29
        /*003a*/ 	.short	(.L_1383 - .L_1382)


	//   ....[0]....
.L_1382:
        /*003c*/ 	.word	0xffffffff


	//   ....[1]....
        /*0040*/ 	.word	0xffffffff


	//   ....[2]....
        /*0044*/ 	.word	0xffffffff


	//   ....[3]....
        /*0048*/ 	.word	0xffffffff


	//   ....[4]....
        /*004c*/ 	.word	0xffffffff


	//   ....[5]....
        /*0050*/ 	.word	0xffffffff


	//   ....[6]....
        /*0054*/ 	.word	0xffffffff


	//   ....[7]....
        /*0058*/ 	.word	0xffffffff


	//   ....[8]....
        /*005c*/ 	.word	0xffffffff


	//   ....[9]....
        /*0060*/ 	.word	0xffffffff


	//----- nvinfo : EIATTR_COOP_GROUP_INSTR_OFFSETS
	.align		4
.L_1383:
        /*0064*/ 	.byte	0x04, 0x28
        /*0066*/ 	.short	(.L_1385 - .L_1384)


	//   ....[0]....
.L_1384:
        /*0068*/ 	.word	0x00003660


	//   ....[1]....
        /*006c*/ 	.word	0x00003670


	//   ....[2]....
        /*0070*/ 	.word	0x000036b0


	//   ....[3]....
        /*0074*/ 	.word	0x000036c0


	//   ....[4]....
        /*0078*/ 	.word	0x00003700


	//   ....[5]....
        /*007c*/ 	.word	0x00003710


	//   ....[6]....
        /*0080*/ 	.word	0x00003750


	//   ....[7]....
        /*0084*/ 	.word	0x00003760


	//   ....[8]....
        /*0088*/ 	.word	0x000037a0


	//   ....[9]....
        /*008c*/ 	.word	0x000037b0


	//----- nvinfo : EIATTR_EXIT_INSTR_OFFSETS
	.align		4
.L_1385:
        /*0090*/ 	.byte	0x04, 0x1c
        /*0092*/ 	.short	(.L_1387 - .L_1386)


	//   ....[0]....
.L_1386:
        /*0094*/ 	.word	0x00000060


	//   ....[1]....
        /*0098*/ 	.word	0x00008820


	//----- nvinfo : EIATTR_MAX_THREADS
	.align		4
.L_1387:
        /*009c*/ 	.byte	0x04, 0x05
        /*009e*/ 	.short	(.L_1389 - .L_1388)
.L_1388:
        /*00a0*/ 	.word	0x000001c0
        /*00a4*/ 	.word	0x00000001
        /*00a8*/ 	.word	0x00000001


	//----- nvinfo : EIATTR_CRS_STACK_SIZE
	.align		4
.L_1389:
        /*00ac*/ 	.byte	0x04, 0x1e
        /*00ae*/ 	.short	(.L_1391 - .L_1390)
.L_1390:
        /*00b0*/ 	.word	0x00000000
.L_1391:


//--------------------- .nv.info._Z35group_norm_nhwc_fwd_one_pass_kernelI11Fp16IOBf16WLi64ELi56ELi448EEv26Group_norm_nhwc_fwd_params --------------------------
	.section	.nv.info._Z35group_norm_nhwc_fwd_one_pass_kernelI11Fp16IOBf16WLi64ELi56ELi448EEv26Group_norm_nhwc_fwd_params,"",@"SHT_CUDA_INFO"
	.sectionflags	@""
	.align	4


	//----- nvinfo : EIATTR_CUDA_API_VERSION
	.align		4
        /*0000*/ 	.byte	0x04, 0x37
        /*0002*/ 	.short	(.L_1393 - .L_1392)
.L_1392:
        /*0004*/ 	.word	0x00000082


	//----- nvinfo : EIATTR_SW2861232_WAR
	.align		4
.L_1393:
        /*0008*/ 	.byte	0x01, 0x35
	.zero		2


	//----- nvinfo : EIATTR_PARAM_CBANK
	.align		4
        /*000c*/ 	.byte	0x04, 0x0a
        /*000e*/ 	.short	(.L_1395 - .L_1394)
	.align		4
.L_1394:
        /*0010*/ 	.word	index@(.nv.constant0._Z35group_norm_nhwc_fwd_one_pass_kernelI11Fp16IOBf16WLi64ELi56ELi448EEv26Group_norm_nhwc_fwd_params)
        /*0014*/ 	.short	0x0160
        /*0016*/ 	.short	0x00a0


	//----- nvinfo : EIATTR_CBANK_PARAM_SIZE
	.align		4
.L_1395:
        /*0018*/ 	.byte	0x03, 0x19
        /*001a*/ 	.short	0x00a0


	//----- nvinfo : EIATTR_KPARAM_INFO
	.align		4
        /*001c*/ 	.byte	0x04, 0x17
        /*001e*/ 	.short	(.L_1397 - .L_1396)
.L_1396:
        /*0020*/ 	.word	0x00000000
        /*0024*/ 	.short	0x0000
        /*0026*/ 	.short	0x0000
        /*0028*/ 	.byte	0x00, 0xf0, 0x81, 0x02


	//----- nvinfo : EIATTR_MAXREG_COUNT
	.align		4
.L_1397:
        /*002c*/ 	.byte	0x03, 0x1b
        /*002e*/ 	.short	0x0080


	//----- nvinfo : EIATTR_NUM_BARRIERS
	.align		4
        /*0030*/ 	.byte	0x02, 0x4c
        /*0032*/ 	.byte	0x01
	.zero		1


	//----- nvinfo : EIATTR_MERCURY_ISA_VERSION
	.align		4
        /*0034*/ 	.byte	0x03, 0x5f
        /*0036*/ 	.short	0x0000


	//----- nvinfo : EIATTR_COOP_GROUP_MASK_REGIDS
	.align		4
        /*0038*/ 	.byte	0x04, 0x29
        /*003a*/ 	.short	(.L_1399 - .L_1398)


	//   ....[0]....
.L_1398:
        /*003c*/ 	.word	0xffffffff


	//   ....[1]....
        /*0040*/ 	.word	0xffffffff


	//   ....[2]....
        /*0044*/ 	.word	0xffffffff


	//   ....[3]....
        /*0048*/ 	.word	0xffffffff


	//   ....[4]....
        /*004c*/ 	.word	0xffffffff


	//   ....[5]....
        /*0050*/ 	.word	0xffffffff


	//   ....[6]....
        /*0054*/ 	.word	0xffffffff


	//   ....[7]....
        /*0058*/ 	.word	0xffffffff


	//   ....[8]....
        /*005c*/ 	.word	0xffffffff


	//   ....[9]....
        /*0060*/ 	.word	0xffffffff


	//----- nvinfo : EIATTR_COOP_GROUP_INSTR_OFFSETS
	.align		4
.L_1399:
        /*0064*/ 	.byte	0x04, 0x28
        /*0066*/ 	.short	(.L_1401 - .L_1400)


	//   ....[0]....
.L_1400:
        /*0068*/ 	.word	0x00000900


	//   ....[1]....
        /*006c*/ 	.word	0x00000920


	//   ....[2]....
        /*0070*/ 	.word	0x00000940


	//   ....[3]....
        /*0074*/ 	.word	0x00000960


	//   ....[4]....
        /*0078*/ 	.word	0x00000990


	//   ....[5]....
        /*007c*/ 	.word	0x000009b0


	//   ....[6]....
        /*0080*/ 	.word	0x000009e0


	//   ....[7]....
        /*0084*/ 	.word	0x00000a00


	//   ....[8]....
        /*0088*/ 	.word	0x00000a30


	//   ....[9]....
        /*008c*/ 	.word	0x00000a50


	//----- nvinfo : EIATTR_EXIT_INSTR_OFFSETS
	.align		4
.L_1401:
        /*0090*/ 	.byte	0x04, 0x1c
        /*0092*/ 	.short	(.L_1403 - .L_1402)


	//   ....[0]....
.L_1402:
        /*0094*/ 	.word	0x00000060


	//   ....[1]....
        /*0098*/ 	.word	0x00002120


	//----- nvinfo : EIATTR_MAX_THREADS
	.align		4
.L_1403:
        /*009c*/ 	.byte	0x04, 0x05
        /*009e*/ 	.short	(.L_1405 - .L_1404)
.L_1404:
        /*00a0*/ 	.word	0x000001c0
        /*00a4*/ 	.word	0x00000001
        /*00a8*/ 	.word	0x00000001


	//----- nvinfo : EIATTR_CRS_STACK_SIZE
	.align		4
.L_1405:
        /*00ac*/ 	.byte	0x04, 0x1e
        /*00ae*/ 	.short	(.L_1407 - .L_1406)
.L_1406:
        /*00b0*/ 	.word	0x00000000
.L_1407:


//--------------------- .nv.info._Z35group_norm_nhwc_fwd_one_pass_kernelI11Fp16IOBf16WLi128ELi56ELi448EEv26Group_norm_nhwc_fwd_params --------------------------
	.section	.nv.info._Z35group_norm_nhwc_fwd_one_pass_kernelI11Fp16IOBf16WLi128ELi56ELi448EEv26Group_norm_nhwc_fwd_params,"",@"SHT_CUDA_INFO"
	.sectionflags	@""
	.align	4


	//----- nvinfo : EIATTR_CUDA_API_VERSION
	.align		4
        /*0000*/ 	.byte	0x04, 0x37
        /*0002*/ 	.short	(.L_1409 - .L_1408)
.L_1408:
        /*0004*/ 	.word	0x00000082


	//----- nvinfo : EIATTR_SW2861232_WAR
	.align		4
.L_1409:
        /*0008*/ 	.byte	0x01, 0x35
	.zero		2


	//----- nvinfo : EIATTR_PARAM_CBANK
	.align		4
        /*000c*/ 	.byte	0x04, 0x0a
        /*000e*/ 	.short	(.L_1411 - .L_1410)
	.align		4
.L_1410:
        /*0010*/ 	.word	index@(.nv.constant0._Z35group_norm_nhwc_fwd_one_pass_kernelI11Fp16IOBf16WLi128ELi56ELi448EEv26Group_norm_nhwc_fwd_params)
        /*0014*/ 	.short	0x0160
        /*0016*/ 	.short	0x00a0


	//----- nvinfo : EIATTR_CBANK_PARAM_SIZE
	.align		4
.L_1411:
        /*0018*/ 	.byte	0x03, 0x19
        /*001a*/ 	.short	0x00a0


	//----- nvinfo : EIATTR_KPARAM_INFO
	.align		4
        /*001c*/ 	.byte	0x04, 0x17
        /*001e*/ 	.short	(.L_1413 - .L_1412)
.L_1412:
        /*0020*/ 	.word	0x00000000
        /*0024*/ 	.short	0x0000
        /*0026*/ 	.short	0x0000
        /*0028*/ 	.byte	0x00, 0xf0, 0x81, 0x02


	//----- nvinfo : EIATTR_MAXREG_COUNT
	.align		4
.L_1413:
        /*002c*/ 	.byte	0x03, 0x1b
        /*002e*/ 	.short	0x0080


	//----- nvinfo : EIATTR_NUM_BARRIERS
	.align		4
        /*0030*/ 	.byte	0x02, 0x4c
        /*0032*/ 	.byte	0x01
	.zero		1


	//----- nvinfo : EIATTR_MERCURY_ISA_VERSION
	.align		4
        /*0034*/ 	.byte	0x03, 0x5f
        /*0036*/ 	.short	0x0000


	//----- nvinfo : EIATTR_COOP_GROUP_MASK_REGIDS
	.align		4
        /*0038*/ 	.byte	0x04, 0x29
        /*003a*/ 	.short	(.L_1415 - .L_1414)


	//   ....[0]....
.L_1414:
        /*003c*/ 	.word	0xffffffff


	//   ....[1]....
        /*0040*/ 	.word	0xffffffff


	//   ....[2]....
        /*0044*/ 	.word	0xffffffff


	//   ....[3]....
        /*0048*/ 	.word	0xffffffff


	//   ....[4]....
        /*004c*/ 	.word	0xffffffff


	//   ....[5]....
        /*0050*/ 	.word	0xffffffff


	//   ....[6]....
        /*0054*/ 	.word	0xffffffff


	//   ....[7]....
        /*0058*/ 	.word	0xffffffff


	//   ....[8]....
        /*005c*/ 	.word	0xffffffff


	//   ....[9]....
        /*0060*/ 	.word	0xffffffff


	//----- nvinfo : EIATTR_COOP_GROUP_INSTR_OFFSETS
	.align		4
.L_1415:
        /*0064*/ 	.byte	0x04, 0x28
        /*0066*/ 	.short	(.L_1417 - .L_1416)


	//   ....[0]....
.L_1416:
        /*0068*/ 	.word	0x00000eb0


	//   ....[1]....
        /*006c*/ 	.word	0x00000ec0


	//   ....[2]....
        /*0070*/ 	.word	0x00000ef0


	//   ....[3]....
        /*0074*/ 	.word	0x00000f00


	//   ....[4]....
        /*0078*/ 	.word	0x00000f40


	//   ....[5]....
        /*007c*/ 	.word	0x00000f50


	//   ....[6]....
        /*0080*/ 	.word	0x00000f90


	//   ....[7]....
        /*0084*/ 	.word	0x00000fa0


	//   ....[8]....
        /*0088*/ 	.word	0x00000fe0


	//   ....[9]....
        /*008c*/ 	.word	0x00000ff0


	//----- nvinfo : EIATTR_EXIT_INSTR_OFFSETS
	.align		4
.L_1417:
        /*0090*/ 	.byte	0x04, 0x1c
        /*0092*/ 	.short	(.L_1419 - .L_1418)


	//   ....[0]....
.L_1418:
        /*0094*/ 	.word	0x00000070


	//   ....[1]....
        /*0098*/ 	.word	0x00003850


	//----- nvinfo : EIATTR_MAX_THREADS
	.align		4
.L_1419:
        /*009c*/ 	.byte	0x04, 0x05
        /*009e*/ 	.short	(.L_1421 - .L_1420)
.L_1420:
        /*00a0*/ 	.word	0x000001c0
        /*00a4*/ 	.word	0x00000001
        /*00a8*/ 	.word	0x00000001


	//----- nvinfo : EIATTR_CRS_STACK_SIZE
	.align		4
.L_1421:
        /*00ac*/ 	.byte	0x04, 0x1e
        /*00ae*/ 	.short	(.L_1423 - .L_1422)
.L_1422:
        /*00b0*/ 	.word	0x00000000
.L_1423:


//--------------------- .nv.info._Z35group_norm_nhwc_fwd_one_pass_kernelI11Fp16IOBf16WLi256ELi56ELi448EEv26Group_norm_nhwc_fwd_params --------------------------
	.section	.nv.info._Z35group_norm_nhwc_fwd_one_pass_kernelI11Fp16IOBf16WLi256ELi56ELi448EEv26Group_norm_nhwc_fwd_params,"",@"SHT_CUDA_INFO"
	.sectionflags	@""
	.align	4


	//----- nvinfo : EIATTR_CUDA_API_VERSION
	.align		4
        /*0000*/ 	.byte	0x04, 0x37
        /*0002*/ 	.short	(.L_1425 - .L_1424)
.L_1424:
        /*0004*/ 	.word	0x00000082


	//----- nvinfo : EIATTR_SW2861232_WAR
	.align		4
.L_1425:
        /*0008*/ 	.byte	0x01, 0x35
	.zero		2


	//----- nvinfo : EIATTR_PARAM_CBANK
	.align		4
        /*000c*/ 	.byte	0x04, 0x0a
        /*000e*/ 	.short	(.L_1427 - .L_1426)
	.align		4
.L_1426:
        /*0010*/ 	.word	index@(.nv.constant0._Z35group_norm_nhwc_fwd_one_pass_kernelI11Fp16IOBf16WLi256ELi56ELi448EEv26Group_norm_nhwc_fwd_params)
        /*0014*/ 	.short	0x0160
        /*0016*/ 	.short	0x00a0


	//----- nvinfo : EIATTR_CBANK_PARAM_SIZE
	.align		4
.L_1427:
        /*0018*/ 	.byte	0x03, 0x19
        /*001a*/ 	.short	0x00a0


	//----- nvinfo : EIATTR_KPARAM_INFO
	.align		4
        /*001c*/ 	.byte	0x04, 0x17
        /*001e*/ 	.short	(.L_1429 - .L_1428)
.L_1428:
        /*0020*/ 	.word	0x00000000
        /*0024*/ 	.short	0x0000
        /*0026*/ 	.short	0x0000
        /*0028*/ 	.byte	0x00, 0xf0, 0x81, 0x02


	//----- nvinfo : EIATTR_MAXREG_COUNT
	.align		4
.L_1429:
        /*002c*/ 	.byte	0x03, 0x1b
        /*002e*/ 	.short	0x0080


	//----- nvinfo : EIATTR_NUM_BARRIERS
	.align		4
        /*0030*/ 	.byte	0x02, 0x4c
        /*0032*/ 	.byte	0x01
	.zero		1


	//----- nvinfo : EIATTR_MERCURY_ISA_VERSION
	.align		4
        /*0034*/ 	.byte	0x03, 0x5f
        /*0036*/ 	.short	0x0000


	//----- nvinfo : EIATTR_COOP_GROUP_MASK_REGIDS
	.align		4
        /*0038*/ 	.byte	0x04, 0x29
        /*003a*/ 	.short	(.L_1431 - .L_1430)


	//   ....[0]....
.L_1430:
        /*003c*/ 	.word	0xffffffff


	//   ....[1]....
        /*0040*/ 	.word	0xffffffff


	//   ....[2]....
        /*0044*/ 	.word	0xffffffff


	//   ....[3]....
        /*0048*/ 	.word	0xffffffff


	//   ....[4]....
        /*004c*/ 	.word	0xffffffff


	//   ....[5]....
        /*0050*/ 	.word	0xffffffff


	//   ....[6]....
        /*0054*/ 	.word	0xffffffff


	//   ....[7]....
        /*0058*/ 	.word	0xffffffff


	//   ....[8]....
        /*005c*/ 	.word	0xffffffff


	//   ....[9]....
        /*0060*/ 	.word	0xffffffff


	//----- nvinfo : EIATTR_COOP_GROUP_INSTR_OFFSETS
	.align		4
.L_1431:
        /*0064*/ 	.byte	0x04, 0x28
        /*0066*/ 	.short	(.L_1433 - .L_1432)


	//   ....[0]....
.L_1432:
        /*0068*/ 	.word	0x00001940


	//   ....[1]....
        /*006c*/ 	.word	0x00001950


	//   ....[2]....
        /*0070*/ 	.word	0x00001980


	//   ....[3]....
        /*0074*/ 	.word	0x00001990


	//   ....[4]....
        /*0078*/ 	.word	0x000019d0


	//   ....[5]....
        /*007c*/ 	.word	0x000019e0


	//   ....[6]....
        /*0080*/ 	.word	0x00001a20


	//   ....[7]....
        /*0084*/ 	.word	0x00001a30


	//   ....[8]....
        /*0088*/ 	.word	0x00001a70


	//   ....[9]....
        /*008c*/ 	.word	0x00001a80


	//----- nvinfo : EIATTR_EXIT_INSTR_OFFSETS
	.align		4
.L_1433:
        /*0090*/ 	.byte	0x04, 0x1c
        /*0092*/ 	.short	(.L_1435 - .L_1434)


	//   ....[0]....
.L_1434:
        /*0094*/ 	.word	0x00000060


	//   ....[1]....
        /*0098*/ 	.word	0x00004b90


	//----- nvinfo : EIATTR_MAX_THREADS
	.align		4
.L_1435:
        /*009c*/ 	.byte	0x04, 0x05
        /*009e*/ 	.short	(.L_1437 - .L_1436)
.L_1436:
        /*00a0*/ 	.word	0x000001c0
        /*00a4*/ 	.word	0x00000001
        /*00a8*/ 	.word	0x00000001


	//----- nvinfo : EIATTR_CRS_STACK_SIZE
	.align		4
.L_1437:
        /*00ac*/ 	.byte	0x04, 0x1e
        /*00ae*/ 	.short	(.L_1439 - .L_1438)
.L_1438:
        /*00b0*/ 	.word	0x00000000
.L_1439:


//--------------------- .nv.info._Z35group_norm_nhwc_fwd_one_pass_kernelI11Fp16IOBf16WLi512ELi56ELi448EEv26Group_norm_nhwc_fwd_params --------------------------
	.section	.nv.info._Z35group_norm_nhwc_fwd_one_pass_kernelI11Fp16IOBf16WLi512ELi56ELi448EEv26Group_norm_nhwc_fwd_params,"",@"SHT_CUDA_INFO"
	.sectionflags	@""
	.align	4


	//----- nvinfo : EIATTR_CUDA_API_VERSION
	.align		4
        /*0000*/ 	.byte	0x04, 0x37
        /*0002*/ 	.short	(.L_1441 - .L_1440)
.L_1440:
        /*0004*/ 	.word	0x00000082


	//----- nvinfo : EIATTR_SW2861232_WAR
	.align		4
.L_1441:
        /*0008*/ 	.byte	0x01, 0x35
	.zero		2


	//----- nvinfo : EIATTR_PARAM_CBANK
	.align		4
        /*000c*/ 	.byte	0x04, 0x0a
        /*000e*/ 	.short	(.L_1443 - .L_1442)
	.align		4
.L_1442:
        /*0010*/ 	.word	index@(.nv.constant0._Z35group_norm_nhwc_fwd_one_pass_kernelI11Fp16IOBf16WLi512ELi56ELi448EEv26Group_norm_nhwc_fwd_params)
        /*0014*/ 	.short	0x0160
        /*0016*/ 	.short	0x00a0


	//----- nvinfo : EIATTR_CBANK_PARAM_SIZE
	.align		4
.L_1443:
        /*0018*/ 	.byte	0x03, 0x19
        /*001a*/ 	.short	0x00a0


	//----- nvinfo : EIATTR_KPARAM_INFO
	.align		4
        /*001c*/ 	.byte	0x04, 0x17
        /*001e*/ 	.short	(.L_1445 - .L_1444)
.L_1444:
        /*0020*/ 	.word	0x00000000
        /*0024*/ 	.short	0x0000
        /*0026*/ 	.short	0x0000
        /*0028*/ 	.byte	0x00, 0xf0, 0x81, 0x02


	//----- nvinfo : EIATTR_MAXREG_COUNT
	.align		4
.L_1445:
        /*002c*/ 	.byte	0x03, 0x1b
        /*002e*/ 	.short	0x0080


	//----- nvinfo : EIATTR_NUM_BARRIERS
	.align		4
        /*0030*/ 	.byte	0x02, 0x4c
        /*0032*/ 	.byte	0x01
	.zero		1


	//----- nvinfo : EIATTR_MERCURY_ISA_VERSION
	.align		4
        /*0034*/ 	.byte	0x03, 0x5f
        /*0036*/ 	.short	0x0000


	//----- nvinfo : EIATTR_COOP_GROUP_MASK_REGIDS
	.align		4
        /*0038*/ 	.byte	0x04, 0x29
        /*003a*/ 	.short	(.L_1447 - .L_1446)


	//   ....[0]....
.L_1446:
        /*003c*/ 	.word	0xffffffff


	//   ....[1]....
        /*0040*/ 	.word	0xffffffff


	//   ....[2]....
        /*0044*/ 	.word	0xffffffff


	//   ....[3]....
        /*0048*/ 	.word	0xffffffff


	//   ....[4]....
        /*004c*/ 	.word	0xffffffff


	//   ....[5]....
        /*0050*/ 	.word	0xffffffff


	//   ....[6]....
        /*0054*/ 	.word	0xffffffff


	//   ....[7]....
        /*0058*/ 	.word	0xffffffff


	//   ....[8]....
        /*005c*/ 	.word	0xffffffff


	//   ....[9]....
        /*0060*/ 	.word	0xffffffff


	//----- nvinfo : EIATTR_COOP_GROUP_INSTR_OFFSETS
	.align		4
.L_1447:
        /*0064*/ 	.byte	0x04, 0x28
        /*0066*/ 	.short	(.L_1449 - .L_1448)


	//   ....[0]....
.L_1448:
        /*0068*/ 	.word	0x00003660


	//   ....[1]....
        /*006c*/ 	.word	0x00003670


	//   ....[2]....
        /*0070*/ 	.word	0x000036b0


	//   ....[3]....
        /*0074*/ 	.word	0x000036c0


	//   ....[4]....
        /*0078*/ 	.word	0x00003700


	//   ....[5]....
        /*007c*/ 	.word	0x00003710


	//   ....[6]....
        /*0080*/ 	.word	0x00003750


	//   ....[7]....
        /*0084*/ 	.word	0x00003760


	//   ....[8]....
        /*0088*/ 	.word	0x000037a0


	//   ....[9]....
        /*008c*/ 	.word	0x000037b0


	//----- nvinfo : EIATTR_EXIT_INSTR_OFFSETS
	.align		4
.L_1449:
        /*0090*/ 	.byte	0x04, 0x1c
        /*0092*/ 	.short	(.L_1451 - .L_1450)


	//   ....[0]....
.L_1450:
        /*0094*/ 	.word	0x00000060


	//   ....[1]....
        /*0098*/ 	.word	0x00008880


	//----- nvinfo : EIATTR_MAX_THREADS
	.align		4
.L_1451:
        /*009c*/ 	.byte	0x04, 0x05
        /*009e*/ 	.short	(.L_1453 - .L_1452)
.L_1452:
        /*00a0*/ 	.word	0x000001c0
        /*00a4*/ 	.word	0x00000001
        /*00a8*/ 	.word	0x00000001


	//----- nvinfo : EIATTR_CRS_STACK_SIZE
	.align		4
.L_1453:
        /*00ac*/ 	.byte	0x04, 0x1e
        /*00ae*/ 	.short	(.L_1455 - .L_1454)
.L_1454:
        /*00b0*/ 	.word	0x00000000
.L_1455:


//--------------------- .nv.info._Z35group_norm_nhwc_fwd_one_pass_kernelI11Fp16IOFp16WLi64ELi56ELi448EEv26Group_norm_nhwc_fwd_params --------------------------
	.section	.nv.info._Z35group_norm_nhwc_fwd_one_pass_kernelI11Fp16IOFp16WLi64ELi56ELi448EEv26Group_norm_nhwc_fwd_params,"",@"SHT_CUDA_INFO"
	.sectionflags	@""
	.align	4


	//----- nvinfo : EIATTR_CUDA_API_VERSION
	.align		4
        /*0000*/ 	.byte	0x04, 0x37
        /*0002*/ 	.short	(.L_1457 - .L_1456)
.L_1456:
        /*0004*/ 	.word	0x00000082


	//----- nvinfo : EIATTR_SW2861232_WAR
	.align		4
.L_1457:
        /*0008*/ 	.byte	0x01, 0x35
	.zero		2


	//----- nvinfo : EIATTR_PARAM_CBANK
	.align		4
        /*000c*/ 	.byte	0x04, 0x0a
        /*000e*/ 	.short	(.L_1459 - .L_1458)
	.align		4
.L_1458:
        /*0010*/ 	.word	index@(.nv.constant0._Z35group_norm_nhwc_fwd_one_pass_kernelI11Fp16IOFp16WLi64ELi56ELi448EEv26Group_norm_nhwc_fwd_params)
        /*0014*/ 	.short	0x0160
        /*0016*/ 	.short	0x00a0


	//----- nvinfo : EIATTR_CBANK_PARAM_SIZE
	.align		4
.L_1459:
        /*0018*/ 	.byte	0x03, 0x19
        /*001a*/ 	.short	0x00a0


	//----- nvinfo : EIATTR_KPARAM_INFO
	.align		4
        /*001c*/ 	.byte	0x04, 0x17
        /*001e*/ 	.short	(.L_1461 - .L_1460)
.L_1460:
        /*0020*/ 	.word	0x00000000
        /*0024*/ 	.short	0x0000
        /*0026*/ 	.short	0x0000
        /*0028*/ 	.byte	0x00, 0xf0, 0x81, 0x02


	//----- nvinfo : EIATTR_MAXREG_COUNT
	.align		4
.L_1461:
        /*002c*/ 	.byte	0x03, 0x1b
        /*002e*/ 	.short	0x0080


	//----- nvinfo : EIATTR_NUM_BARRIERS
	.align		4
        /*0030*/ 	.byte	0x02, 0x4c
        /*0032*/ 	.byte	0x01
	.zero		1


	//----- nvinfo : EIATTR_MERCURY_ISA_VERSION
	.align		4
        /*0034*/ 	.byte	0x03, 0x5f
        /*0036*/ 	.short	0x0000


	//----- nvinfo : EIATTR_COOP_GROUP_MASK_REGIDS
	.align		4
        /*0038*/ 	.byte	0x04, 0x29
        /*003a*/ 	.short	(.L_1463 - .L_1462)


	//   ....[0]....
.L_1462:
        /*003c*/ 	.word	0xffffffff


	//   ....[1]....
        /*0040*/ 	.word	0xffffffff


	//   ....[2]....
        /*0044*/ 	.word	0xffffffff


	//   ....[3]....
        /*0048*/ 	.word	0xffffffff


	//   ....[4]....
        /*004c*/ 	.word	0xffffffff


	//   ....[5]....
        /*0050*/ 	.word	0xffffffff


	//   ....[6]....
        /*0054*/ 	.word	0xffffffff


	//   ....[7]....
        /*0058*/ 	.word	0xffffffff


	//   ....[8]....
        /*005c*/ 	.word	0xffffffff


	//   ....[9]....
        /*0060*/ 	.word	0xffffffff


	//----- nvinfo : EIATTR_COOP_GROUP_INSTR_OFFSETS
	.align		4
.L_1463:
        /*0064*/ 	.byte	0x04, 0x28
        /*0066*/ 	.short	(.L_1465 - .L_1464)


	//   ....[0]....
.L_1464:
        /*0068*/ 	.word	0x00000900


	//   ....[1]....
        /*006c*/ 	.word	0x00000920


	//   ....[2]....
        /*0070*/ 	.word	0x00000940


	//   ....[3]....
        /*0074*/ 	.word	0x00000960


	//   ....[4]....
        /*0078*/ 	.word	0x00000990


	//   ....[5]....
        /*007c*/ 	.word	0x000009b0


	//   ....[6]....
        /*0080*/ 	.word	0x000009e0


	//   ....[7]....
        /*0084*/ 	.word	0x00000a00


	//   ....[8]....
        /*0088*/ 	.word	0x00000a30


	//   ....[9]....
        /*008c*/ 	.word	0x00000a50


	//----- nvinfo : EIATTR_EXIT_INSTR_OFFSETS
	.align		4
.L_1465:
        /*0090*/ 	.byte	0x04, 0x1c
        /*0092*/ 	.short	(.L_1467 - .L_1466)


	//   ....[0]....
.L_1466:
        /*0094*/ 	.word	0x00000060


	//   ....[1]....
        /*0098*/ 	.word	0x00002120


	//----- nvinfo : EIATTR_MAX_THREADS
	.align		4
.L_1467:
        /*009c*/ 	.byte	0x04, 0x05
        /*009e*/ 	.short	(.L_1469 - .L_1468)
.L_1468:
        /*00a0*/ 	.word	0x000001c0
        /*00a4*/ 	.word	0x00000001
        /*00a8*/ 	.word	0x00000001


	//----- nvinfo : EIATTR_CRS_STACK_SIZE
	.align		4
.L_1469:
        /*00ac*/ 	.byte	0x04, 0x1e
        /*00ae*/ 	.short	(.L_1471 - .L_1470)
.L_1470:
        /*00b0*/ 	.word	0x00000000
.L_1471:


//--------------------- .nv.info._Z35group_norm_nhwc_fwd_one_pass_kernelI11Fp16IOFp16WLi128ELi56ELi448EEv26Group_norm_nhwc_fwd_params --------------------------
	.section	.nv.info._Z35group_norm_nhwc_fwd_one_pass_kernelI11Fp16IOFp16WLi128ELi56ELi448EEv26Group_norm_nhwc_fwd_params,"",@"SHT_CUDA_INFO"
	.sectionflags	@""
	.align	4


	//----- nvinfo : EIATTR_CUDA_API_VERSION
	.align		4
        /*0000*/ 	.byte	0x04, 0x37
        /*0002*/ 	.short	(.L_1473 - .L_1472)
.L_1472:
        /*0004*/ 	.word	0x00000082


	//----- nvinfo : EIATTR_SW2861232_WAR
	.align		4
.L_1473:
        /*0008*/ 	.byte	0x01, 0x35
	.zero		2


	//----- nvinfo : EIATTR_PARAM_CBANK
	.align		4
        /*000c*/ 	.byte	0x04, 0x0a
        /*000e*/ 	.short	(.L_1475 - .L_1474)
	.align		4
.L_1474:
        /*0010*/ 	.word	index@(.nv.constant0._Z35group_norm_nhwc_fwd_one_pass_kernelI11Fp16IOFp16WLi128ELi56ELi448EEv26Group_norm_nhwc_fwd_params)
        /*0014*/ 	.short	0x0160
        /*0016*/ 	.short	0x00a0


	//----- nvinfo : EIATTR_CBANK_PARAM_SIZE
	.align		4
.L_1475:
        /*0018*/ 	.byte	0x03, 0x19
        /*001a*/ 	.short	0x00a0


	//----- nvinfo : EIATTR_KPARAM_INFO
	.align		4
        /*001c*/ 	.byte	0x04, 0x17
        /*001e*/ 	.short	(.L_1477 - .L_1476)
.L_1476:
        /*0020*/ 	.word	0x00000000
        /*0024*/ 	.short	0x0000
        /*0026*/ 	.short	0x0000
        /*0028*/ 	.byte	0x00, 0xf0, 0x81, 0x02


	//----- nvinfo : EIATTR_MAXREG_COUNT
	.align		4
.L_1477:
        /*002c*/ 	.byte	0x03, 0x1b
        /*002e*/ 	.short	0x0080


	//----- nvinfo : EIATTR_NUM_BARRIERS
	.align		4
        /*0030*/ 	.byte	0x02, 0x4c
        /*0032*/ 	.byte	0x01
	.zero		1


	//----- nvinfo : EIATTR_MERCURY_ISA_VERSION
	.align		4
        /*0034*/ 	.byte	0x03, 0x5f
        /*0036*/ 	.short	0x0000


	//----- nvinfo : EIATTR_COOP_GROUP_MASK_REGIDS
	.align		4
        /*0038*/ 	.byte	0x04, 0x29
        /*003a*/ 	.short	(.L_1479 - .L_1478)


	//   ....[0]....
.L_1478:
        /*003c*/ 	.word	0xffffffff


	//   ....[1]....
        /*0040*/ 	.word	0xffffffff


	//   ....[2]....
        /*0044*/ 	.word	0xffffffff


	//   ....[3]....
        /*0048*/ 	.word	0xffffffff


	//   ....[4]....
        /*004c*/ 	.word	0xffffffff


	//   ....[5]....
        /*0050*/ 	.word	0xffffffff


	//   ....[6]....
        /*0054*/ 	.word	0xffffffff


	//   ....[7]....
        /*0058*/ 	.word	0xffffffff


	//   ....[8]....
        /*005c*/ 	.word	0xffffffff


	//   ....[9]....
        /*0060*/ 	.word	0xffffffff


	//----- nvinfo : EIATTR_COOP_GROUP_INSTR_OFFSETS
	.align		4
.L_1479:
        /*0064*/ 	.byte	0x04, 0x28
        /*0066*/ 	.short	(.L_1481 - .L_1480)


	//   ....[0]....
.L_1480:
        /*0068*/ 	.word	0x00000eb0


	//   ....[1]....
        /*006c*/ 	.word	0x00000ec0


	//   ....[2]....
        /*0070*/ 	.word	0x00000ef0


	//   ....[3]....
        /*0074*/ 	.word	0x00000f00


	//   ....[4]....
        /*0078*/ 	.word	0x00000f40


	//   ....[5]....
        /*007c*/ 	.word	0x00000f50


	//   ....[6]....
        /*0080*/ 	.word	0x00000f90


	//   ....[7]....
        /*0084*/ 	.word	0x00000fa0


	//   ....[8]....
        /*0088*/ 	.word	0x00000fe0


	//   ....[9]....
        /*008c*/ 	.word	0x00000ff0


	//----- nvinfo : EIATTR_EXIT_INSTR_OFFSETS
	.align		4
.L_1481:
        /*0090*/ 	.byte	0x04, 0x1c
        /*0092*/ 	.short	(.L_1483 - .L_1482)


	//   ....[0]....
.L_1482:
        /*0094*/ 	.word	0x00000070


	//   ....[1]....
        /*0098*/ 	.word	0x00003850


	//----- nvinfo : EIATTR_MAX_THREADS
	.align		4
.L_1483:
        /*009c*/ 	.byte	0x04, 0x05
        /*009e*/ 	.short	(.L_1485 - .L_1484)
.L_1484:
        /*00a0*/ 	.word	0x000001c0
        /*00a4*/ 	.word	0x00000001
        /*00a8*/ 	.word	0x00000001


	//----- nvinfo : EIATTR_CRS_STACK_SIZE
	.align		4
.L_1485:
        /*00ac*/ 	.byte	0x04, 0x1e
        /*00ae*/ 	.short	(.L_1487 - .L_1486)
.L_1486:
        /*00b0*/ 	.word	0x00000000
.L_1487:


//--------------------- .nv.info._Z35group_norm_nhwc_fwd_one_pass_kernelI11Fp16IOFp16WLi256ELi56ELi448EEv26Group_norm_nhwc_fwd_params --------------------------
	.section	.nv.info._Z35group_norm_nhwc_fwd_one_pass_kernelI11Fp16IOFp16WLi256ELi56ELi448EEv26Group_norm_nhwc_fwd_params,"",@"SHT_CUDA_INFO"
	.sectionflags	@""
	.align	4


	//----- nvinfo : EIATTR_CUDA_API_VERSION
	.align		4
        /*0000*/ 	.byte	0x04, 0x37
        /*0002*/ 	.short	(.L_1489 - .L_1488)
.L_1488:
        /*0004*/ 	.word	0x00000082


	//----- nvinfo : EIATTR_SW2861232_WAR
	.align		4
.L_1489:
        /*0008*/ 	.byte	0x01, 0x35
	.zero		2


	//----- nvinfo : EIATTR_PARAM_CBANK
	.align		4
        /*000c*/ 	.byte	0x04, 0x0a
        /*000e*/ 	.short	(.L_1491 - .L_1490)
	.align		4
.L_1490:
        /*0010*/ 	.word	index@(.nv.constant0._Z35group_norm_nhwc_fwd_one_pass_kernelI11Fp16IOFp16WLi256ELi56ELi448EEv26Group_norm_nhwc_fwd_params)
        /*0014*/ 	.short	0x0160
        /*0016*/ 	.short	0x00a0


	//----- nvinfo : EIATTR_CBANK_PARAM_SIZE
	.align		4
.L_1491:
        /*0018*/ 	.byte	0x03, 0x19
        /*001a*/ 	.short	0x00a0


	//----- nvinfo : EIATTR_KPARAM_INFO
	.align		4
        /*001c*/ 	.byte	0x04, 0x17
        /*001e*/ 	.short	(.L_1493 - .L_1492)
.L_1492:
        /*0020*/ 	.word	0x00000000
        /*0024*/ 	.short	0x0000
        /*0026*/ 	.short	0x0000
        /*0028*/ 	.byte	0x00, 0xf0, 0x81, 0x02


	//----- nvinfo : EIATTR_MAXREG_COUNT
	.align		4
.L_1493:
        /*002c*/ 	.byte	0x03, 0x1b
        /*002e*/ 	.short	0x0080


	//----- nvinfo : EIATTR_NUM_BARRIERS
	.align		4
        /*0030*/ 	.byte	0x02, 0x4c
        /*0032*/ 	.byte	0x01
	.zero		1


	//----- nvinfo : EIATTR_MERCURY_ISA_VERSION
	.align		4
        /*0034*/ 	.byte	0x03, 0x5f
        /*0036*/ 	.short	0x0000


	//----- nvinfo : EIATTR_COOP_GROUP_MASK_REGIDS
	.align		4
        /*0038*/ 	.byte	0x04, 0x29
        /*003a*/ 	.short	(.L_1495 - .L_1494)


	//   ....[0]....
.L_1494:
        /*003c*/ 	.word	0xffffffff


	//   ....[1]....
        /*0040*/ 	.word	0xffffffff


	//   ....[2]....
        /*0044*/ 	.word	0xffffffff


	//   ....[3]....
        /*0048*/ 	.word	0xffffffff


	//   ....[4]....
        /*004c*/ 	.word	0xffffffff


	//   ....[5]....
        /*0050*/ 	.word	0xffffffff


	//   ....[6]....
        /*0054*/ 	.word	0xffffffff


	//   ....[7]....
        /*0058*/ 	.word	0xffffffff


	//   ....[8]....
        /*005c*/ 	.word	0xffffffff


	//   ....[9]....
        /*0060*/ 	.word	0xffffffff


	//----- nvinfo : EIATTR_COOP_GROUP_INSTR_OFFSETS
	.align		4
.L_1495:
        /*0064*/ 	.byte	0x04, 0x28
        /*0066*/ 	.short	(.L_1497 - .L_1496)


	//   ....[0]....
.L_1496:
        /*0068*/ 	.word	0x00001940


	//   ....[1]....
        /*006c*/ 	.word	0x00001950


	//   ....[2]....
        /*0070*/ 	.word	0x00001980


	//   ....[3]....
        /*0074*/ 	.word	0x00001990


	//   ....[4]....
        /*0078*/ 	.word	0x000019d0


	//   ....[5]....
        /*007c*/ 	.word	0x000019e0


	//   ....[6]....
        /*0080*/ 	.word	0x00001a20


	//   ....[7]....
        /*0084*/ 	.word	0x00001a30


	//   ....[8]....
        /*0088*/ 	.word	0x00001a70


	//   ....[9]....
        /*008c*/ 	.word	0x00001a80


	//----- nvinfo : EIATTR_EXIT_INSTR_OFFSETS
	.align		4
.L_1497:
        /*0090*/ 	.byte	0x04, 0x1c
        /*0092*/ 	.short	(.L_1499 - .L_1498)


	//   ....[0]....
.L_1498:
        /*0094*/ 	.word	0x00000060


	//   ....[1]....
        /*0098*/ 	.word	0x00004b90


	//----- nvinfo : EIATTR_MAX_THREADS
	.align		4
.L_1499:
        /*009c*/ 	.byte	0x04, 0x05
        /*009e*/ 	.short	(.L_1501 - .L_1500)
.L_1500:
        /*00a0*/ 	.word	0x000001c0
        /*00a4*/ 	.word	0x00000001
        /*00a8*/ 	.word	0x00000001


	//----- nvinfo : EIATTR_CRS_STACK_SIZE
	.align		4
.L_1501:
        /*00ac*/ 	.byte	0x04, 0x1e
        /*00ae*/ 	.short	(.L_1503 - .L_1502)
.L_1502:
        /*00b0*/ 	.word	0x00000000
.L_1503:


//--------------------- .nv.info._Z35group_norm_nhwc_fwd_one_pass_kernelI11Fp16IOFp16WLi512ELi56ELi448EEv26Group_norm_nhwc_fwd_params --------------------------
	.section	.nv.info._Z35group_norm_nhwc_fwd_one_pass_kernelI11Fp16IOFp16WLi512ELi56ELi448EEv26Group_norm_nhwc_fwd_params,"",@"SHT_CUDA_INFO"
	.sectionflags	@""
	.align	4


	//----- nvinfo : EIATTR_CUDA_API_VERSION
	.align		4
        /*0000*/ 	.byte	0x04, 0x37
        /*0002*/ 	.short	(.L_1505 - .L_1504)
.L_1504:
        /*0004*/ 	.word	0x00000082


	//----- nvinfo : EIATTR_SW2861232_WAR
	.align		4
.L_1505:
        /*0008*/ 	.byte	0x01, 0x35
	.zero		2


	//----- nvinfo : EIATTR_PARAM_CBANK
	.align		4
        /*000c*/ 	.byte	0x04, 0x0a
        /*000e*/ 	.short	(.L_1507 - .L_1506)
	.align		4
.L_1506:
        /*0010*/ 	.word	index@(.nv.constant0._Z35group_norm_nhwc_fwd_one_pass_kernelI11Fp16IOFp16WLi512ELi56ELi448EEv26Group_norm_nhwc_fwd_params)
        /*0014*/ 	.short	0x0160
        /*0016*/ 	.short	0x00a0


	//----- nvinfo : EIATTR_CBANK_PARAM_SIZE
	.align		4
.L_1507:
        /*0018*/ 	.byte	0x03, 0x19
        /*001a*/ 	.short	0x00a0


	//----- nvinfo : EIATTR_KPARAM_INFO
	.align		4
        /*001c*/ 	.byte	0x04, 0x17
        /*001e*/ 	.short	(.L_1509 - .L_1508)
.L_1508:
        /*0020*/ 	.word	0x00000000
        /*0024*/ 	.short	0x0000
        /*0026*/ 	.short	0x0000
        /*0028*/ 	.byte	0x00, 0xf0, 0x81, 0x02


	//----- nvinfo : EIATTR_MAXREG_COUNT
	.align		4
.L_1509:
        /*002c*/ 	.byte	0x03, 0x1b
        /*002e*/ 	.short	0x0080


	//----- nvinfo : EIATTR_NUM_BARRIERS
	.align		4
        /*0030*/ 	.byte	0x02, 0x4c
        /*0032*/ 	.byte	0x01
	.zero		1


	//----- nvinfo : EIATTR_MERCURY_ISA_VERSION
	.align		4
        /*0034*/ 	.byte	0x03, 0x5f
        /*0036*/ 	.short	0x0000


	//----- nvinfo : EIATTR_COOP_GROUP_MASK_REGIDS
	.align		4
        /*0038*/ 	.byte	0x04, 0x29
        /*003a*/ 	.short	(.L_1511 - .L_1510)


	//   ....[0]....
.L_1510:
        /*003c*/ 	.word	0xffffffff


	//   ....[1]....
        /*0040*/ 	.word	0xffffffff


	//   ....[2]....
        /*0044*/ 	.word	0xffffffff


	//   ....[3]....
        /*0048*/ 	.word	0xffffffff


	//   ....[4]....
        /*004c*/ 	.word	0xffffffff


	//   ....[5]....
        /*0050*/ 	.word	0xffffffff


	//   ....[6]....
        /*0054*/ 	.word	0xffffffff


	//   ....[7]....
        /*0058*/ 	.word	0xffffffff


	//   ....[8]....
        /*005c*/ 	.word	0xffffffff


	//   ....[9]....
        /*0060*/ 	.word	0xffffffff


	//----- nvinfo : EIATTR_COOP_GROUP_INSTR_OFFSETS
	.align		4
.L_1511:
        /*0064*/ 	.byte	0x04, 0x28
        /*0066*/ 	.short	(.L_1513 - .L_1512)


	//   ....[0]....
.L_1512:
        /*0068*/ 	.word	0x00003660


	//   ....[1]....
        /*006c*/ 	.word	0x00003670


	//   ....[2]....
        /*0070*/ 	.word	0x000036b0


	//   ....[3]....
        /*0074*/ 	.word	0x000036c0


	//   ....[4]....
        /*0078*/ 	.word	0x00003700


	//   ....[5]....
        /*007c*/ 	.word	0x00003710


	//   ....[6]....
        /*0080*/ 	.word	0x00003750


	//   ....[7]....
        /*0084*/ 	.word	0x00003760


	//   ....[8]....
        /*0088*/ 	.word	0x000037a0


	//   ....[9]....
        /*008c*/ 	.word	0x000037b0


	//----- nvinfo : EIATTR_EXIT_INSTR_OFFSETS
	.align		4
.L_1513:
        /*0090*/ 	.byte	0x04, 0x1c
        /*0092*/ 	.short	(.L_1515 - .L_1514)


	//   ....[0]....
.L_1514:
        /*0094*/ 	.word	0x00000060


	//   ....[1]....
        /*0098*/ 	.word	0x00008880


	//----- nvinfo : EIATTR_MAX_THREADS
	.align		4
.L_1515:
        /*009c*/ 	.byte	0x04, 0x05
        /*009e*/ 	.short	(.L_1517 - .L_1516)
.L_1516:
        /*00a0*/ 	.word	0x000001c0
        /*00a4*/ 	.word	0x00000001
        /*00a8*/ 	.word	0x00000001


	//----- nvinfo : EIATTR_CRS_STACK_SIZE
	.align		4
.L_1517:
        /*00ac*/ 	.byte	0x04, 0x1e
        /*00ae*/ 	.short	(.L_1519 - .L_1518)
.L_1518:
        /*00b0*/ 	.word	0x00000000
.L_1519:


//--------------------- .nv.info._Z35group_norm_nhwc_fwd_one_pass_kernelI11Fp32IOFp32WLi64ELi56ELi448EEv26Group_norm_nhwc_fwd_params --------------------------
	.section	.nv.info._Z35group_norm_nhwc_fwd_one_pass_kernelI11Fp32IOFp32WLi64ELi56ELi448EEv26Group_norm_nhwc_fwd_params,"",@"SHT_CUDA_INFO"
	.sectionflags	@""
	.align	4


	//----- nvinfo : EIATTR_CUDA_API_VERSION
	.align		4
        /*0000*/ 	.byte	0x04, 0x37
        /*0002*/ 	.short	(.L_1521 - .L_1520)
.L_1520:
        /*0004*/ 	.word	0x00000082


	//----- nvinfo : EIATTR_SW2861232_WAR
	.align		4
.L_1521:
        /*0008*/ 	.byte	0x01, 0x35
	.zero		2


	//----- nvinfo : EIATTR_PARAM_CBANK
	.align		4
        /*000c*/ 	.byte	0x04, 0x0a
        /*000e*/ 	.short	(.L_1523 - .L_1522)
	.align		4
.L_1522:
        /*0010*/ 	.word	index@(.nv.constant0._Z35group_norm_nhwc_fwd_one_pass_kernelI11Fp32IOFp32WLi64ELi56ELi448EEv26Group_norm_nhwc_fwd_params)
        /*0014*/ 	.short	0x0160
        /*0016*/ 	.short	0x00a0


	//----- nvinfo : EIATTR_CBANK_PARAM_SIZE
	.align		4
.L_1523:
        /*0018*/ 	.byte	0x03, 0x19
        /*001a*/ 	.short	0x00a0


	//----- nvinfo : EIATTR_KPARAM_INFO
	.align		4
        /*001c*/ 	.byte	0x04, 0x17
        /*001e*/ 	.short	(.L_1525 - .L_1524)
.L_1524:
        /*0020*/ 	.word	0x00000000
        /*0024*/ 	.short	0x0000
        /*0026*/ 	.short	0x0000
        /*0028*/ 	.byte	0x00, 0xf0, 0x81, 0x02


	//----- nvinfo : EIATTR_MAXREG_COUNT
	.align		4
.L_1525:
        /*002c*/ 	.byte	0x03, 0x1b
        /*002e*/ 	.short	0x0080


	//----- nvinfo : EIATTR_NUM_BARRIERS
	.align		4
        /*0030*/ 	.byte	0x02, 0x4c
        /*0032*/ 	.byte	0x01
	.zero		1


	//----- nvinfo : EIATTR_MERCURY_ISA_VERSION
	.align		4
        /*0034*/ 	.byte	0x03, 0x5f
        /*0036*/ 	.short	0x0000


	//----- nvinfo : EIATTR_COOP_GROUP_MASK_REGIDS
	.align		4
        /*0038*/ 	.byte	0x04, 0x29
        /*003a*/ 	.short	(.L_1527 - .L_1526)


	//   ....[0]....
.L_1526:
        /*003c*/ 	.word	0xffffffff


	//   ....[1]....
        /*0040*/ 	.word	0xffffffff


	//   ....[2]....
        /*0044*/ 	.word	0xffffffff


	//   ....[3]....
        /*0048*/ 	.word	0xffffffff


	//   ....[4]....
        /*004c*/ 	.word	0xffffffff


	//   ....[5]....
        /*0050*/ 	.word	0xffffffff


	//   ....[6]....
        /*0054*/ 	.word	0xffffffff


	//   ....[7]....
        /*0058*/ 	.word	0xffffffff


	//   ....[8]....
        /*005c*/ 	.word	0xffffffff


	//   ....[9]....
        /*0060*/ 	.word	0xffffffff


	//----- nvinfo : EIATTR_COOP_GROUP_INSTR_OFFSETS
	.align		4
.L_1527:
        /*0064*/ 	.byte	0x04, 0x28
        /*0066*/ 	.short	(.L_1529 - .L_1528)


	//   ....[0]....
.L_1528:
        /*0068*/ 	.word	0x000008a0


	//   ....[1]....
        /*006c*/ 	.word	0x000008b0


	//   ....[2]....
        /*0070*/ 	.word	0x000008e0


	//   ....[3]....
        /*0074*/ 	.word	0x000008f0


	//   ....[4]....
        /*0078*/ 	.word	0x00000930


	//   ....[5]....
        /*007c*/ 	.word	0x00000940


	//   ....[6]....
        /*0080*/ 	.word	0x00000980


	//   ....[7]....
        /*0084*/ 	.word	0x00000990


	//   ....[8]....
        /*0088*/ 	.word	0x000009d0


	//   ....[9]....
        /*008c*/ 	.word	0x000009e0


	//----- nvinfo : EIATTR_EXIT_INSTR_OFFSETS
	.align		4
.L_1529:
        /*0090*/ 	.byte	0x04, 0x1c
        /*0092*/ 	.short	(.L_1531 - .L_1530)


	//   ....[0]....
.L_1530:
        /*0094*/ 	.word	0x00000060


	//   ....[1]....
        /*0098*/ 	.word	0x00001f90


	//----- nvinfo : EIATTR_MAX_THREADS
	.align		4
.L_1531:
        /*009c*/ 	.byte	0x04, 0x05
        /*009e*/ 	.short	(.L_1533 - .L_1532)
.L_1532:
        /*00a0*/ 	.word	0x000001c0
        /*00a4*/ 	.word	0x00000001
        /*00a8*/ 	.word	0x00000001


	//----- nvinfo : EIATTR_CRS_STACK_SIZE
	.align		4
.L_1533:
        /*00ac*/ 	.byte	0x04, 0x1e
        /*00ae*/ 	.short	(.L_1535 - .L_1534)
.L_1534:
        /*00b0*/ 	.word	0x00000000
.L_1535:


//--------------------- .nv.info._Z35group_norm_nhwc_fwd_one_pass_kernelI11Fp32IOFp32WLi128ELi56ELi448EEv26Group_norm_nhwc_fwd_params --------------------------
	.section	.nv.info._Z35group_norm_nhwc_fwd_one_pass_kernelI11Fp32IOFp32WLi128ELi56ELi448EEv26Group_norm_nhwc_fwd_params,"",@"SHT_CUDA_INFO"
	.sectionflags	@""
	.align	4


	//----- nvinfo : EIATTR_CUDA_API_VERSION
	.align		4
        /*0000*/ 	.byte	0x04, 0x37
        /*0002*/ 	.short	(.L_1537 - .L_1536)
.L_1536:
        /*0004*/ 	.word	0x00000082


	//----- nvinfo : EIATTR_SW2861232_WAR
	.align		4
.L_1537:
        /*0008*/ 	.byte	0x01, 0x35
	.zero		2


	//----- nvinfo : EIATTR_PARAM_CBANK
	.align		4
        /*000c*/ 	.byte	0x04, 0x0a
        /*000e*/ 	.short	(.L_1539 - .L_1538)
	.align		4
.L_1538:
        /*0010*/ 	.word	index@(.nv.constant0._Z35group_norm_nhwc_fwd_one_pass_kernelI11Fp32IOFp32WLi128ELi56ELi448EEv26Group_norm_nhwc_fwd_params)
        /*0014*/ 	.short	0x0160
        /*0016*/ 	.short	0x00a0


	//----- nvinfo : EIATTR_CBANK_PARAM_SIZE
	.align		4
.L_1539:
        /*0018*/ 	.byte	0x03, 0x19
        /*001a*/ 	.short	0x00a0


	//----- nvinfo : EIATTR_KPARAM_INFO
	.align		4
        /*001c*/ 	.byte	0x04, 0x17
        /*001e*/ 	.short	(.L_1541 - .L_1540)
.L_1540:
        /*0020*/ 	.word	0x00000000
        /*0024*/ 	.short	0x0000
        /*0026*/ 	.short	0x0000
        /*0028*/ 	.byte	0x00, 0xf0, 0x81, 0x02


	//----- nvinfo : EIATTR_MAXREG_COUNT
	.align		4
.L_1541:
        /*002c*/ 	.byte	0x03, 0x1b
        /*002e*/ 	.short	0x0080


	//----- nvinfo : EIATTR_NUM_BARRIERS
	.align		4
        /*0030*/ 	.byte	0x02, 0x4c
        /*0032*/ 	.byte	0x01
	.zero		1


	//----- nvinfo : EIATTR_MERCURY_ISA_VERSION
	.align		4
        /*0034*/ 	.byte	0x03, 0x5f
        /*0036*/ 	.short	0x0000


	//----- nvinfo : EIATTR_COOP_GROUP_MASK_REGIDS
	.align		4
        /*0038*/ 	.byte	0x04, 0x29
        /*003a*/ 	.short	(.L_1543 - .L_1542)


	//   ....[0]....
.L_1542:
        /*003c*/ 	.word	0xffffffff


	//   ....[1]....
        /*0040*/ 	.word	0xffffffff


	//   ....[2]....
        /*0044*/ 	.word	0xffffffff


	//   ....[3]....
        /*0048*/ 	.word	0xffffffff


	//   ....[4]....
        /*004c*/ 	.word	0xffffffff


	//   ....[5]....
        /*0050*/ 	.word	0xffffffff


	//   ....[6]....
        /*0054*/ 	.word	0xffffffff


	//   ....[7]....
        /*0058*/ 	.word	0xffffffff


	//   ....[8]....
        /*005c*/ 	.word	0xffffffff


	//   ....[9]....
        /*0060*/ 	.word	0xffffffff


	//----- nvinfo : EIATTR_COOP_GROUP_INSTR_OFFSETS
	.align		4
.L_1543:
        /*0064*/ 	.byte	0x04, 0x28
        /*0066*/ 	.short	(.L_1545 - .L_1544)


	//   ....[0]....
.L_1544:
        /*0068*/ 	.word	0x00000e00


	//   ....[1]....
        /*006c*/ 	.word	0x00000e10


	//   ....[2]....
        /*0070*/ 	.word	0x00000e40


	//   ....[3]....
        /*0074*/ 	.word	0x00000e50


	//   ....[4]....
        /*0078*/ 	.word	0x00000e90


	//   ....[5]....
        /*007c*/ 	.word	0x00000ea0


	//   ....[6]....
        /*0080*/ 	.word	0x00000ee0


	//   ....[7]....
        /*0084*/ 	.word	0x00000ef0


	//   ....[8]....
        /*0088*/ 	.word	0x00000f30


	//   ....[9]....
        /*008c*/ 	.word	0x00000f40


	//----- nvinfo : EIATTR_EXIT_INSTR_OFFSETS
	.align		4
.L_1545:
        /*0090*/ 	.byte	0x04, 0x1c
        /*0092*/ 	.short	(.L_1547 - .L_1546)


	//   ....[0]....
.L_1546:
        /*0094*/ 	.word	0x00000070


	//   ....[1]....
        /*0098*/ 	.word	0x00003600


	//----- nvinfo : EIATTR_MAX_THREADS
	.align		4
.L_1547:
        /*009c*/ 	.byte	0x04, 0x05
        /*009e*/ 	.short	(.L_1549 - .L_1548)
.L_1548:
        /*00a0*/ 	.word	0x000001c0
        /*00a4*/ 	.word	0x00000001
        /*00a8*/ 	.word	0x00000001


	//----- nvinfo : EIATTR_CRS_STACK_SIZE
	.align		4
.L_1549:
        /*00ac*/ 	.byte	0x04, 0x1e
        /*00ae*/ 	.short	(.L_1551 - .L_1550)
.L_1550:
        /*00b0*/ 	.word	0x00000000
.L_1551:


//--------------------- .nv.info._Z35group_norm_nhwc_fwd_one_pass_kernelI11Fp32IOFp32WLi256ELi56ELi448EEv26Group_norm_nhwc_fwd_params --------------------------
	.section	.nv.info._Z35group_norm_nhwc_fwd_one_pass_kernelI11Fp32IOFp32WLi256ELi56ELi448EEv26Group_norm_nhwc_fwd_params,"",@"SHT_CUDA_INFO"
	.sectionflags	@""
	.align	4


	//----- nvinfo : EIATTR_CUDA_API_VERSION
	.align		4
        /*0000*/ 	.byte	0x04, 0x37
        /*0002*/ 	.short	(.L_1553 - .L_1552)
.L_1552:
        /*0004*/ 	.word	0x00000082


	//----- nvinfo : EIATTR_SW2861232_WAR
	.align		4
.L_1553:
        /*0008*/ 	.byte	0x01, 0x35
	.zero		2


	//----- nvinfo : EIATTR_PARAM_CBANK
	.align		4
        /*000c*/ 	.byte	0x04, 0x0a
        /*000e*/ 	.short	(.L_1555 - .L_1554)
	.align		4
.L_1554:
        /*0010*/ 	.word	index@(.nv.constant0._Z35group_norm_nhwc_fwd_one_pass_kernelI11Fp32IOFp32WLi256ELi56ELi448EEv26Group_norm_nhwc_fwd_params)
        /*0014*/ 	.short	0x0160
        /*0016*/ 	.short	0x00a0


	//----- nvinfo : EIATTR_CBANK_PARAM_SIZE
	.align		4
.L_1555:
        /*0018*/ 	.byte	0x03, 0x19
        /*001a*/ 	.short	0x00a0


	//----- nvinfo : EIATTR_KPARAM_INFO
	.align		4
        /*001c*/ 	.byte	0x04, 0x17
        /*001e*/ 	.short	(.L_1557 - .L_1556)
.L_1556:
        /*0020*/ 	.word	0x00000000
        /*0024*/ 	.short	0x0000
        /*0026*/ 	.short	0x0000
        /*0028*/ 	.byte	0x00, 0xf0, 0x81, 0x02


	//----- nvinfo : EIATTR_MAXREG_COUNT
	.align		4
.L_1557:
        /*002c*/ 	.byte	0x03, 0x1b
        /*002e*/ 	.short	0x0080


	//----- nvinfo : EIATTR_NUM_BARRIERS
	.align		4
        /*0030*/ 	.byte	0x02, 0x4c
        /*0032*/ 	.byte	0x01
	.zero		1


	//----- nvinfo : EIATTR_MERCURY_ISA_VERSION
	.align		4
        /*0034*/ 	.byte	0x03, 0x5f
        /*0036*/ 	.short	0x0000


	//----- nvinfo : EIATTR_COOP_GROUP_MASK_REGIDS
	.align		4
        /*0038*/ 	.byte	0x04, 0x29
        /*003a*/ 	.short	(.L_1559 - .L_1558)


	//   ....[0]....
.L_1558:
        /*003c*/ 	.word	0xffffffff


	//   ....[1]....
        /*0040*/ 	.word	0xffffffff


	//   ....[2]....
        /*0044*/ 	.word	0xffffffff


	//   ....[3]....
        /*0048*/ 	.word	0xffffffff


	//   ....[4]....
        /*004c*/ 	.word	0xffffffff


	//   ....[5]....
        /*0050*/ 	.word	0xffffffff


	//   ....[6]....
        /*0054*/ 	.word	0xffffffff


	//   ....[7]....
        /*0058*/ 	.word	0xffffffff


	//   ....[8]....
        /*005c*/ 	.word	0xffffffff


	//   ....[9]....
        /*0060*/ 	.word	0xffffffff


	//----- nvinfo : EIATTR_COOP_GROUP_INSTR_OFFSETS
	.align		4
.L_1559:
        /*0064*/ 	.byte	0x04, 0x28
        /*0066*/ 	.short	(.L_1561 - .L_1560)


	//   ....[0]....
.L_1560:
        /*0068*/ 	.word	0x00001750


	//   ....[1]....
        /*006c*/ 	.word	0x00001760


	//   ....[2]....
        /*0070*/ 	.word	0x00001790


	//   ....[3]....
        /*0074*/ 	.word	0x000017a0


	//   ....[4]....
        /*0078*/ 	.word	0x000017e0


	//   ....[5]....
        /*007c*/ 	.word	0x000017f0


	//   ....[6]....
        /*0080*/ 	.word	0x00001830


	//   ....[7]....
        /*0084*/ 	.word	0x00001840


	//   ....[8]....
        /*0088*/ 	.word	0x00001880


	//   ....[9]....
        /*008c*/ 	.word	0x00001890


	//----- nvinfo : EIATTR_EXIT_INSTR_OFFSETS
	.align		4
.L_1561:
        /*0090*/ 	.byte	0x04, 0x1c
        /*0092*/ 	.short	(.L_1563 - .L_1562)


	//   ....[0]....
.L_1562:
        /*0094*/ 	.word	0x00000060


	//   ....[1]....
        /*0098*/ 	.word	0x00004610


	//----- nvinfo : EIATTR_MAX_THREADS
	.align		4
.L_1563:
        /*009c*/ 	.byte	0x04, 0x05
        /*009e*/ 	.short	(.L_1565 - .L_1564)
.L_1564:
        /*00a0*/ 	.word	0x000001c0
        /*00a4*/ 	.word	0x00000001
        /*00a8*/ 	.word	0x00000001


	//----- nvinfo : EIATTR_CRS_STACK_SIZE
	.align		4
.L_1565:
        /*00ac*/ 	.byte	0x04, 0x1e
        /*00ae*/ 	.short	(.L_1567 - .L_1566)
.L_1566:
        /*00b0*/ 	.word	0x00000000
.L_1567:


//--------------------- .nv.info._Z35group_norm_nhwc_fwd_one_pass_kernelI11Fp32IOFp32WLi512ELi56ELi448EEv26Group_norm_nhwc_fwd_params --------------------------
	.section	.nv.info._Z35group_norm_nhwc_fwd_one_pass_kernelI11Fp32IOFp32WLi512ELi56ELi448EEv26Group_norm_nhwc_fwd_params,"",@"SHT_CUDA_INFO"
	.sectionflags	@""
	.align	4


	//----- nvinfo : EIATTR_CUDA_API_VERSION
	.align		4
        /*0000*/ 	.byte	0x04, 0x37
        /*0002*/ 	.short	(.L_1569 - .L_1568)
.L_1568:
        /*0004*/ 	.word	0x00000082


	//----- nvinfo : EIATTR_SW2861232_WAR
	.align		4
.L_1569:
        /*0008*/ 	.byte	0x01, 0x35
	.zero		2


	//----- nvinfo : EIATTR_PARAM_CBANK
	.align		4
        /*000c*/ 	.byte	0x04, 0x0a
        /*000e*/ 	.short	(.L_1571 - .L_1570)
	.align		4
.L_1570:
        /*0010*/ 	.word	index@(.nv.constant0._Z35group_norm_nhwc_fwd_one_pass_kernelI11Fp32IOFp32WLi512ELi56ELi448EEv26Group_norm_nhwc_fwd_params)
        /*0014*/ 	.short	0x0160
        /*0016*/ 	.short	0x00a0


	//----- nvinfo : EIATTR_CBANK_PARAM_SIZE
	.align		4
.L_1571:
        /*0018*/ 	.byte	0x03, 0x19
        /*001a*/ 	.short	0x00a0


	//----- nvinfo : EIATTR_KPARAM_INFO
	.align		4
        /*001c*/ 	.byte	0x04, 0x17
        /*001e*/ 	.short	(.L_1573 - .L_1572)
.L_1572:
        /*0020*/ 	.word	0x00000000
        /*0024*/ 	.short	0x0000
        /*0026*/ 	.short	0x0000
        /*0028*/ 	.byte	0x00, 0xf0, 0x81, 0x02


	//----- nvinfo : EIATTR_MAXREG_COUNT
	.align		4
.L_1573:
        /*002c*/ 	.byte	0x03, 0x1b
        /*002e*/ 	.short	0x0080


	//----- nvinfo : EIATTR_NUM_BARRIERS
	.align		4
        /*0030*/ 	.byte	0x02, 0x4c
        /*0032*/ 	.byte	0x01
	.zero		1


	//----- nvinfo : EIATTR_MERCURY_ISA_VERSION
	.align		4
        /*0034*/ 	.byte	0x03, 0x5f
        /*0036*/ 	.short	0x0000


	//----- nvinfo : EIATTR_COOP_GROUP_MASK_REGIDS
	.align		4
        /*0038*/ 	.byte	0x04, 0x29
        /*003a*/ 	.short	(.L_1575 - .L_1574)


	//   ....[0]....
.L_1574:
        /*003c*/ 	.word	0xffffffff


	//   ....[1]....
        /*0040*/ 	.word	0xffffffff


	//   ....[2]....
        /*0044*/ 	.word	0xffffffff


	//   ....[3]....
        /*0048*/ 	.word	0xffffffff


	//   ....[4]....
        /*004c*/ 	.word	0xffffffff


	//   ....[5]....
        /*0050*/ 	.word	0xffffffff


	//   ....[6]....
        /*0054*/ 	.word	0xffffffff


	//   ....[7]....
        /*0058*/ 	.word	0xffffffff


	//   ....[8]....
        /*005c*/ 	.word	0xffffffff


	//   ....[9]....
        /*0060*/ 	.word	0xffffffff


	//----- nvinfo : EIATTR_COOP_GROUP_INSTR_OFFSETS
	.align		4
.L_1575:
        /*0064*/ 	.byte	0x04, 0x28
        /*0066*/ 	.short	(.L_1577 - .L_1576)


	//   ....[0]....
.L_1576:
        /*0068*/ 	.word	0x00003330


	//   ....[1]....
        /*006c*/ 	.word	0x00003340


	//   ....[2]....
        /*0070*/ 	.word	0x00003380


	//   ....[3]....
        /*0074*/ 	.word	0x00003390


	//   ....[4]....
        /*0078*/ 	.word	0x000033d0


	//   ....[5]....
        /*007c*/ 	.word	0x000033e0


	//   ....[6]....
        /*0080*/ 	.word	0x00003420


	//   ....[7]....
        /*0084*/ 	.word	0x00003430


	//   ....[8]....
        /*0088*/ 	.word	0x00003470


	//   ....[9]....
        /*008c*/ 	.word	0x00003480


	//----- nvinfo : EIATTR_EXIT_INSTR_OFFSETS
	.align		4
.L_1577:
        /*0090*/ 	.byte	0x04, 0x1c
        /*0092*/ 	.short	(.L_1579 - .L_1578)


	//   ....[0]....
.L_1578:
        /*0094*/ 	.word	0x00000070


	//   ....[1]....
        /*0098*/ 	.word	0x00008350


	//----- nvinfo : EIATTR_MAX_THREADS
	.align		4
.L_1579:
        /*009c*/ 	.byte	0x04, 0x05
        /*009e*/ 	.short	(.L_1581 - .L_1580)
.L_1580:
        /*00a0*/ 	.word	0x000001c0
        /*00a4*/ 	.word	0x00000001
        /*00a8*/ 	.word	0x00000001


	//----- nvinfo : EIATTR_CRS_STACK_SIZE
	.align		4
.L_1581:
        /*00ac*/ 	.byte	0x04, 0x1e
        /*00ae*/ 	.short	(.L_1583 - .L_1582)
.L_1582:
        /*00b0*/ 	.word	0x00000000
.L_1583:


//--------------------- .nv.info._Z35group_norm_nhwc_fwd_one_pass_kernelI11Fp32IOBf16WLi64ELi56ELi448EEv26Group_norm_nhwc_fwd_params --------------------------
	.section	.nv.info._Z35group_norm_nhwc_fwd_one_pass_kernelI11Fp32IOBf16WLi64ELi56ELi448EEv26Group_norm_nhwc_fwd_params,"",@"SHT_CUDA_INFO"
	.sectionflags	@""
	.align	4


	//----- nvinfo : EIATTR_CUDA_API_VERSION
	.align		4
        /*0000*/ 	.byte	0x04, 0x37
        /*0002*/ 	.short	(.L_1585 - .L_1584)
.L_1584:
        /*0004*/ 	.word	0x00000082


	//----- nvinfo : EIATTR_SW2861232_WAR
	.align		4
.L_1585:
        /*0008*/ 	.byte	0x01, 0x35
	.zero		2


	//----- nvinfo : EIATTR_PARAM_CBANK
	.align		4
        /*000c*/ 	.byte	0x04, 0x0a
        /*000e*/ 	.short	(.L_1587 - .L_1586)
	.align		4
.L_1586:
        /*0010*/ 	.word	index@(.nv.constant0._Z35group_norm_nhwc_fwd_one_pass_kernelI11Fp32IOBf16WLi64ELi56ELi448EEv26Group_norm_nhwc_fwd_params)
        /*0014*/ 	.short	0x0160
        /*0016*/ 	.short	0x00a0


	//----- nvinfo : EIATTR_CBANK_PARAM_SIZE
	.align		4
.L_1587:
        /*0018*/ 	.byte	0x03, 0x19
        /*001a*/ 	.short	0x00a0


	//----- nvinfo : EIATTR_KPARAM_INFO
	.align		4
        /*001c*/ 	.byte	0x04, 0x17
        /*001e*/ 	.short	(.L_1589 - .L_1588)
.L_1588:
        /*0020*/ 	.word	0x00000000
        /*0024*/ 	.short	0x0000
        /*0026*/ 	.short	0x0000
        /*0028*/ 	.byte	0x00, 0xf0, 0x81, 0x02


	//----- nvinfo : EIATTR_MAXREG_COUNT
	.align		4
.L_1589:
        /*002c*/ 	.byte	0x03, 0x1b
        /*002e*/ 	.short	0x0080


	//----- nvinfo : EIATTR_NUM_BARRIERS
	.align		4
        /*0030*/ 	.byte	0x02, 0x4c
        /*0032*/ 	.byte	0x01
	.zero		1


	//----- nvinfo : EIATTR_MERCURY_ISA_VERSION
	.align		4
        /*0034*/ 	.byte	0x03, 0x5f
        /*0036*/ 	.short	0x0000


	//----- nvinfo : EIATTR_COOP_GROUP_MASK_REGIDS
	.align		4
        /*0038*/ 	.byte	0x04, 0x29
        /*003a*/ 	.short	(.L_1591 - .L_1590)


	//   ....[0]....
.L_1590:
        /*003c*/ 	.word	0xffffffff


	//   ....[1]....
        /*0040*/ 	.word	0xffffffff


	//   ....[2]....
        /*0044*/ 	.word	0xffffffff


	//   ....[3]....
        /*0048*/ 	.word	0xffffffff


	//   ....[4]....
        /*004c*/ 	.word	0xffffffff


	//   ....[5]....
        /*0050*/ 	.word	0xffffffff


	//   ....[6]....
        /*0054*/ 	.word	0xffffffff


	//   ....[7]....
        /*0058*/ 	.word	0xffffffff


	//   ....[8]....
        /*005c*/ 	.word	0xffffffff


	//   ....[9]....
        /*0060*/ 	.word	0xffffffff


	//----- nvinfo : EIATTR_COOP_GROUP_INSTR_OFFSETS
	.align		4
.L_1591:
        /*0064*/ 	.byte	0x04, 0x28
        /*0066*/ 	.short	(.L_1593 - .L_1592)


	//   ....[0]....
.L_1592:
        /*0068*/ 	.word	0x000008b0


	//   ....[1]....
        /*006c*/ 	.word	0x000008c0


	//   ....[2]....
        /*0070*/ 	.word	0x000008f0


	//   ....[3]....
        /*0074*/ 	.word	0x00000900


	//   ....[4]....
        /*0078*/ 	.word	0x00000940


	//   ....[5]....
        /*007c*/ 	.word	0x00000950


	//   ....[6]....
        /*0080*/ 	.word	0x00000990


	//   ....[7]....
        /*0084*/ 	.word	0x000009a0


	//   ....[8]....
        /*0088*/ 	.word	0x000009e0


	//   ....[9]....
        /*008c*/ 	.word	0x000009f0


	//----- nvinfo : EIATTR_EXIT_INSTR_OFFSETS
	.align		4
.L_1593:
        /*0090*/ 	.byte	0x04, 0x1c
        /*0092*/ 	.short	(.L_1595 - .L_1594)


	//   ....[0]....
.L_1594:
        /*0094*/ 	.word	0x00000060


	//   ....[1]....
        /*0098*/ 	.word	0x00001fe0


	//----- nvinfo : EIATTR_MAX_THREADS
	.align		4
.L_1595:
        /*009c*/ 	.byte	0x04, 0x05
        /*009e*/ 	.short	(.L_1597 - .L_1596)
.L_1596:
        /*00a0*/ 	.word	0x000001c0
        /*00a4*/ 	.word	0x00000001
        /*00a8*/ 	.word	0x00000001


	//----- nvinfo : EIATTR_CRS_STACK_SIZE
	.align		4
.L_1597:
        /*00ac*/ 	.byte	0x04, 0x1e
        /*00ae*/ 	.short	(.L_1599 - .L_1598)
.L_1598:
        /*00b0*/ 	.word	0x00000000
.L_1599:


//--------------------- .nv.info._Z35group_norm_nhwc_fwd_one_pass_kernelI11Fp32IOBf16WLi128ELi56ELi448EEv26Group_norm_nhwc_fwd_params --------------------------
	.section	.nv.info._Z35group_norm_nhwc_fwd_one_pass_kernelI11Fp32IOBf16WLi128ELi56ELi448EEv26Group_norm_nhwc_fwd_params,"",@"SHT_CUDA_INFO"
	.sectionflags	@""
	.align	4


	//----- nvinfo : EIATTR_CUDA_API_VERSION
	.align		4
        /*0000*/ 	.byte	0x04, 0x37
        /*0002*/ 	.short	(.L_1601 - .L_1600)
.L_1600:
        /*0004*/ 	.word	0x00000082


	//----- nvinfo : EIATTR_SW2861232_WAR
	.align		4
.L_1601:
        /*0008*/ 	.byte	0x01, 0x35
	.zero		2


	//----- nvinfo : EIATTR_PARAM_CBANK
	.align		4
        /*000c*/ 	.byte	0x04, 0x0a
        /*000e*/ 	.short	(.L_1603 - .L_1602)
	.align		4
.L_1602:
        /*0010*/ 	.word	index@(.nv.constant0._Z35group_norm_nhwc_fwd_one_pass_kernelI11Fp32IOBf16WLi128ELi56ELi448EEv26Group_norm_nhwc_fwd_params)
        /*0014*/ 	.short	0x0160
        /*0016*/ 	.short	0x00a0


	//----- nvinfo : EIATTR_CBANK_PARAM_SIZE
	.align		4
.L_1603:
        /*0018*/ 	.byte	0x03, 0x19
        /*001a*/ 	.short	0x00a0


	//----- nvinfo : EIATTR_KPARAM_INFO
	.align		4
        /*001c*/ 	.byte	0x04, 0x17
        /*001e*/ 	.short	(.L_1605 - .L_1604)
.L_1604:
        /*0020*/ 	.word	0x00000000
        /*0024*/ 	.short	0x0000
        /*0026*/ 	.short	0x0000
        /*0028*/ 	.byte	0x00, 0xf0, 0x81, 0x02


	//----- nvinfo : EIATTR_MAXREG_COUNT
	.align		4
.L_1605:
        /*002c*/ 	.byte	0x03, 0x1b
        /*002e*/ 	.short	0x0080


	//----- nvinfo : EIATTR_NUM_BARRIERS
	.align		4
        /*0030*/ 	.byte	0x02, 0x4c
        /*0032*/ 	.byte	0x01
	.zero		1


	//----- nvinfo : EIATTR_MERCURY_ISA_VERSION
	.align		4
        /*0034*/ 	.byte	0x03, 0x5f
        /*0036*/ 	.short	0x0000


	//----- nvinfo : EIATTR_COOP_GROUP_MASK_REGIDS
	.align		4
        /*0038*/ 	.byte	0x04, 0x29
        /*003a*/ 	.short	(.L_1607 - .L_1606)


	//   ....[0]....
.L_1606:
        /*003c*/ 	.word	0xffffffff


	//   ....[1]....
        /*0040*/ 	.word	0xffffffff


	//   ....[2]....
        /*0044*/ 	.word	0xffffffff


	//   ....[3]....
        /*0048*/ 	.word	0xffffffff


	//   ....[4]....
        /*004c*/ 	.word	0xffffffff


	//   ....[5]....
        /*0050*/ 	.word	0xffffffff


	//   ....[6]....
        /*0054*/ 	.word	0xffffffff


	//   ....[7]....
        /*0058*/ 	.word	0xffffffff


	//   ....[8]....
        /*005c*/ 	.word	0xffffffff


	//   ....[9]....
        /*0060*/ 	.word	0xffffffff


	//----- nvinfo : EIATTR_COOP_GROUP_INSTR_OFFSETS
	.align		4
.L_1607:
        /*0064*/ 	.byte	0x04, 0x28
        /*0066*/ 	.short	(.L_1609 - .L_1608)


	//   ....[0]....
.L_1608:
        /*0068*/ 	.word	0x00000df0


	//   ....[1]....
        /*006c*/ 	.word	0x00000e00


	//   ....[2]....
        /*0070*/ 	.word	0x00000e30


	//   ....[3]....
        /*0074*/ 	.word	0x00000e40


	//   ....[4]....
        /*0078*/ 	.word	0x00000e80


	//   ....[5]....
        /*007c*/ 	.word	0x00000e90


	//   ....[6]....
        /*0080*/ 	.word	0x00000ed0


	//   ....[7]....
        /*0084*/ 	.word	0x00000ee0


	//   ....[8]....
        /*0088*/ 	.word	0x00000f20


	//   ....[9]....
        /*008c*/ 	.word	0x00000f30


	//----- nvinfo : EIATTR_EXIT_INSTR_OFFSETS
	.align		4
.L_1609:
        /*0090*/ 	.byte	0x04, 0x1c
        /*0092*/ 	.short	(.L_1611 - .L_1610)


	//   ....[0]....
.L_1610:
        /*0094*/ 	.word	0x00000070


	//   ....[1]....
        /*0098*/ 	.word	0x00003640


	//----- nvinfo : EIATTR_MAX_THREADS
	.align		4
.L_1611:
        /*009c*/ 	.byte	0x04, 0x05
        /*009e*/ 	.short	(.L_1613 - .L_1612)
.L_1612:
        /*00a0*/ 	.word	0x000001c0
        /*00a4*/ 	.word	0x00000001
        /*00a8*/ 	.word	0x00000001


	//----- nvinfo : EIATTR_CRS_STACK_SIZE
	.align		4
.L_1613:
        /*00ac*/ 	.byte	0x04, 0x1e
        /*00ae*/ 	.short	(.L_1615 - .L_1614)
.L_1614:
        /*00b0*/ 	.word	0x00000000
.L_1615:


//--------------------- .nv.info._Z35group_norm_nhwc_fwd_one_pass_kernelI11Fp32IOBf16WLi256ELi56ELi448EEv26Group_norm_nhwc_fwd_params --------------------------
	.section	.nv.info._Z35group_norm_nhwc_fwd_one_pass_kernelI11Fp32IOBf16WLi256ELi56ELi448EEv26Group_norm_nhwc_fwd_params,"",@"SHT_CUDA_INFO"
	.sectionflags	@""
	.align	4


	//----- nvinfo : EIATTR_CUDA_API_VERSION
	.align		4
        /*0000*/ 	.byte	0x04, 0x37
        /*0002*/ 	.short	(.L_1617 - .L_1616)
.L_1616:
        /*0004*/ 	.word	0x00000082


	//----- nvinfo : EIATTR_SW2861232_WAR
	.align		4
.L_1617:
        /*0008*/ 	.byte	0x01, 0x35
	.zero		2


	//----- nvinfo : EIATTR_PARAM_CBANK
	.align		4
        /*000c*/ 	.byte	0x04, 0x0a
        /*000e*/ 	.short	(.L_1619 - .L_1618)
	.align		4
.L_1618:
        /*0010*/ 	.word	index@(.nv.constant0._Z35group_norm_nhwc_fwd_one_pass_kernelI11Fp32IOBf16WLi256ELi56ELi448EEv26Group_norm_nhwc_fwd_params)
        /*0014*/ 	.short	0x0160
        /*0016*/ 	.short	0x00a0


	//----- nvinfo : EIATTR_CBANK_PARAM_SIZE
	.align		4
.L_1619:
        /*0018*/ 	.byte	0x03, 0x19
        /*001a*/ 	.short	0x00a0


	//----- nvinfo : EIATTR_KPARAM_INFO
	.align		4
        /*001c*/ 	.byte	0x04, 0x17
        /*001e*/ 	.short	(.L_1621 - .L_1620)
.L_1620:
        /*0020*/ 	.word	0x00000000
        /*0024*/ 	.short	0x0000
        /*0026*/ 	.short	0x0000
        /*0028*/ 	.byte	0x00, 0xf0, 0x81, 0x02


	//----- nvinfo : EIATTR_MAXREG_COUNT
	.align		4
.L_1621:
        /*002c*/ 	.byte	0x03, 0x1b
        /*002e*/ 	.short	0x0080


	//----- nvinfo : EIATTR_NUM_BARRIERS
	.align		4
        /*0030*/ 	.byte	0x02, 0x4c
        /*0032*/ 	.byte	0x01
	.zero		1


	//----- nvinfo : EIATTR_MERCURY_ISA_VERSION
	.align		4
        /*0034*/ 	.byte	0x03, 0x5f
        /*0036*/ 	.short	0x0000


	//----- nvinfo : EIATTR_COOP_GROUP_MASK_REGIDS
	.align		4
        /*0038*/ 	.byte	0x04, 0x29
        /*003a*/ 	.short	(.L_1623 - .L_1622)


	//   ....[0]....
.L_1622:
        /*003c*/ 	.word	0xffffffff


	//   ....[1]....
        /*0040*/ 	.word	0xffffffff


	//   ....[2]....
        /*0044*/ 	.word	0xffffffff


	//   ....[3]....
        /*0048*/ 	.word	0xffffffff


	//   ....[4]....
        /*004c*/ 	.word	0xffffffff


	//   ....[5]....
        /*0050*/ 	.word	0xffffffff


	//   ....[6]....
        /*0054*/ 	.word	0xffffffff


	//   ....[7]....
        /*0058*/ 	.word	0xffffffff


	//   ....[8]....
        /*005c*/ 	.word	0xffffffff


	//   ....[9]....
        /*0060*/ 	.word	0xffffffff


	//----- nvinfo : EIATTR_COOP_GROUP_INSTR_OFFSETS
	.align		4
.L_1623:
        /*0064*/ 	.byte	0x04, 0x28
        /*0066*/ 	.short	(.L_1625 - .L_1624)


	//   ....[0]....
.L_1624:
        /*0068*/ 	.word	0x00001750


	//   ....[1]....
        /*006c*/ 	.word	0x00001760


	//   ....[2]....
        /*0070*/ 	.word	0x00001790


	//   ....[3]....
        /*0074*/ 	.word	0x000017a0


	//   ....[4]....
        /*0078*/ 	.word	0x000017e0


	//   ....[5]....
        /*007c*/ 	.word	0x000017f0


	//   ....[6]....
        /*0080*/ 	.word	0x00001830


	//   ....[7]....
        /*0084*/ 	.word	0x00001840


	//   ....[8]....
        /*0088*/ 	.word	0x00001880


	//   ....[9]....
        /*008c*/ 	.word	0x00001890


	//----- nvinfo : EIATTR_EXIT_INSTR_OFFSETS
	.align		4
.L_1625:
        /*0090*/ 	.byte	0x04, 0x1c
        /*0092*/ 	.short	(.L_1627 - .L_1626)


	//   ....[0]....
.L_1626:
        /*0094*/ 	.word	0x00000060


	//   ....[1]....
        /*0098*/ 	.word	0x00004670


	//----- nvinfo : EIATTR_MAX_THREADS
	.align		4
.L_1627:
        /*009c*/ 	.byte	0x04, 0x05
        /*009e*/ 	.short	(.L_1629 - .L_1628)
.L_1628:
        /*00a0*/ 	.word	0x000001c0
        /*00a4*/ 	.word	0x00000001
        /*00a8*/ 	.word	0x00000001


	//----- nvinfo : EIATTR_CRS_STACK_SIZE
	.align		4
.L_1629:
        /*00ac*/ 	.byte	0x04, 0x1e
        /*00ae*/ 	.short	(.L_1631 - .L_1630)
.L_1630:
        /*00b0*/ 	.word	0x00000000
.L_1631:


//--------------------- .nv.info._Z35group_norm_nhwc_fwd_one_pass_kernelI11Fp32IOBf16WLi512ELi56ELi448EEv26Group_norm_nhwc_fwd_params --------------------------
	.section	.nv.info._Z35group_norm_nhwc_fwd_one_pass_kernelI11Fp32IOBf16WLi512ELi56ELi448EEv26Group_norm_nhwc_fwd_params,"",@"SHT_CUDA_INFO"
	.sectionflags	@""
	.align	4


	//----- nvinfo : EIATTR_CUDA_API_VERSION
	.align		4
        /*0000*/ 	.byte	0x04, 0x37
        /*0002*/ 	.short	(.L_1633 - .L_1632)
.L_1632:
        /*0004*/ 	.word	0x00000082


	//----- nvinfo : EIATTR_SW2861232_WAR
	.align		4
.L_1633:
        /*0008*/ 	.byte	0x01, 0x35
	.zero		2


	//----- nvinfo : EIATTR_PARAM_CBANK
	.align		4
        /*000c*/ 	.byte	0x04, 0x0a
        /*000e*/ 	.short	(.L_1635 - .L_1634)
	.align		4
.L_1634:
        /*0010*/ 	.word	index@(.nv.constant0._Z35group_norm_nhwc_fwd_one_pass_kernelI11Fp32IOBf16WLi512ELi56ELi448EEv26Group_norm_nhwc_fwd_params)
        /*0014*/ 	.short	0x0160
        /*0016*/ 	.short	0x00a0


	//----- nvinfo : EIATTR_CBANK_PARAM_SIZE
	.align		4
.L_1635:
        /*0018*/ 	.byte	0x03, 0x19
        /*001a*/ 	.short	0x00a0


	//----- nvinfo : EIATTR_KPARAM_INFO
	.align		4
        /*001c*/ 	.byte	0x04, 0x17
        /*001e*/ 	.short	(.L_1637 - .L_1636)
.L_1636:
        /*0020*/ 	.word	0x00000000
        /*0024*/ 	.short	0x0000
        /*0026*/ 	.short	0x0000
        /*0028*/ 	.byte	0x00, 0xf0, 0x81, 0x02


	//----- nvinfo : EIATTR_MAXREG_COUNT
	.align		4
.L_1637:
        /*002c*/ 	.byte	0x03, 0x1b
        /*002e*/ 	.short	0x0080


	//----- nvinfo : EIATTR_NUM_BARRIERS
	.align		4
        /*0030*/ 	.byte	0x02, 0x4c
        /*0032*/ 	.byte	0x01
	.zero		1


	//----- nvinfo : EIATTR_MERCURY_ISA_VERSION
	.align		4
        /*0034*/ 	.byte	0x03, 0x5f
        /*0036*/ 	.short	0x0000


	//----- nvinfo : EIATTR_COOP_GROUP_MASK_REGIDS
	.align		4
        /*0038*/ 	.byte	0x04, 0x29
        /*003a*/ 	.short	(.L_1639 - .L_1638)


	//   ....[0]....
.L_1638:
        /*003c*/ 	.word	0xffffffff


	//   ....[1]....
        /*0040*/ 	.word	0xffffffff


	//   ....[2]....
        /*0044*/ 	.word	0xffffffff


	//   ....[3]....
        /*0048*/ 	.word	0xffffffff


	//   ....[4]....
        /*004c*/ 	.word	0xffffffff


	//   ....[5]....
        /*0050*/ 	.word	0xffffffff


	//   ....[6]....
        /*0054*/ 	.word	0xffffffff


	//   ....[7]....
        /*0058*/ 	.word	0xffffffff


	//   ....[8]....
        /*005c*/ 	.word	0xffffffff


	//   ....[9]....
        /*0060*/ 	.word	0xffffffff


	//----- nvinfo : EIATTR_COOP_GROUP_INSTR_OFFSETS
	.align		4
.L_1639:
        /*0064*/ 	.byte	0x04, 0x28
        /*0066*/ 	.short	(.L_1641 - .L_1640)


	//   ....[0]....
.L_1640:
        /*0068*/ 	.word	0x00003330


	//   ....[1]....
        /*006c*/ 	.word	0x00003340


	//   ....[2]....
        /*0070*/ 	.word	0x00003380


	//   ....[3]....
        /*0074*/ 	.word	0x00003390


	//   ....[4]....
        /*0078*/ 	.word	0x000033d0


	//   ....[5]....
        /*007c*/ 	.word	0x000033e0


	//   ....[6]....
        /*0080*/ 	.word	0x00003420


	//   ....[7]....
        /*0084*/ 	.word	0x00003430


	//   ....[8]....
        /*0088*/ 	.word	0x00003470


	//   ....[9]....
        /*008c*/ 	.word	0x00003480


	//----- nvinfo : EIATTR_EXIT_INSTR_OFFSETS
	.align		4
.L_1641:
        /*0090*/ 	.byte	0x04, 0x1c
        /*0092*/ 	.short	(.L_1643 - .L_1642)


	//   ....[0]....
.L_1642:
        /*0094*/ 	.word	0x00000070


	//   ....[1]....
        /*0098*/ 	.word	0x000083b0


	//----- nvinfo : EIATTR_MAX_THREADS
	.align		4
.L_1643:
        /*009c*/ 	.byte	0x04, 0x05
        /*009e*/ 	.short	(.L_1645 - .L_1644)
.L_1644:
        /*00a0*/ 	.word	0x000001c0
        /*00a4*/ 	.word	0x00000001
        /*00a8*/ 	.word	0x00000001


	//----- nvinfo : EIATTR_CRS_STACK_SIZE
	.align		4
.L_1645:
        /*00ac*/ 	.byte	0x04, 0x1e
        /*00ae*/ 	.short	(.L_1647 - .L_1646)
.L_1646:
        /*00b0*/ 	.word	0x00000000
.L_1647:


//--------------------- .nv.info._Z35group_norm_nhwc_fwd_one_pass_kernelI11Fp32IOFp16WLi64ELi56ELi448EEv26Group_norm_nhwc_fwd_params --------------------------
	.section	.nv.info._Z35group_norm_nhwc_fwd_one_pass_kernelI11Fp32IOFp16WLi64ELi56ELi448EEv26Group_norm_nhwc_fwd_params,"",@"SHT_CUDA_INFO"
	.sectionflags	@""
	.align	4


	//----- nvinfo : EIATTR_CUDA_API_VERSION
	.align		4
        /*0000*/ 	.byte	0x04, 0x37
        /*0002*/ 	.short	(.L_1649 - .L_1648)
.L_1648:
        /*0004*/ 	.word	0x00000082


	//----- nvinfo : EIATTR_SW2861232_WAR
	.align		4
.L_1649:
        /*0008*/ 	.byte	0x01, 0x35
	.zero		2


	//----- nvinfo : EIATTR_PARAM_CBANK
	.align		4
        /*000c*/ 	.byte	0x04, 0x0a
        /*000e*/ 	.short	(.L_1651 - .L_1650)
	.align		4
.L_1650:
        /*0010*/ 	.word	index@(.nv.constant0._Z35group_norm_nhwc_fwd_one_pass_kernelI11Fp32IOFp16WLi64ELi56ELi448EEv26Group_norm_nhwc_fwd_params)
        /*0014*/ 	.short	0x0160
        /*0016*/ 	.short	0x00a0


	//----- nvinfo : EIATTR_CBANK_PARAM_SIZE
	.align		4
.L_1651:
        /*0018*/ 	.byte	0x03, 0x19
        /*001a*/ 	.short	0x00a0


	//----- nvinfo : EIATTR_KPARAM_INFO
	.align		4
        /*001c*/ 	.byte	0x04, 0x17
        /*001e*/ 	.short	(.L_1653 - .L_1652)
.L_1652:
        /*0020*/ 	.word	0x00000000
        /*0024*/ 	.short	0x0000
        /*0026*/ 	.short	0x0000
        /*0028*/ 	.byte	0x00, 0xf0, 0x81, 0x02


	//----- nvinfo : EIATTR_MAXREG_COUNT
	.align		4
.L_1653:
        /*002c*/ 	.byte	0x03, 0x1b
        /*002e*/ 	.short	0x0080


	//----- nvinfo : EIATTR_NUM_BARRIERS
	.align		4
        /*0030*/ 	.byte	0x02, 0x4c
        /*0032*/ 	.byte	0x01
	.zero		1


	//----- nvinfo : EIATTR_MERCURY_ISA_VERSION
	.align		4
        /*0034*/ 	.byte	0x03, 0x5f
        /*0036*/ 	.short	0x0000


	//----- nvinfo : EIATTR_COOP_GROUP_MASK_REGIDS
	.align		4
        /*0038*/ 	.byte	0x04, 0x29
        /*003a*/ 	.short	(.L_1655 - .L_1654)


	//   ....[0]....
.L_1654:
        /*003c*/ 	.word	0xffffffff


	//   ....[1]....
        /*0040*/ 	.word	0xffffffff


	//   ....[2]....
        /*0044*/ 	.word	0xffffffff


	//   ....[3]....
        /*0048*/ 	.word	0xffffffff


	//   ....[4]....
        /*004c*/ 	.word	0xffffffff


	//   ....[5]....
        /*0050*/ 	.word	0xffffffff


	//   ....[6]....
        /*0054*/ 	.word	0xffffffff


	//   ....[7]....
        /*0058*/ 	.word	0xffffffff


	//   ....[8]....
        /*005c*/ 	.word	0xffffffff


	//   ....[9]....
        /*0060*/ 	.word	0xffffffff


	//----- nvinfo : EIATTR_COOP_GROUP_INSTR_OFFSETS
	.align		4
.L_1655:
        /*0064*/ 	.byte	0x04, 0x28
        /*0066*/ 	.short	(.L_1657 - .L_1656)


	//   ....[0]....
.L_1656:
        /*0068*/ 	.word	0x000008b0


	//   ....[1]....
        /*006c*/ 	.word	0x000008c0


	//   ....[2]....
        /*0070*/ 	.word	0x000008f0


	//   ....[3]....
        /*0074*/ 	.word	0x00000900


	//   ....[4]....
        /*0078*/ 	.word	0x00000940


	//   ....[5]....
        /*007c*/ 	.word	0x00000950


	//   ....[6]....
        /*0080*/ 	.word	0x00000990


	//   ....[7]....
        /*0084*/ 	.word	0x000009a0


	//   ....[8]....
        /*0088*/ 	.word	0x000009e0


	//   ....[9]....
        /*008c*/ 	.word	0x000009f0


	//----- nvinfo : EIATTR_EXIT_INSTR_OFFSETS
	.align		4
.L_1657:
        /*0090*/ 	.byte	0x04, 0x1c
        /*0092*/ 	.short	(.L_1659 - .L_1658)


	//   ....[0]....
.L_1658:
        /*0094*/ 	.word	0x00000060


	//   ....[1]....
        /*0098*/ 	.word	0x00001fe0


	//----- nvinfo : EIATTR_MAX_THREADS
	.align		4
.L_1659:
        /*009c*/ 	.byte	0x04, 0x05
        /*009e*/ 	.short	(.L_1661 - .L_1660)
.L_1660:
        /*00a0*/ 	.word	0x000001c0
        /*00a4*/ 	.word	0x00000001
        /*00a8*/ 	.word	0x00000001


	//----- nvinfo : EIATTR_CRS_STACK_SIZE
	.align		4
.L_1661:
        /*00ac*/ 	.byte	0x04, 0x1e
        /*00ae*/ 	.short	(.L_1663 - .L_1662)
.L_1662:
        /*00b0*/ 	.word	0x00000000
.L_1663:


//--------------------- .nv.info._Z35group_norm_nhwc_fwd_one_pass_kernelI11Fp32IOFp16WLi128ELi56ELi448EEv26Group_norm_nhwc_fwd_params --------------------------
	.section	.nv.info._Z35group_norm_nhwc_fwd_one_pass_kernelI11Fp32IOFp16WLi128ELi56ELi448EEv26Group_norm_nhwc_fwd_params,"",@"SHT_CUDA_INFO"
	.sectionflags	@""
	.align	4


	//----- nvinfo : EIATTR_CUDA_API_VERSION
	.align		4
        /*0000*/ 	.byte	0x04, 0x37
        /*0002*/ 	.short	(.L_1665 - .L_1664)
.L_1664:
        /*0004*/ 	.word	0x00000082


	//----- nvinfo : EIATTR_SW2861232_WAR
	.align		4
.L_1665:
        /*0008*/ 	.byte	0x01, 0x35
	.zero		2


	//----- nvinfo : EIATTR_PARAM_CBANK
	.align		4
        /*000c*/ 	.byte	0x04, 0x0a
        /*000e*/ 	.short	(.L_1667 - .L_1666)
	.align		4
.L_1666:
        /*0010*/ 	.word	index@(.nv.constant0._Z35group_norm_nhwc_fwd_one_pass_kernelI11Fp32IOFp16WLi128ELi56ELi448EEv26Group_norm_nhwc_fwd_params)
        /*0014*/ 	.short	0x0160
        /*0016*/ 	.short	0x00a0


	//----- nvinfo : EIATTR_CBANK_PARAM_SIZE
	.align		4
.L_1667:
        /*0018*/ 	.byte	0x03, 0x19
        /*001a*/ 	.short	0x00a0


	//----- nvinfo : EIATTR_KPARAM_INFO
	.align		4
        /*001c*/ 	.byte	0x04, 0x17
        /*001e*/ 	.short	(.L_1669 - .L_1668)
.L_1668:
        /*0020*/ 	.word	0x00000000
        /*0024*/ 	.short	0x0000
        /*0026*/ 	.short	0x0000
        /*0028*/ 	.byte	0x00, 0xf0, 0x81, 0x02


	//----- nvinfo : EIATTR_MAXREG_COUNT
	.align		4
.L_1669:
        /*002c*/ 	.byte	0x03, 0x1b
        /*002e*/ 	.short	0x0080


	//----- nvinfo : EIATTR_NUM_BARRIERS
	.align		4
        /*0030*/ 	.byte	0x02, 0x4c
        /*0032*/ 	.byte	0x01
	.zero		1


	//----- nvinfo : EIATTR_MERCURY_ISA_VERSION
	.align		4
        /*0034*/ 	.byte	0x03, 0x5f
        /*0036*/ 	.short	0x0000


	//----- nvinfo : EIATTR_COOP_GROUP_MASK_REGIDS
	.align		4
        /*0038*/ 	.byte	0x04, 0x29
        /*003a*/ 	.short	(.L_1671 - .L_1670)


	//   ....[0]....
.L_1670:
        /*003c*/ 	.word	0xffffffff


	//   ....[1]....
        /*0040*/ 	.word	0xffffffff


	//   ....[2]....
        /*0044*/ 	.word	0xffffffff


	//   ....[3]....
        /*0048*/ 	.word	0xffffffff


	//   ....[4]....
        /*004c*/ 	.word	0xffffffff


	//   ....[5]....
        /*0050*/ 	.word	0xffffffff


	//   ....[6]....
        /*0054*/ 	.word	0xffffffff


	//   ....[7]....
        /*0058*/ 	.word	0xffffffff


	//   ....[8]....
        /*005c*/ 	.word	0xffffffff


	//   ....[9]....
        /*0060*/ 	.word	0xffffffff


	//----- nvinfo : EIATTR_COOP_GROUP_INSTR_OFFSETS
	.align		4
.L_1671:
        /*0064*/ 	.byte	0x04, 0x28
        /*0066*/ 	.short	(.L_1673 - .L_1672)


	//   ....[0]....
.L_1672:
        /*0068*/ 	.word	0x00000df0


	//   ....[1]....
        /*006c*/ 	.word	0x00000e00


	//   ....[2]....
        /*0070*/ 	.word	0x00000e30


	//   ....[3]....
        /*0074*/ 	.word	0x00000e40


	//   ....[4]....
        /*0078*/ 	.word	0x00000e80


	//   ....[5]....
        /*007c*/ 	.word	0x00000e90


	//   ....[6]....
        /*0080*/ 	.word	0x00000ed0


	//   ....[7]....
        /*0084*/ 	.word	0x00000ee0


	//   ....[8]....
        /*0088*/ 	.word	0x00000f20


	//   ....[9]....
        /*008c*/ 	.word	0x00000f30


	//----- nvinfo : EIATTR_EXIT_INSTR_OFFSETS
	.align		4
.L_1673:
        /*0090*/ 	.byte	0x04, 0x1c
        /*0092*/ 	.short	(.L_1675 - .L_1674)


	//   ....[0]....
.L_1674:
        /*0094*/ 	.word	0x00000070


	//   ....[1]....
        /*0098*/ 	.word	0x00003640


	//----- nvinfo : EIATTR_MAX_THREADS
	.align		4
.L_1675:
        /*009c*/ 	.byte	0x04, 0x05
        /*009e*/ 	.short	(.L_1677 - .L_1676)
.L_1676:
        /*00a0*/ 	.word	0x000001c0
        /*00a4*/ 	.word	0x00000001
        /*00a8*/ 	.word	0x00000001


	//----- nvinfo : EIATTR_CRS_STACK_SIZE
	.align		4
.L_1677:
        /*00ac*/ 	.byte	0x04, 0x1e
        /*00ae*/ 	.short	(.L_1679 - .L_1678)
.L_1678:
        /*00b0*/ 	.word	0x00000000
.L_1679:


//--------------------- .nv.info._Z35group_norm_nhwc_fwd_one_pass_kernelI11Fp32IOFp16WLi256ELi56ELi448EEv26Group_norm_nhwc_fwd_params --------------------------
	.section	.nv.info._Z35group_norm_nhwc_fwd_one_pass_kernelI11Fp32IOFp16WLi256ELi56ELi448EEv26Group_norm_nhwc_fwd_params,"",@"SHT_CUDA_INFO"
	.sectionflags	@""
	.align	4


	//----- nvinfo : EIATTR_CUDA_API_VERSION
	.align		4
        /*0000*/ 	.byte	0x04, 0x37
        /*0002*/ 	.short	(.L_1681 - .L_1680)
.L_1680:
        /*0004*/ 	.word	0x00000082


	//----- nvinfo : EIATTR_SW2861232_WAR
	.align		4
.L_1681:
        /*0008*/ 	.byte	0x01, 0x35
	.zero		2


	//----- nvinfo : EIATTR_PARAM_CBANK
	.align		4
        /*000c*/ 	.byte	0x04, 0x0a
        /*000e*/ 	.short	(.L_1683 - .L_1682)
	.align		4
.L_1682:
        /*0010*/ 	.word	index@(.nv.constant0._Z35group_norm_nhwc_fwd_one_pass_kernelI11Fp32IOFp16WLi256ELi56ELi448EEv26Group_norm_nhwc_fwd_params)
        /*0014*/ 	.short	0x0160
        /*0016*/ 	.short	0x00a0


	//----- nvinfo : EIATTR_CBANK_PARAM_SIZE
	.align		4
.L_1683:
        /*0018*/ 	.byte	0x03, 0x19
        /*001a*/ 	.short	0x00a0


	//----- nvinfo : EIATTR_KPARAM_INFO
	.align		4
        /*001c*/ 	.byte	0x04, 0x17
        /*001e*/ 	.short	(.L_1685 - .L_1684)
.L_1684:
        /*0020*/ 	.word	0x00000000
        /*0024*/ 	.short	0x0000
        /*0026*/ 	.short	0x0000
        /*0028*/ 	.byte	0x00, 0xf0, 0x81, 0x02


	//----- nvinfo : EIATTR_MAXREG_COUNT
	.align		4
.L_1685:
        /*002c*/ 	.byte	0x03, 0x1b
        /*002e*/ 	.short	0x0080


	//----- nvinfo : EIATTR_NUM_BARRIERS
	.align		4
        /*0030*/ 	.byte	0x02, 0x4c
        /*0032*/ 	.byte	0x01
	.zero		1


	//----- nvinfo : EIATTR_MERCURY_ISA_VERSION
	.align		4
        /*0034*/ 	.byte	0x03, 0x5f
        /*0036*/ 	.short	0x0000


	//----- nvinfo : EIATTR_COOP_GROUP_MASK_REGIDS
	.align		4
        /*0038*/ 	.byte	0x04, 0x29
        /*003a*/ 	.short	(.L_1687 - .L_1686)


	//   ....[0]....
.L_1686:
        /*003c*/ 	.word	0xffffffff


	//   ....[1]....
        /*0040*/ 	.word	0xffffffff


	//   ....[2]....
        /*0044*/ 	.word	0xffffffff


	//   ....[3]....
        /*0048*/ 	.word	0xffffffff


	//   ....[4]....
        /*004c*/ 	.word	0xffffffff


	//   ....[5]....
        /*0050*/ 	.word	0xffffffff


	//   ....[6]....
        /*0054*/ 	.word	0xffffffff


	//   ....[7]....
        /*0058*/ 	.word	0xffffffff


	//   ....[8]....
        /*005c*/ 	.word	0xffffffff


	//   ....[9]....
        /*0060*/ 	.word	0xffffffff


	//----- nvinfo : EIATTR_COOP_GROUP_INSTR_OFFSETS
	.align		4
.L_1687:
        /*0064*/ 	.byte	0x04, 0x28
        /*0066*/ 	.short	(.L_1689 - .L_1688)


	//   ....[0]....
.L_1688:
        /*0068*/ 	.word	0x00001750


	//   ....[1]....
        /*006c*/ 	.word	0x00001760


	//   ....[2]....
        /*0070*/ 	.word	0x00001790


	//   ....[3]....
        /*0074*/ 	.word	0x000017a0


	//   ....[4]....
        /*0078*/ 	.word	0x000017e0


	//   ....[5]....
        /*007c*/ 	.word	0x000017f0


	//   ....[6]....
        /*0080*/ 	.word	0x00001830


	//   ....[7]....
        /*0084*/ 	.word	0x00001840


	//   ....[8]....
        /*0088*/ 	.word	0x00001880


	//   ....[9]....
        /*008c*/ 	.word	0x00001890


	//----- nvinfo : EIATTR_EXIT_INSTR_OFFSETS
	.align		4
.L_1689:
        /*0090*/ 	.byte	0x04, 0x1c
        /*0092*/ 	.short	(.L_1691 - .L_1690)


	//   ....[0]....
.L_1690:
        /*0094*/ 	.word	0x00000060


	//   ....[1]....
        /*0098*/ 	.word	0x00004670


	//----- nvinfo : EIATTR_MAX_THREADS
	.align		4
.L_1691:
        /*009c*/ 	.byte	0x04, 0x05
        /*009e*/ 	.short	(.L_1693 - .L_1692)
.L_1692:
        /*00a0*/ 	.word	0x000001c0
        /*00a4*/ 	.word	0x00000001
        /*00a8*/ 	.word	0x00000001


	//----- nvinfo : EIATTR_CRS_STACK_SIZE
	.align		4
.L_1693:
        /*00ac*/ 	.byte	0x04, 0x1e
        /*00ae*/ 	.short	(.L_1695 - .L_1694)
.L_1694:
        /*00b0*/ 	.word	0x00000000
.L_1695:


//--------------------- .nv.info._Z35group_norm_nhwc_fwd_one_pass_kernelI11Fp32IOFp16WLi512ELi56ELi448EEv26Group_norm_nhwc_fwd_params --------------------------
	.section	.nv.info._Z35group_norm_nhwc_fwd_one_pass_kernelI11Fp32IOFp16WLi512ELi56ELi448EEv26Group_norm_nhwc_fwd_params,"",@"SHT_CUDA_INFO"
	.sectionflags	@""
	.align	4


	//----- nvinfo : EIATTR_CUDA_API_VERSION
	.align		4
        /*0000*/ 	.byte	0x04, 0x37
        /*0002*/ 	.short	(.L_1697 - .L_1696)
.L_1696:
        /*0004*/ 	.word	0x00000082


	//----- nvinfo : EIATTR_SW2861232_WAR
	.align		4
.L_1697:
        /*0008*/ 	.byte	0x01, 0x35
	.zero		2


	//----- nvinfo : EIATTR_PARAM_CBANK
	.align		4
        /*000c*/ 	.byte	0x04, 0x0a
        /*000e*/ 	.short	(.L_1699 - .L_1698)
	.align		4
.L_1698:
        /*0010*/ 	.word	index@(.nv.constant0._Z35group_norm_nhwc_fwd_one_pass_kernelI11Fp32IOFp16WLi512ELi56ELi448EEv26Group_norm_nhwc_fwd_params)
        /*0014*/ 	.short	0x0160
        /*0016*/ 	.short	0x00a0


	//----- nvinfo : EIATTR_CBANK_PARAM_SIZE
	.align		4
.L_1699:
        /*0018*/ 	.byte	0x03, 0x19
        /*001a*/ 	.short	0x00a0


	//----- nvinfo : EIATTR_KPARAM_INFO
	.align		4
        /*001c*/ 	.byte	0x04, 0x17
        /*001e*/ 	.short	(.L_1701 - .L_1700)
.L_1700:
        /*0020*/ 	.word	0x00000000
        /*0024*/ 	.short	0x0000
        /*0026*/ 	.short	0x0000
        /*0028*/ 	.byte	0x00, 0xf0, 0x81, 0x02


	//----- nvinfo : EIATTR_MAXREG_COUNT
	.align		4
.L_1701:
        /*002c*/ 	.byte	0x03, 0x1b
        /*002e*/ 	.short	0x0080


	//----- nvinfo : EIATTR_NUM_BARRIERS
	.align		4
        /*0030*/ 	.byte	0x02, 0x4c
        /*0032*/ 	.byte	0x01
	.zero		1


	//----- nvinfo : EIATTR_MERCURY_ISA_VERSION
	.align		4
        /*0034*/ 	.byte	0x03, 0x5f
        /*0036*/ 	.short	0x0000


	//----- nvinfo : EIATTR_COOP_GROUP_MASK_REGIDS
	.align		4
        /*0038*/ 	.byte	0x04, 0x29
        /*003a*/ 	.short	(.L_1703 - .L_1702)


	//   ....[0]....
.L_1702:
        /*003c*/ 	.word	0xffffffff


	//   ....[1]....
        /*0040*/ 	.word	0xffffffff


	//   ....[2]....
        /*0044*/ 	.word	0xffffffff


	//   ....[3]....
        /*0048*/ 	.word	0xffffffff


	//   ....[4]....
        /*004c*/ 	.word	0xffffffff


	//   ....[5]....
        /*0050*/ 	.word	0xffffffff


	//   ....[6]....
        /*0054*/ 	.word	0xffffffff


	//   ....[7]....
        /*0058*/ 	.word	0xffffffff


	//   ....[8]....
        /*005c*/ 	.word	0xffffffff


	//   ....[9]....
        /*0060*/ 	.word	0xffffffff


	//----- nvinfo : EIATTR_COOP_GROUP_INSTR_OFFSETS
	.align		4
.L_1703:
        /*0064*/ 	.byte	0x04, 0x28
        /*0066*/ 	.short	(.L_1705 - .L_1704)


	//   ....[0]....
.L_1704:
        /*0068*/ 	.word	0x00003330


	//   ....[1]....
        /*006c*/ 	.word	0x00003340


	//   ....[2]....
        /*0070*/ 	.word	0x00003380


	//   ....[3]....
        /*0074*/ 	.word	0x00003390


	//   ....[4]....
        /*0078*/ 	.word	0x000033d0


	//   ....[5]....
        /*007c*/ 	.word	0x000033e0


	//   ....[6]....
        /*0080*/ 	.word	0x00003420


	//   ....[7]....
        /*0084*/ 	.word	0x00003430


	//   ....[8]....
        /*0088*/ 	.word	0x00003470


	//   ....[9]....
        /*008c*/ 	.word	0x00003480


	//----- nvinfo : EIATTR_EXIT_INSTR_OFFSETS
	.align		4
.L_1705:
        /*0090*/ 	.byte	0x04, 0x1c
        /*0092*/ 	.short	(.L_1707 - .L_1706)


	//   ....[0]....
.L_1706:
        /*0094*/ 	.word	0x00000070


	//   ....[1]....
        /*0098*/ 	.word	0x000083b0


	//----- nvinfo : EIATTR_MAX_THREADS
	.align		4
.L_1707:
        /*009c*/ 	.byte	0x04, 0x05
        /*009e*/ 	.short	(.L_1709 - .L_1708)
.L_1708:
        /*00a0*/ 	.word	0x000001c0
        /*00a4*/ 	.word	0x00000001
        /*00a8*/ 	.word	0x00000001


	//----- nvinfo : EIATTR_CRS_STACK_SIZE
	.align		4
.L_1709:
        /*00ac*/ 	.byte	0x04, 0x1e
        /*00ae*/ 	.short	(.L_1711 - .L_1710)
.L_1710:
        /*00b0*/ 	.word	0x00000000
.L_1711:


//--------------------- .nv.callgraph             --------------------------
	.section	.nv.callgraph,"",@"SHT_CUDA_CALLGRAPH"
	.align	4
	.sectionentsize	8
	.align		4
        /*0000*/ 	.word	0x00000000
	.align		4
        /*0004*/ 	.word	0xffffffff
	.align		4
        /*0008*/ 	.word	0x00000000
	.align		4
        /*000c*/ 	.word	0xfffffffe
	.align		4
        /*0010*/ 	.word	0x00000000
	.align		4
        /*0014*/ 	.word	0xfffffffd
	.align		4
        /*0018*/ 	.word	0x00000000
	.align		4
        /*001c*/ 	.word	0xfffffffc


//--------------------- .nv.rel.action            --------------------------
	.section	.nv.rel.action,"",@"SHT_CUDA_RELOCINFO"
	.align	8
	.sectionentsize	8
        /*0000*/ 	.byte	0x73, 0x00, 0x00, 0x00, 0x00, 0x00, 0x00, 0x00, 0x00, 0x00, 0x00, 0x11, 0x25, 0x00, 0x05, 0x36


//--------------------- .nv.constant4             --------------------------
	.section	.nv.constant4,"a",@progbits
	.align	8
	.align		8
.nv.constant4:
        /*0000*/ 	.dword	_ZN61_INTERNAL_11d9d268_30_group_norm_nhwc_one_pass_56_cu_66b800b84cuda3std3__45__cpo5beginE
	.align		8
        /*0008*/ 	.dword	_ZN61_INTERNAL_11d9d268_30_group_norm_nhwc_one_pass_56_cu_66b800b84cuda3std3__45__cpo3endE
	.align		8
        /*0010*/ 	.dword	_ZN61_INTERNAL_11d9d268_30_group_norm_nhwc_one_pass_56_cu_66b800b84cuda3std3__45__cpo6cbeginE
	.align		8
        /*0018*/ 	.dword	_ZN61_INTERNAL_11d9d268_30_group_norm_nhwc_one_pass_56_cu_66b800b84cuda3std3__45__cpo4cendE
	.align		8
        /*0020*/ 	.dword	_ZN61_INTERNAL_11d9d268_30_group_norm_nhwc_one_pass_56_cu_66b800b84cuda3std3__45__cpo6rbeginE
	.align		8
        /*0028*/ 	.dword	_ZN61_INTERNAL_11d9d268_30_group_norm_nhwc_one_pass_56_cu_66b800b84cuda3std3__45__cpo4rendE
	.align		8
        /*0030*/ 	.dword	_ZN61_INTERNAL_11d9d268_30_group_norm_nhwc_one_pass_56_cu_66b800b84cuda3std3__45__cpo7crbeginE
	.align		8
        /*0038*/ 	.dword	_ZN61_INTERNAL_11d9d268_30_group_norm_nhwc_one_pass_56_cu_66b800b84cuda3std3__45__cpo5crendE
	.align		8
        /*0040*/ 	.dword	_ZN61_INTERNAL_11d9d268_30_group_norm_nhwc_one_pass_56_cu_66b800b84cuda3std3__463_GLOBAL__N__11d9d268_30_group_norm_nhwc_one_pass_56_cu_66b800b86ignoreE
	.align		8
        /*0048*/ 	.dword	_ZN61_INTERNAL_11d9d268_30_group_norm_nhwc_one_pass_56_cu_66b800b84cuda3std3__419piecewise_constructE
	.align		8
        /*0050*/ 	.dword	_ZN61_INTERNAL_11d9d268_30_group_norm_nhwc_one_pass_56_cu_66b800b84cuda3std3__48in_placeE
	.align		8
        /*0058*/ 	.dword	_ZN61_INTERNAL_11d9d268_30_group_norm_nhwc_one_pass_56_cu_66b800b84cuda3std3__420unreachable_sentinelE
	.align		8
        /*0060*/ 	.dword	_ZN61_INTERNAL_11d9d268_30_group_norm_nhwc_one_pass_56_cu_66b800b84cuda3std3__47nulloptE
	.align		8
        /*0068*/ 	.dword	_ZN61_INTERNAL_11d9d268_30_group_norm_nhwc_one_pass_56_cu_66b800b84cuda3std3__48unexpectE
	.align		8
        /*0070*/ 	.dword	_ZN61_INTERNAL_11d9d268_30_group_norm_nhwc_one_pass_56_cu_66b800b84cuda3std6ranges3__45__cpo4swapE
	.align		8
        /*0078*/ 	.dword	_ZN61_INTERNAL_11d9d268_30_group_norm_nhwc_one_pass_56_cu_66b800b84cuda3std6ranges3__45__cpo9iter_moveE
	.align		8
        /*0080*/ 	.dword	_ZN61_INTERNAL_11d9d268_30_group_norm_nhwc_one_pass_56_cu_66b800b84cuda3std6ranges3__45__cpo5beginE
	.align		8
        /*0088*/ 	.dword	_ZN61_INTERNAL_11d9d268_30_group_norm_nhwc_one_pass_56_cu_66b800b84cuda3std6ranges3__45__cpo3endE
	.align		8
        /*0090*/ 	.dword	_ZN61_INTERNAL_11d9d268_30_group_norm_nhwc_one_pass_56_cu_66b800b84cuda3std6ranges3__45__cpo6cbeginE
	.align		8
        /*0098*/ 	.dword	_ZN61_INTERNAL_11d9d268_30_group_norm_nhwc_one_pass_56_cu_66b800b84cuda3std6ranges3__45__cpo4cendE
	.align		8
        /*00a0*/ 	.dword	_ZN61_INTERNAL_11d9d268_30_group_norm_nhwc_one_pass_56_cu_66b800b84cuda3std6ranges3__45__cpo7advanceE
	.align		8
        /*00a8*/ 	.dword	_ZN61_INTERNAL_11d9d268_30_group_norm_nhwc_one_pass_56_cu_66b800b84cuda3std6ranges3__45__cpo9iter_swapE
	.align		8
        /*00b0*/ 	.dword	_ZN61_INTERNAL_11d9d268_30_group_norm_nhwc_one_pass_56_cu_66b800b84cuda3std6ranges3__45__cpo4nextE
	.align		8
        /*00b8*/ 	.dword	_ZN61_INTERNAL_11d9d268_30_group_norm_nhwc_one_pass_56_cu_66b800b84cuda3std6ranges3__45__cpo4prevE
	.align		8
        /*00c0*/ 	.dword	_ZN61_INTERNAL_11d9d268_30_group_norm_nhwc_one_pass_56_cu_66b800b84cuda3std6ranges3__45__cpo4dataE
	.align		8
        /*00c8*/ 	.dword	_ZN61_INTERNAL_11d9d268_30_group_norm_nhwc_one_pass_56_cu_66b800b84cuda3std6ranges3__45__cpo5cdataE
	.align		8
        /*00d0*/ 	.dword	_ZN61_INTERNAL_11d9d268_30_group_norm_nhwc_one_pass_56_cu_66b800b84cuda3std6ranges3__45__cpo4sizeE
	.align		8
        /*00d8*/ 	.dword	_ZN61_INTERNAL_11d9d268_30_group_norm_nhwc_one_pass_56_cu_66b800b84cuda3std6ranges3__45__cpo5ssizeE
	.align		8
        /*00e0*/ 	.dword	_ZN61_INTERNAL_11d9d268_30_group_norm_nhwc_one_pass_56_cu_66b800b84cuda3std6ranges3__45__cpo8distanceE
	.align		8
        /*00e8*/ 	.dword	_ZN61_INTERNAL_11d9d268_30_group_norm_nhwc_one_pass_56_cu_66b800b86thrust23THRUST_300001_SM_800_NS6system6detail10sequential3seqE
	.align		8
        /*00f0*/ 	.dword	_ZN61_INTERNAL_11d9d268_30_group_norm_nhwc_one_pass_56_cu_66b800b86thrust23THRUST_300001_SM_800_NS12placeholders2_1E
	.align		8
        /*00f8*/ 	.dword	_ZN61_INTERNAL_11d9d268_30_group_norm_nhwc_one_pass_56_cu_66b800b86thrust23THRUST_300001_SM_800_NS12placeholders2_2E
	.align		8
        /*0100*/ 	.dword	_ZN61_INTERNAL_11d9d268_30_group_norm_nhwc_one_pass_56_cu_66b800b86thrust23THRUST_300001_SM_800_NS12placeholders2_3E
	.align		8
        /*0108*/ 	.dword	_ZN61_INTERNAL_11d9d268_30_group_norm_nhwc_one_pass_56_cu_66b800b86thrust23THRUST_300001_SM_800_NS12placeholders2_4E
	.align		8
        /*0110*/ 	.dword	_ZN61_INTERNAL_11d9d268_30_group_norm_nhwc_one_pass_56_cu_66b800b86thrust23THRUST_300001_SM_800_NS12placeholders2_5E
	.align		8
        /*0118*/ 	.dword	_ZN61_INTERNAL_11d9d268_30_group_norm_nhwc_one_pass_56_cu_66b800b86thrust23THRUST_300001_SM_800_NS12placeholders2_6E
	.align		8
        /*0120*/ 	.dword	_ZN61_INTERNAL_11d9d268_30_group_norm_nhwc_one_pass_56_cu_66b800b86thrust23THRUST_300001_SM_800_NS12placeholders2_7E
	.align		8
        /*0128*/ 	.dword	_ZN61_INTERNAL_11d9d268_30_group_norm_nhwc_one_pass_56_cu_66b800b86thrust23THRUST_300001_SM_800_NS12placeholders2_8E
	.align		8
        /*0130*/ 	.dword	_ZN61_INTERNAL_11d9d268_30_group_norm_nhwc_one_pass_56_cu_66b800b86thrust23THRUST_300001_SM_800_NS12placeholders2_9E
	.align		8
        /*0138*/ 	.dword	_ZN61_INTERNAL_11d9d268_30_group_norm_nhwc_one_pass_56_cu_66b800b86thrust23THRUST_300001_SM_800_NS12placeholders3_10E


//--------------------- .nv.constant0._ZN3cub17CUB_300001_SM_8006detail11EmptyKernelIvEEvv --------------------------
	.section	.nv.constant0._ZN3cub17CUB_300001_SM_8006detail11EmptyKernelIvEEvv,"a",@progbits
	.sectionflags	@""
	.align	4
.nv.constant0._ZN3cub17CUB_300001_SM_8006detail11EmptyKernelIvEEvv:
	.zero		352


//--------------------- .nv.constant0._Z35group_norm_nhwc_bwd_one_pass_kernelI11Bf16IOFp32WLi64ELi56ELi448EEv26Group_norm_nhwc_bwd_params --------------------------
	.section	.nv.constant0._Z35group_norm_nhwc_bwd_one_pass_kernelI11Bf16IOFp32WLi64ELi56ELi448EEv26Group_norm_nhwc_bwd_params,"a",@progbits
	.sectionflags	@""
	.align	4
.nv.constant0._Z35group_norm_nhwc_bwd_one_pass_kernelI11Bf16IOFp32WLi64ELi56ELi448EEv26Group_norm_nhwc_bwd_params:
	.zero		536


//--------------------- .nv.constant0._Z35group_norm_nhwc_bwd_one_pass_kernelI11Bf16IOFp32WLi128ELi56ELi448EEv26Group_norm_nhwc_bwd_params --------------------------
	.section	.nv.constant0._Z35group_norm_nhwc_bwd_one_pass_kernelI11Bf16IOFp32WLi128ELi56ELi448EEv26Group_norm_nhwc_bwd_params,"a",@progbits
	.sectionflags	@""
	.align	4
.nv.constant0._Z35group_norm_nhwc_bwd_one_pass_kernelI11Bf16IOFp32WLi128ELi56ELi448EEv26Group_norm_nhwc_bwd_params:
	.zero		536


//--------------------- .nv.constant0._Z35group_norm_nhwc_bwd_one_pass_kernelI11Bf16IOFp32WLi256ELi56ELi448EEv26Group_norm_nhwc_bwd_params --------------------------
	.section	.nv.constant0._Z35group_norm_nhwc_bwd_one_pass_kernelI11Bf16IOFp32WLi256ELi56ELi448EEv26Group_norm_nhwc_bwd_params,"a",@progbits
	.sectionflags	@""
	.align	4
.nv.constant0._Z35group_norm_nhwc_bwd_one_pass_kernelI11Bf16IOFp32WLi256ELi56ELi448EEv26Group_norm_nhwc_bwd_params:
	.zero		536


//--------------------- .nv.constant0._Z35group_norm_nhwc_bwd_one_pass_kernelI11Bf16IOFp32WLi512ELi56ELi448EEv26Group_norm_nhwc_bwd_params --------------------------
	.section	.nv.constant0._Z35group_norm_nhwc_bwd_one_pass_kernelI11Bf16IOFp32WLi512ELi56ELi448EEv26Group_norm_nhwc_bwd_params,"a",@progbits
	.sectionflags	@""
	.align	4
.nv.constant0._Z35group_norm_nhwc_bwd_one_pass_kernelI11Bf16IOFp32WLi512ELi56ELi448EEv26Group_norm_nhwc_bwd_params:
	.zero		536


//--------------------- .nv.constant0._Z35group_norm_nhwc_bwd_one_pass_kernelI11Bf16IOBf16WLi64ELi56ELi448EEv26Group_norm_nhwc_bwd_params --------------------------
	.section	.nv.constant0._Z35group_norm_nhwc_bwd_one_pass_kernelI11Bf16IOBf16WLi64ELi56ELi448EEv26Group_norm_nhwc_bwd_params,"a",@progbits
	.sectionflags	@""
	.align	4
.nv.constant0._Z35group_norm_nhwc_bwd_one_pass_kernelI11Bf16IOBf16WLi64ELi56ELi448EEv26Group_norm_nhwc_bwd_params:
	.zero		536


//--------------------- .nv.constant0._Z35group_norm_nhwc_bwd_one_pass_kernelI11Bf16IOBf16WLi128ELi56ELi448EEv26Group_norm_nhwc_bwd_params --------------------------
	.section	.nv.constant0._Z35group_norm_nhwc_bwd_one_pass_kernelI11Bf16IOBf16WLi128ELi56ELi448EEv26Group_norm_nhwc_bwd_params,"a",@progbits
	.sectionflags	@""
	.align	4
.nv.constant0._Z35group_norm_nhwc_bwd_one_pass_kernelI11Bf16IOBf16WLi128ELi56ELi448EEv26Group_norm_nhwc_bwd_params:
	.zero		536


//--------------------- .nv.constant0._Z35group_norm_nhwc_bwd_one_pass_kernelI11Bf16IOBf16WLi256ELi56ELi448EEv26Group_norm_nhwc_bwd_params --------------------------
	.section	.nv.constant0._Z35group_norm_nhwc_bwd_one_pass_kernelI11Bf16IOBf16WLi256ELi56ELi448EEv26Group_norm_nhwc_bwd_params,"a",@progbits
	.sectionflags	@""
	.align	4
.nv.constant0._Z35group_norm_nhwc_bwd_one_pass_kernelI11Bf16IOBf16WLi256ELi56ELi448EEv26Group_norm_nhwc_bwd_params:
	.zero		536


//--------------------- .nv.constant0._Z35group_norm_nhwc_bwd_one_pass_kernelI11Bf16IOBf16WLi512ELi56ELi448EEv26Group_norm_nhwc_bwd_params --------------------------
	.section	.nv.constant0._Z35group_norm_nhwc_bwd_one_pass_kernelI11Bf16IOBf16WLi512ELi56ELi448EEv26Group_norm_nhwc_bwd_params,"a",@progbits
	.sectionflags	@""
	.align	4
.nv.constant0._Z35group_norm_nhwc_bwd_one_pass_kernelI11Bf16IOBf16WLi512ELi56ELi448EEv26Group_norm_nhwc_bwd_params:
	.zero		536


//--------------------- .nv.constant0._Z35group_norm_nhwc_bwd_one_pass_kernelI11Bf16IOFp16WLi64ELi56ELi448EEv26Group_norm_nhwc_bwd_params --------------------------
	.section	.nv.constant0._Z35group_norm_nhwc_bwd_one_pass_kernelI11Bf16IOFp16WLi64ELi56ELi448EEv26Group_norm_nhwc_bwd_params,"a",@progbits
	.sectionflags	@""
	.align	4
.nv.constant0._Z35group_norm_nhwc_bwd_one_pass_kernelI11Bf16IOFp16WLi64ELi56ELi448EEv26Group_norm_nhwc_bwd_params:
	.zero		536


//--------------------- .nv.constant0._Z35group_norm_nhwc_bwd_one_pass_kernelI11Bf16IOFp16WLi128ELi56ELi448EEv26Group_norm_nhwc_bwd_params --------------------------
	.section	.nv.constant0._Z35group_norm_nhwc_bwd_one_pass_kernelI11Bf16IOFp16WLi128ELi56ELi448EEv26Group_norm_nhwc_bwd_params,"a",@progbits
	.sectionflags	@""
	.align	4
.nv.constant0._Z35group_norm_nhwc_bwd_one_pass_kernelI11Bf16IOFp16WLi128ELi56ELi448EEv26Group_norm_nhwc_bwd_params:
	.zero		536


//--------------------- .nv.constant0._Z35group_norm_nhwc_bwd_one_pass_kernelI11Bf16IOFp16WLi256ELi56ELi448EEv26Group_norm_nhwc_bwd_params --------------------------
	.section	.nv.constant0._Z35group_norm_nhwc_bwd_one_pass_kernelI11Bf16IOFp16WLi256ELi56ELi448EEv26Group_norm_nhwc_bwd_params,"a",@progbits
	.sectionflags	@""
	.align	4
.nv.constant0._Z35group_norm_nhwc_bwd_one_pass_kernelI11Bf16IOFp16WLi256ELi56ELi448EEv26Group_norm_nhwc_bwd_params:
	.zero		536


//--------------------- .nv.constant0._Z35group_norm_nhwc_bwd_one_pass_kernelI11Bf16IOFp16WLi512ELi56ELi448EEv26Group_norm_nhwc_bwd_params --------------------------
	.section	.nv.constant0._Z35group_norm_nhwc_bwd_one_pass_kernelI11Bf16IOFp16WLi512ELi56ELi448EEv26Group_norm_nhwc_bwd_params,"a",@progbits
	.sectionflags	@""
	.align	4
.nv.constant0._Z35group_norm_nhwc_bwd_one_pass_kernelI11Bf16IOFp16WLi512ELi56ELi448EEv26Group_norm_nhwc_bwd_params:
	.zero		536


//--------------------- .nv.constant0._Z35group_norm_nhwc_bwd_one_pass_kernelI11Fp16IOFp32WLi64ELi56ELi448EEv26Group_norm_nhwc_bwd_params --------------------------
	.section	.nv.constant0._Z35group_norm_nhwc_bwd_one_pass_kernelI11Fp16IOFp32WLi64ELi56ELi448EEv26Group_norm_nhwc_bwd_params,"a",@progbits
	.sectionflags	@""
	.align	4
.nv.constant0._Z35group_norm_nhwc_bwd_one_pass_kernelI11Fp16IOFp32WLi64ELi56ELi448EEv26Group_norm_nhwc_bwd_params:
	.zero		536


//--------------------- .nv.constant0._Z35group_norm_nhwc_bwd_one_pass_kernelI11Fp16IOFp32WLi128ELi56ELi448EEv26Group_norm_nhwc_bwd_params --------------------------
	.section	.nv.constant0._Z35group_norm_nhwc_bwd_one_pass_kernelI11Fp16IOFp32WLi128ELi56ELi448EEv26Group_norm_nhwc_bwd_params,"a",@progbits
	.sectionflags	@""
	.align	4
.nv.constant0._Z35group_norm_nhwc_bwd_one_pass_kernelI11Fp16IOFp32WLi128ELi56ELi448EEv26Group_norm_nhwc_bwd_params:
	.zero		536


//--------------------- .nv.constant0._Z35group_norm_nhwc_bwd_one_pass_kernelI11Fp16IOFp32WLi256ELi56ELi448EEv26Group_norm_nhwc_bwd_params --------------------------
	.section	.nv.constant0._Z35group_norm_nhwc_bwd_one_pass_kernelI11Fp16IOFp32WLi256ELi56ELi448EEv26Group_norm_nhwc_bwd_params,"a",@progbits
	.sectionflags	@""
	.align	4
.nv.constant0._Z35group_norm_nhwc_bwd_one_pass_kernelI11Fp16IOFp32WLi256ELi56ELi448EEv26Group_norm_nhwc_bwd_params:
	.zero		536


//--------------------- .nv.constant0._Z35group_norm_nhwc_bwd_one_pass_kernelI11Fp16IOFp32WLi512ELi56ELi448EEv26Group_norm_nhwc_bwd_params --------------------------
	.section	.nv.constant0._Z35group_norm_nhwc_bwd_one_pass_kernelI11Fp16IOFp32WLi512ELi56ELi448EEv26Group_norm_nhwc_bwd_params,"a",@progbits
	.sectionflags	@""
	.align	4
.nv.constant0._Z35group_norm_nhwc_bwd_one_pass_kernelI11Fp16IOFp32WLi512ELi56ELi448EEv26Group_norm_nhwc_bwd_params:
	.zero		536


//--------------------- .nv.constant0._Z35group_norm_nhwc_bwd_one_pass_kernelI11Fp16IOBf16WLi64ELi56ELi448EEv26Group_norm_nhwc_bwd_params --------------------------
	.section	.nv.constant0._Z35group_norm_nhwc_bwd_one_pass_kernelI11Fp16IOBf16WLi64ELi56ELi448EEv26Group_norm_nhwc_bwd_params,"a",@progbits
	.sectionflags	@""
	.align	4
.nv.constant0._Z35group_norm_nhwc_bwd_one_pass_kernelI11Fp16IOBf16WLi64ELi56ELi448EEv26Group_norm_nhwc_bwd_params:
	.zero		536


//--------------------- .nv.constant0._Z35group_norm_nhwc_bwd_one_pass_kernelI11Fp16IOBf16WLi128ELi56ELi448EEv26Group_norm_nhwc_bwd_params --------------------------
	.section	.nv.constant0._Z35group_norm_nhwc_bwd_one_pass_kernelI11Fp16IOBf16WLi128ELi56ELi448EEv26Group_norm_nhwc_bwd_params,"a",@progbits
	.sectionflags	@""
	.align	4
.nv.constant0._Z35group_norm_nhwc_bwd_one_pass_kernelI11Fp16IOBf16WLi128ELi56ELi448EEv26Group_norm_nhwc_bwd_params:
	.zero		536


//--------------------- .nv.constant0._Z35group_norm_nhwc_bwd_one_pass_kernelI11Fp16IOBf16WLi256ELi56ELi448EEv26Group_norm_nhwc_bwd_params --------------------------
	.section	.nv.constant0._Z35group_norm_nhwc_bwd_one_pass_kernelI11Fp16IOBf16WLi256ELi56ELi448EEv26Group_norm_nhwc_bwd_params,"a",@progbits
	.sectionflags	@""
	.align	4
.nv.constant0._Z35group_norm_nhwc_bwd_one_pass_kernelI11Fp16IOBf16WLi256ELi56ELi448EEv26Group_norm_nhwc_bwd_params:
	.zero		536


//--------------------- .nv.constant0._Z35group_norm_nhwc_bwd_one_pass_kernelI11Fp16IOBf16WLi512ELi56ELi448EEv26Group_norm_nhwc_bwd_params --------------------------
	.section	.nv.constant0._Z35group_norm_nhwc_bwd_one_pass_kernelI11Fp16IOBf16WLi512ELi56ELi448EEv26Group_norm_nhwc_bwd_params,"a",@progbits
	.sectionflags	@""
	.align	4
.nv.constant0._Z35group_norm_nhwc_bwd_one_pass_kernelI11Fp16IOBf16WLi512ELi56ELi448EEv26Group_norm_nhwc_bwd_params:
	.zero		536


//--------------------- .nv.constant0._Z35group_norm_nhwc_bwd_one_pass_kernelI11Fp16IOFp16WLi64ELi56ELi448EEv26Group_norm_nhwc_bwd_params --------------------------
	.section	.nv.constant0._Z35group_norm_nhwc_bwd_one_pass_kernelI11Fp16IOFp16WLi64ELi56ELi448EEv26Group_norm_nhwc_bwd_params,"a",@progbits
	.sectionflags	@""
	.align	4
.nv.constant0._Z35group_norm_nhwc_bwd_one_pass_kernelI11Fp16IOFp16WLi64ELi56ELi448EEv26Group_norm_nhwc_bwd_params:
	.zero		536


//--------------------- .nv.constant0._Z35group_norm_nhwc_bwd_one_pass_kernelI11Fp16IOFp16WLi128ELi56ELi448EEv26Group_norm_nhwc_bwd_params --------------------------
	.section	.nv.constant0._Z35group_norm_nhwc_bwd_one_pass_kernelI11Fp16IOFp16WLi128ELi56ELi448EEv26Group_norm_nhwc_bwd_params,"a",@progbits
	.sectionflags	@""
	.align	4
.nv.constant0._Z35group_norm_nhwc_bwd_one_pass_kernelI11Fp16IOFp16WLi128ELi56ELi448EEv26Group_norm_nhwc_bwd_params:
	.zero		536


//--------------------- .nv.constant0._Z35group_norm_nhwc_bwd_one_pass_kernelI11Fp16IOFp16WLi256ELi56ELi448EEv26Group_norm_nhwc_bwd_params --------------------------
	.section	.nv.constant0._Z35group_norm_nhwc_bwd_one_pass_kernelI11Fp16IOFp16WLi256ELi56ELi448EEv26Group_norm_nhwc_bwd_params,"a",@progbits
	.sectionflags	@""
	.align	4
.nv.constant0._Z35group_norm_nhwc_bwd_one_pass_kernelI11Fp16IOFp16WLi256ELi56ELi448EEv26Group_norm_nhwc_bwd_params:
	.zero		536


//--------------------- .nv.constant0._Z35group_norm_nhwc_bwd_one_pass_kernelI11Fp16IOFp16WLi512ELi56ELi448EEv26Group_norm_nhwc_bwd_params --------------------------
	.section	.nv.constant0._Z35group_norm_nhwc_bwd_one_pass_kernelI11Fp16IOFp16WLi512ELi56ELi448EEv26Group_norm_nhwc_bwd_params,"a",@progbits
	.sectionflags	@""
	.align	4
.nv.constant0._Z35group_norm_nhwc_bwd_one_pass_kernelI11Fp16IOFp16WLi512ELi56ELi448EEv26Group_norm_nhwc_bwd_params:
	.zero		536


//--------------------- .nv.constant0._Z35group_norm_nhwc_bwd_one_pass_kernelI11Fp32IOFp32WLi64ELi56ELi448EEv26Group_norm_nhwc_bwd_params --------------------------
	.section	.nv.constant0._Z35group_norm_nhwc_bwd_one_pass_kernelI11Fp32IOFp32WLi64ELi56ELi448EEv26Group_norm_nhwc_bwd_params,"a",@progbits
	.sectionflags	@""
	.align	4
.nv.constant0._Z35group_norm_nhwc_bwd_one_pass_kernelI11Fp32IOFp32WLi64ELi56ELi448EEv26Group_norm_nhwc_bwd_params:
	.zero		536


//--------------------- .nv.constant0._Z35group_norm_nhwc_bwd_one_pass_kernelI11Fp32IOFp32WLi128ELi56ELi448EEv26Group_norm_nhwc_bwd_params --------------------------
	.section	.nv.constant0._Z35group_norm_nhwc_bwd_one_pass_kernelI11Fp32IOFp32WLi128ELi56ELi448EEv26Group_norm_nhwc_bwd_params,"a",@progbits
	.sectionflags	@""
	.align	4
.nv.constant0._Z35group_norm_nhwc_bwd_one_pass_kernelI11Fp32IOFp32WLi128ELi56ELi448EEv26Group_norm_nhwc_bwd_params:
	.zero		536


//--------------------- .nv.constant0._Z35group_norm_nhwc_bwd_one_pass_kernelI11Fp32IOFp32WLi256ELi56ELi448EEv26Group_norm_nhwc_bwd_params --------------------------
	.section	.nv.constant0._Z35group_norm_nhwc_bwd_one_pass_kernelI11Fp32IOFp32WLi256ELi56ELi448EEv26Group_norm_nhwc_bwd_params,"a",@progbits
	.sectionflags	@""
	.align	4
.nv.constant0._Z35group_norm_nhwc_bwd_one_pass_kernelI11Fp32IOFp32WLi256ELi56ELi448EEv26Group_norm_nhwc_bwd_params:
	.zero		536


//--------------------- .nv.constant0._Z35group_norm_nhwc_bwd_one_pass_kernelI11Fp32IOFp32WLi512ELi56ELi448EEv26Group_norm_nhwc_bwd_params --------------------------
	.section	.nv.constant0._Z35group_norm_nhwc_bwd_one_pass_kernelI11Fp32IOFp32WLi512ELi56ELi448EEv26Group_norm_nhwc_bwd_params,"a",@progbits
	.sectionflags	@""
	.align	4
.nv.constant0._Z35group_norm_nhwc_bwd_one_pass_kernelI11Fp32IOFp32WLi512ELi56ELi448EEv26Group_norm_nhwc_bwd_params:
	.zero		536


//--------------------- .nv.constant0._Z35group_norm_nhwc_bwd_one_pass_kernelI11Fp32IOBf16WLi64ELi56ELi448EEv26Group_norm_nhwc_bwd_params --------------------------
	.section	.nv.constant0._Z35group_norm_nhwc_bwd_one_pass_kernelI11Fp32IOBf16WLi64ELi56ELi448EEv26Group_norm_nhwc_bwd_params,"a",@progbits
	.sectionflags	@""
	.align	4
.nv.constant0._Z35group_norm_nhwc_bwd_one_pass_kernelI11Fp32IOBf16WLi64ELi56ELi448EEv26Group_norm_nhwc_bwd_params:
	.zero		536


//--------------------- .nv.constant0._Z35group_norm_nhwc_bwd_one_pass_kernelI11Fp32IOBf16WLi128ELi56ELi448EEv26Group_norm_nhwc_bwd_params --------------------------
	.section	.nv.constant0._Z35group_norm_nhwc_bwd_one_pass_kernelI11Fp32IOBf16WLi128ELi56ELi448EEv26Group_norm_nhwc_bwd_params,"a",@progbits
	.sectionflags	@""
	.align	4
.nv.constant0._Z35group_norm_nhwc_bwd_one_pass_kernelI11Fp32IOBf16WLi128ELi56ELi448EEv26Group_norm_nhwc_bwd_params:
	.zero		536


//--------------------- .nv.constant0._Z35group_norm_nhwc_bwd_one_pass_kernelI11Fp32IOBf16WLi256ELi56ELi448EEv26Group_norm_nhwc_bwd_params --------------------------
	.section	.nv.constant0._Z35group_norm_nhwc_bwd_one_pass_kernelI11Fp32IOBf16WLi256ELi56ELi448EEv26Group_norm_nhwc_bwd_params,"a",@progbits
	.sectionflags	@""
	.align	4
.nv.constant0._Z35group_norm_nhwc_bwd_one_pass_kernelI11Fp32IOBf16WLi256ELi56ELi448EEv26Group_norm_nhwc_bwd_params:
	.zero		536


//--------------------- .nv.constant0._Z35group_norm_nhwc_bwd_one_pass_kernelI11Fp32IOBf16WLi512ELi56ELi448EEv26Group_norm_nhwc_bwd_params --------------------------
	.section	.nv.constant0._Z35group_norm_nhwc_bwd_one_pass_kernelI11Fp32IOBf16WLi512ELi56ELi448EEv26Group_norm_nhwc_bwd_params,"a",@progbits
	.sectionflags	@""
	.align	4
.nv.constant0._Z35group_norm_nhwc_bwd_one_pass_kernelI11Fp32IOBf16WLi512ELi56ELi448EEv26Group_norm_nhwc_bwd_params:
	.zero		536


//--------------------- .nv.constant0._Z35group_norm_nhwc_bwd_one_pass_kernelI11Fp32IOFp16WLi64ELi56ELi448EEv26Group_norm_nhwc_bwd_params --------------------------
	.section	.nv.constant0._Z35group_norm_nhwc_bwd_one_pass_kernelI11Fp32IOFp16WLi64ELi56ELi448EEv26Group_norm_nhwc_bwd_params,"a",@progbits
	.sectionflags	@""
	.align	4
.nv.constant0._Z35group_norm_nhwc_bwd_one_pass_kernelI11Fp32IOFp16WLi64ELi56ELi448EEv26Group_norm_nhwc_bwd_params:
	.zero		536


//--------------------- .nv.constant0._Z35group_norm_nhwc_bwd_one_pass_kernelI11Fp32IOFp16WLi128ELi56ELi448EEv26Group_norm_nhwc_bwd_params --------------------------
	.section	.nv.constant0._Z35group_norm_nhwc_bwd_one_pass_kernelI11Fp32IOFp16WLi128ELi56ELi448EEv26Group_norm_nhwc_bwd_params,"a",@progbits
	.sectionflags	@""
	.align	4
.nv.constant0._Z35group_norm_nhwc_bwd_one_pass_kernelI11Fp32IOFp16WLi128ELi56ELi448EEv26Group_norm_nhwc_bwd_params:
	.zero		536


//--------------------- .nv.constant0._Z35group_norm_nhwc_bwd_one_pass_kernelI11Fp32IOFp16WLi256ELi56ELi448EEv26Group_norm_nhwc_bwd_params --------------------------
	.section	.nv.constant0._Z35group_norm_nhwc_bwd_one_pass_kernelI11Fp32IOFp16WLi256ELi56ELi448EEv26Group_norm_nhwc_bwd_params,"a",@progbits
	.sectionflags	@""
	.align	4
.nv.constant0._Z35group_norm_nhwc_bwd_one_pass_kernelI11Fp32IOFp16WLi256ELi56ELi448EEv26Group_norm_nhwc_bwd_params:
	.zero		536


//--------------------- .nv.constant0._Z35group_norm_nhwc_bwd_one_pass_kernelI11Fp32IOFp16WLi512ELi56ELi448EEv26Group_norm_nhwc_bwd_params --------------------------
	.section	.nv.constant0._Z35group_norm_nhwc_bwd_one_pass_kernelI11Fp32IOFp16WLi512ELi56ELi448EEv26Group_norm_nhwc_bwd_params,"a",@progbits
	.sectionflags	@""
	.align	4
.nv.constant0._Z35group_norm_nhwc_bwd_one_pass_kernelI11Fp32IOFp16WLi512ELi56ELi448EEv26Group_norm_nhwc_bwd_params:
	.zero		536


//--------------------- .nv.constant0._Z35group_norm_nhwc_fwd_one_pass_kernelI11Bf16IOFp32WLi64ELi56ELi448EEv26Group_norm_nhwc_fwd_params --------------------------
	.section	.nv.constant0._Z35group_norm_nhwc_fwd_one_pass_kernelI11Bf16IOFp32WLi64ELi56ELi448EEv26Group_norm_nhwc_fwd_params,"a",@progbits
	.sectionflags	@""
	.align	4
.nv.constant0._Z35group_norm_nhwc_fwd_one_pass_kernelI11Bf16IOFp32WLi64ELi56ELi448EEv26Group_norm_nhwc_fwd_params:
	.zero		512


//--------------------- .nv.constant0._Z35group_norm_nhwc_fwd_one_pass_kernelI11Bf16IOFp32WLi128ELi56ELi448EEv26Group_norm_nhwc_fwd_params --------------------------
	.section	.nv.constant0._Z35group_norm_nhwc_fwd_one_pass_kernelI11Bf16IOFp32WLi128ELi56ELi448EEv26Group_norm_nhwc_fwd_params,"a",@progbits
	.sectionflags	@""
	.align	4
.nv.constant0._Z35group_norm_nhwc_fwd_one_pass_kernelI11Bf16IOFp32WLi128ELi56ELi448EEv26Group_norm_nhwc_fwd_params:
	.zero		512


//--------------------- .nv.constant0._Z35group_norm_nhwc_fwd_one_pass_kernelI11Bf16IOFp32WLi256ELi56ELi448EEv26Group_norm_nhwc_fwd_params --------------------------
	.section	.nv.constant0._Z35group_norm_nhwc_fwd_one_pass_kernelI11Bf16IOFp32WLi256ELi56ELi448EEv26Group_norm_nhwc_fwd_params,"a",@progbits
	.sectionflags	@""
	.align	4
.nv.constant0._Z35group_norm_nhwc_fwd_one_pass_kernelI11Bf16IOFp32WLi256ELi56ELi448EEv26Group_norm_nhwc_fwd_params:
	.zero		512


//--------------------- .nv.constant0._Z35group_norm_nhwc_fwd_one_pass_kernelI11Bf16IOFp32WLi512ELi56ELi448EEv26Group_norm_nhwc_fwd_params --------------------------
	.section	.nv.constant0._Z35group_norm_nhwc_fwd_one_pass_kernelI11Bf16IOFp32WLi512ELi56ELi448EEv26Group_norm_nhwc_fwd_params,"a",@progbits
	.sectionflags	@""
	.align	4
.nv.constant0._Z35group_norm_nhwc_fwd_one_pass_kernelI11Bf16IOFp32WLi512ELi56ELi448EEv26Group_norm_nhwc_fwd_params:
	.zero		512


//--------------------- .nv.constant0._Z35group_norm_nhwc_fwd_one_pass_kernelI11Bf16IOBf16WLi64ELi56ELi448EEv26Group_norm_nhwc_fwd_params --------------------------
	.section	.nv.constant0._Z35group_norm_nhwc_fwd_one_pass_kernelI11Bf16IOBf16WLi64ELi56ELi448EEv26Group_norm_nhwc_fwd_params,"a",@progbits
	.sectionflags	@""
	.align	4
.nv.constant0._Z35group_norm_nhwc_fwd_one_pass_kernelI11Bf16IOBf16WLi64ELi56ELi448EEv26Group_norm_nhwc_fwd_params:
	.zero		512


//--------------------- .nv.constant0._Z35group_norm_nhwc_fwd_one_pass_kernelI11Bf16IOBf16WLi128ELi56ELi448EEv26Group_norm_nhwc_fwd_params --------------------------
	.section	.nv.constant0._Z35group_norm_nhwc_fwd_one_pass_kernelI11Bf16IOBf16WLi128ELi56ELi448EEv26Group_norm_nhwc_fwd_params,"a",@progbits
	.sectionflags	@""
	.align	4
.nv.constant0._Z35group_norm_nhwc_fwd_one_pass_kernelI11Bf16IOBf16WLi128ELi56ELi448EEv26Group_norm_nhwc_fwd_params:
	.zero		512


//--------------------- .nv.constant0._Z35group_norm_nhwc_fwd_one_pass_kernelI11Bf16IOBf16WLi256ELi56ELi448EEv26Group_norm_nhwc_fwd_params --------------------------
	.section	.nv.constant0._Z35group_norm_nhwc_fwd_one_pass_kernelI11Bf16IOBf16WLi256ELi56ELi448EEv26Group_norm_nhwc_fwd_params,"a",@progbits
	.sectionflags	@""
	.align	4
.nv.constant0._Z35group_norm_nhwc_fwd_one_pass_kernelI11Bf16IOBf16WLi256ELi56ELi448EEv26Group_norm_nhwc_fwd_params:
	.zero		512


//--------------------- .nv.constant0._Z35group_norm_nhwc_fwd_one_pass_kernelI11Bf16IOBf16WLi512ELi56ELi448EEv26Group_norm_nhwc_fwd_params --------------------------
	.section	.nv.constant0._Z35group_norm_nhwc_fwd_one_pass_kernelI11Bf16IOBf16WLi512ELi56ELi448EEv26Group_norm_nhwc_fwd_params,"a",@progbits
	.sectionflags	@""
	.align	4
.nv.constant0._Z35group_norm_nhwc_fwd_one_pass_kernelI11Bf16IOBf16WLi512ELi56ELi448EEv26Group_norm_nhwc_fwd_params:
	.zero		512


//--------------------- .nv.constant0._Z35group_norm_nhwc_fwd_one_pass_kernelI11Bf16IOFp16WLi64ELi56ELi448EEv26Group_norm_nhwc_fwd_params --------------------------
	.section	.nv.constant0._Z35group_norm_nhwc_fwd_one_pass_kernelI11Bf16IOFp16WLi64ELi56ELi448EEv26Group_norm_nhwc_fwd_params,"a",@progbits
	.sectionflags	@""
	.align	4
.nv.constant0._Z35group_norm_nhwc_fwd_one_pass_kernelI11Bf16IOFp16WLi64ELi56ELi448EEv26Group_norm_nhwc_fwd_params:
	.zero		512


//--------------------- .nv.constant0._Z35group_norm_nhwc_fwd_one_pass_kernelI11Bf16IOFp16WLi128ELi56ELi448EEv26Group_norm_nhwc_fwd_params --------------------------
	.section	.nv.constant0._Z35group_norm_nhwc_fwd_one_pass_kernelI11Bf16IOFp16WLi128ELi56ELi448EEv26Group_norm_nhwc_fwd_params,"a",@progbits
	.sectionflags	@""
	.align	4
.nv.constant0._Z35group_norm_nhwc_fwd_one_pass_kernelI11Bf16IOFp16WLi128ELi56ELi448EEv26Group_norm_nhwc_fwd_params:
	.zero		512


//--------------------- .nv.constant0._Z35group_norm_nhwc_fwd_one_pass_kernelI11Bf16IOFp16WLi256ELi56ELi448EEv26Group_norm_nhwc_fwd_params --------------------------
	.section	.nv.constant0._Z35group_norm_nhwc_fwd_one_pass_kernelI11Bf16IOFp16WLi256ELi56ELi448EEv26Group_norm_nhwc_fwd_params,"a",@progbits
	.sectionflags	@""
	.align	4
.nv.constant0._Z35group_norm_nhwc_fwd_one_pass_kernelI11Bf16IOFp16WLi256ELi56ELi448EEv26Group_norm_nhwc_fwd_params:
	.zero		512


//--------------------- .nv.constant0._Z35group_norm_nhwc_fwd_one_pass_kernelI11Bf16IOFp16WLi512ELi56ELi448EEv26Group_norm_nhwc_fwd_params --------------------------
	.section	.nv.constant0._Z35group_norm_nhwc_fwd_one_pass_kernelI11Bf16IOFp16WLi512ELi56ELi448EEv26Group_norm_nhwc_fwd_params,"a",@progbits
	.sectionflags	@""
	.align	4
.nv.constant0._Z35group_norm_nhwc_fwd_one_pass_kernelI11Bf16IOFp16WLi512ELi56ELi448EEv26Group_norm_nhwc_fwd_params:
	.zero		512


//--------------------- .nv.constant0._Z35group_norm_nhwc_fwd_one_pass_kernelI11Fp16IOFp32WLi64ELi56ELi448EEv26Group_norm_nhwc_fwd_params --------------------------
	.section	.nv.constant0._Z35group_norm_nhwc_fwd_one_pass_kernelI11Fp16IOFp32WLi64ELi56ELi448EEv26Group_norm_nhwc_fwd_params,"a",@progbits
	.sectionflags	@""
	.align	4
.nv.constant0._Z35group_norm_nhwc_fwd_one_pass_kernelI11Fp16IOFp32WLi64ELi56ELi448EEv26Group_norm_nhwc_fwd_params:
	.zero		512


//--------------------- .nv.constant0._Z35group_norm_nhwc_fwd_one_pass_kernelI11Fp16IOFp32WLi128ELi56ELi448EEv26Group_norm_nhwc_fwd_params --------------------------
	.section	.nv.constant0._Z35group_norm_nhwc_fwd_one_pass_kernelI11Fp16IOFp32WLi128ELi56ELi448EEv26Group_norm_nhwc_fwd_params,"a",@progbits
	.sectionflags	@""
	.align	4
.nv.constant0._Z35group_norm_nhwc_fwd_one_pass_kernelI11Fp16IOFp32WLi128ELi56ELi448EEv26Group_norm_nhwc_fwd_params:
	.zero		512


//--------------------- .nv.constant0._Z35group_norm_nhwc_fwd_one_pass_kernelI11Fp16IOFp32WLi256ELi56ELi448EEv26Group_norm_nhwc_fwd_params --------------------------
	.section	.nv.constant0._Z35group_norm_nhwc_fwd_one_pass_kernelI11Fp16IOFp32WLi256ELi56ELi448EEv26Group_norm_nhwc_fwd_params,"a",@progbits
	.sectionflags	@""
	.align	4
.nv.constant0._Z35group_norm_nhwc_fwd_one_pass_kernelI11Fp16IOFp32WLi256ELi56ELi448EEv26Group_norm_nhwc_fwd_params:
	.zero		512


//--------------------- .nv.constant0._Z35group_norm_nhwc_fwd_one_pass_kernelI11Fp16IOFp32WLi512ELi56ELi448EEv26Group_norm_nhwc_fwd_params --------------------------
	.section	.nv.constant0._Z35group_norm_nhwc_fwd_one_pass_kernelI11Fp16IOFp32WLi512ELi56ELi448EEv26Group_norm_nhwc_fwd_params,"a",@progbits
	.sectionflags	@""
	.align	4
.nv.constant0._Z35group_norm_nhwc_fwd_one_pass_kernelI11Fp16IOFp32WLi512ELi56ELi448EEv26Group_norm_nhwc_fwd_params:
	.zero		512


//--------------------- .nv.constant0._Z35group_norm_nhwc_fwd_one_pass_kernelI11Fp16IOBf16WLi64ELi56ELi448EEv26Group_norm_nhwc_fwd_params --------------------------
	.section	.nv.constant0._Z35group_norm_nhwc_fwd_one_pass_kernelI11Fp16IOBf16WLi64ELi56ELi448EEv26Group_norm_nhwc_fwd_params,"a",@progbits
	.sectionflags	@""
	.align	4
.nv.constant0._Z35group_norm_nhwc_fwd_one_pass_kernelI11Fp16IOBf16WLi64ELi56ELi448EEv26Group_norm_nhwc_fwd_params:
	.zero		512


//--------------------- .nv.constant0._Z35group_norm_nhwc_fwd_one_pass_kernelI11Fp16IOBf16WLi128ELi56ELi448EEv26Group_norm_nhwc_fwd_params --------------------------
	.section	.nv.constant0._Z35group_norm_nhwc_fwd_one_pass_kernelI11Fp16IOBf16WLi128ELi56ELi448EEv26Group_norm_nhwc_fwd_params,"a",@progbits
	.sectionflags	@""
	.align	4
.nv.constant0._Z35group_norm_nhwc_fwd_one_pass_kernelI11Fp16IOBf16WLi128ELi56ELi448EEv26Group_norm_nhwc_fwd_params:
	.zero		512


//--------------------- .nv.constant0._Z35group_norm_nhwc_fwd_one_pass_kernelI11Fp16IOBf16WLi256ELi56ELi448EEv26Group_norm_nhwc_fwd_params --------------------------
	.section	.nv.constant0._Z35group_norm_nhwc_fwd_one_pass_kernelI11Fp16IOBf16WLi256ELi56ELi448EEv26Group_norm_nhwc_fwd_params,"a",@progbits
	.sectionflags	@""
	.align	4
.nv.constant0._Z35group_norm_nhwc_fwd_one_pass_kernelI11Fp16IOBf16WLi256ELi56ELi448EEv26Group_norm_nhwc_fwd_params:
	.zero		512


//--------------------- .nv.constant0._Z35group_norm_nhwc_fwd_one_pass_kernelI11Fp16IOBf16WLi512ELi56ELi448EEv26Group_norm_nhwc_fwd_params --------------------------
	.section	.nv.constant0._Z35group_norm_nhwc_fwd_one_pass_kernelI11Fp16IOBf16WLi512ELi56ELi448EEv26Group_norm_nhwc_fwd_params,"a",@progbits
	.sectionflags	@""
	.align	4
.nv.constant0._Z35group_norm_nhwc_fwd_one_pass_kernelI11Fp16IOBf16WLi512ELi56ELi448EEv26Group_norm_nhwc_fwd_params:
	.zero		512


//--------------------- .nv.constant0._Z35group_norm_nhwc_fwd_one_pass_kernelI11Fp16IOFp16WLi64ELi56ELi448EEv26Group_norm_nhwc_fwd_params --------------------------
	.section	.nv.constant0._Z35group_norm_nhwc_fwd_one_pass_kernelI11Fp16IOFp16WLi64ELi56ELi448EEv26Group_norm_nhwc_fwd_params,"a",@progbits
	.sectionflags	@""
	.align	4
.nv.constant0._Z35group_norm_nhwc_fwd_one_pass_kernelI11Fp16IOFp16WLi64ELi56ELi448EEv26Group_norm_nhwc_fwd_params:
	.zero		512


//--------------------- .nv.constant0._Z35group_norm_nhwc_fwd_one_pass_kernelI11Fp16IOFp16WLi128ELi56ELi448EEv26Group_norm_nhwc_fwd_params --------------------------
	.section	.nv.constant0._Z35group_norm_nhwc_fwd_one_pass_kernelI11Fp16IOFp16WLi128ELi56ELi448EEv26Group_norm_nhwc_fwd_params,"a",@progbits
	.sectionflags	@""
	.align	4
.nv.constant0._Z35group_norm_nhwc_fwd_one_pass_kernelI11Fp16IOFp16WLi128ELi56ELi448EEv26Group_norm_nhwc_fwd_params:
	.zero		512


//--------------------- .nv.constant0._Z35group_norm_nhwc_fwd_one_pass_kernelI11Fp16IOFp16WLi256ELi56ELi448EEv26Group_norm_nhwc_fwd_params --------------------------
	.section	.nv.constant0._Z35group_norm_nhwc_fwd_one_pass_kernelI11Fp16IOFp16WLi256ELi56ELi448EEv26Group_norm_nhwc_fwd_params,"a",@progbits
	.sectionflags	@""
	.align	4
.nv.constant0._Z35group_norm_nhwc_fwd_one_pass_kernelI11Fp16IOFp16WLi256ELi56ELi448EEv26Group_norm_nhwc_fwd_params:
	.zero		512


//--------------------- .nv.constant0._Z35group_norm_nhwc_fwd_one_pass_kernelI11Fp16IOFp16WLi512ELi56ELi448EEv26Group_norm_nhwc_fwd_params --------------------------
	.section	.nv.constant0._Z35group_norm_nhwc_fwd_one_pass_kernelI11Fp16IOFp16WLi512ELi56ELi448EEv26Group_norm_nhwc_fwd_params,"a",@progbits
	.sectionflags	@""
	.align	4
.nv.constant0._Z35group_norm_nhwc_fwd_one_pass_kernelI11Fp16IOFp16WLi512ELi56ELi448EEv26Group_norm_nhwc_fwd_params:
	.zero		512


//--------------------- .nv.constant0._Z35group_norm_nhwc_fwd_one_pass_kernelI11Fp32IOFp32WLi64ELi56ELi448EEv26Group_norm_nhwc_fwd_params --------------------------
	.section	.nv.constant0._Z35group_norm_nhwc_fwd_one_pass_kernelI11Fp32IOFp32WLi64ELi56ELi448EEv26Group_norm_nhwc_fwd_params,"a",@progbits
	.sectionflags	@""
	.align	4
.nv.constant0._Z35group_norm_nhwc_fwd_one_pass_kernelI11Fp32IOFp32WLi64ELi56ELi448EEv26Group_norm_nhwc_fwd_params:
	.zero		512


//--------------------- .nv.constant0._Z35group_norm_nhwc_fwd_one_pass_kernelI11Fp32IOFp32WLi128ELi56ELi448EEv26Group_norm_nhwc_fwd_params --------------------------
	.section	.nv.constant0._Z35group_norm_nhwc_fwd_one_pass_kernelI11Fp32IOFp32WLi128ELi56ELi448EEv26Group_norm_nhwc_fwd_params,"a",@progbits
	.sectionflags	@""
	.align	4
.nv.constant0._Z35group_norm_nhwc_fwd_one_pass_kernelI11Fp32IOFp32WLi128ELi56ELi448EEv26Group_norm_nhwc_fwd_params:
	.zero		512


//--------------------- .nv.constant0._Z35group_norm_nhwc_fwd_one_pass_kernelI11Fp32IOFp32WLi256ELi56ELi448EEv26Group_norm_nhwc_fwd_params --------------------------
	.section	.nv.constant0._Z35group_norm_nhwc_fwd_one_pass_kernelI11Fp32IOFp32WLi256ELi56ELi448EEv26Group_norm_nhwc_fwd_params,"a",@progbits
	.sectionflags	@""
	.align	4
.nv.constant0._Z35group_norm_nhwc_fwd_one_pass_kernelI11Fp32IOFp32WLi256ELi56ELi448EEv26Group_norm_nhwc_fwd_params:
	.zero		512


//--------------------- .nv.constant0._Z35group_norm_nhwc_fwd_one_pass_kernelI11Fp32IOFp32WLi512ELi56ELi448EEv26Group_norm_nhwc_fwd_params --------------------------
	.section	.nv.constant0._Z35group_norm_nhwc_fwd_one_pass_kernelI11Fp32IOFp32WLi512ELi56ELi448EEv26Group_norm_nhwc_fwd_params,"a",@progbits
	.sectionflags	@""
	.align	4
.nv.constant0._Z35group_norm_nhwc_fwd_one_pass_kernelI11Fp32IOFp32WLi512ELi56ELi448EEv26Group_norm_nhwc_fwd_params:
	.zero		512


//--------------------- .nv.constant0._Z35group_norm_nhwc_fwd_one_pass_kernelI11Fp32IOBf16WLi64ELi56ELi448EEv26Group_norm_nhwc_fwd_params --------------------------
	.section	.nv.constant0._Z35group_norm_nhwc_fwd_one_pass_kernelI11Fp32IOBf16WLi64ELi56ELi448EEv26Group_norm_nhwc_fwd_params,"a",@progbits
	.sectionflags	@""
	.align	4
.nv.constant0._Z35group_norm_nhwc_fwd_one_pass_kernelI11Fp32IOBf16WLi64ELi56ELi448EEv26Group_norm_nhwc_fwd_params:
	.zero		512


//--------------------- .nv.constant0._Z35group_norm_nhwc_fwd_one_pass_kernelI11Fp32IOBf16WLi128ELi56ELi448EEv26Group_norm_nhwc_fwd_params --------------------------
	.section	.nv.constant0._Z35group_norm_nhwc_fwd_one_pass_kernelI11Fp32IOBf16WLi128ELi56ELi448EEv26Group_norm_nhwc_fwd_params,"a",@progbits
	.sectionflags	@""
	.align	4
.nv.constant0._Z35group_norm_nhwc_fwd_one_pass_kernelI11Fp32IOBf16WLi128ELi56ELi448EEv26Group_norm_nhwc_fwd_params:
	.zero		512


//--------------------- .nv.constant0._Z35group_norm_nhwc_fwd_one_pass_kernelI11Fp32IOBf16WLi256ELi56ELi448EEv26Group_norm_nhwc_fwd_params --------------------------
	.section	.nv.constant0._Z35group_norm_nhwc_fwd_one_pass_kernelI11Fp32IOBf16WLi256ELi56ELi448EEv26Group_norm_nhwc_fwd_params,"a",@progbits
	.sectionflags	@""
	.align	4
.nv.constant0._Z35group_norm_nhwc_fwd_one_pass_kernelI11Fp32IOBf16WLi256ELi56ELi448EEv26Group_norm_nhwc_fwd_params:
	.zero		512


//--------------------- .nv.constant0._Z35group_norm_nhwc_fwd_one_pass_kernelI11Fp32IOBf16WLi512ELi56ELi448EEv26Group_norm_nhwc_fwd_params --------------------------
	.section	.nv.constant0._Z35group_norm_nhwc_fwd_one_pass_kernelI11Fp32IOBf16WLi512ELi56ELi448EEv26Group_norm_nhwc_fwd_params,"a",@progbits
	.sectionflags	@""
	.align	4
.nv.constant0._Z35group_norm_nhwc_fwd_one_pass_kernelI11Fp32IOBf16WLi512ELi56ELi448EEv26Group_norm_nhwc_fwd_params:
	.zero		512


//--------------------- .nv.constant0._Z35group_norm_nhwc_fwd_one_pass_kernelI11Fp32IOFp16WLi64ELi56ELi448EEv26Group_norm_nhwc_fwd_params --------------------------
	.section	.nv.constant0._Z35group_norm_nhwc_fwd_one_pass_kernelI11Fp32IOFp16WLi64ELi56ELi448EEv26Group_norm_nhwc_fwd_params,"a",@progbits
	.sectionflags	@""
	.align	4
.nv.constant0._Z35group_norm_nhwc_fwd_one_pass_kernelI11Fp32IOFp16WLi64ELi56ELi448EEv26Group_norm_nhwc_fwd_params:
	.zero		512


//--------------------- .nv.constant0._Z35group_norm_nhwc_fwd_one_pass_kernelI11Fp32IOFp16WLi128ELi56ELi448EEv26Group_norm_nhwc_fwd_params --------------------------
	.section	.nv.constant0._Z35group_norm_nhwc_fwd_one_pass_kernelI11Fp32IOFp16WLi128ELi56ELi448EEv26Group_norm_nhwc_fwd_params,"a",@progbits
	.sectionflags	@""
	.align	4
.nv.constant0._Z35group_norm_nhwc_fwd_one_pass_kernelI11Fp32IOFp16WLi128ELi56ELi448EEv26Group_norm_nhwc_fwd_params:
	.zero		512


//--------------------- .nv.constant0._Z35group_norm_nhwc_fwd_one_pass_kernelI11Fp32IOFp16WLi256ELi56ELi448EEv26Group_norm_nhwc_fwd_params --------------------------
	.section	.nv.constant0._Z35group_norm_nhwc_fwd_one_pass_kernelI11Fp32IOFp16WLi256ELi56ELi448EEv26Group_norm_nhwc_fwd_params,"a",@progbits
	.sectionflags	@""
	.align	4
.nv.constant0._Z35group_norm_nhwc_fwd_one_pass_kernelI11Fp32IOFp16WLi256ELi56ELi448EEv26Group_norm_nhwc_fwd_params:
	.zero		512


//--------------------- .nv.constant0._Z35group_norm_nhwc_fwd_one_pass_kernelI11Fp32IOFp16WLi512ELi56ELi448EEv26Group_norm_nhwc_fwd_params --------------------------
	.section	.nv.constant0._Z35group_norm_nhwc_fwd_one_pass_kernelI11Fp32IOFp16WLi512ELi56ELi448EEv26Group_norm_nhwc_fwd_params,"a",@progbits
	.sectionflags	@""
	.align	4
.nv.constant0._Z35group_norm_nhwc_fwd_one_pass_kernelI11Fp32IOFp16WLi512ELi56ELi448EEv26Group_norm_nhwc_fwd_params:
	.zero		512


//--------------------- .text._ZN3cub17CUB_300001_SM_8006detail11EmptyKernelIvEEvv --------------------------
	.section	.text._ZN3cub17CUB_300001_SM_8006detail11EmptyKernelIvEEvv,"ax",@progbits
	.sectioninfo	@"SHI_REGISTERS=4"
	.align	128
        .global         _ZN3cub17CUB_300001_SM_8006detail11EmptyKernelIvEEvv
        .type           _ZN3cub17CUB_300001_SM_8006detail11EmptyKernelIvEEvv,@function
        .size           _ZN3cub17CUB_300001_SM_8006detail11EmptyKernelIvEEvv,(.L_x_5176 - _ZN3cub17CUB_300001_SM_8006detail11EmptyKernelIvEEvv)
        .other          _ZN3cub17CUB_300001_SM_8006detail11EmptyKernelIvEEvv,@"STO_CUDA_ENTRY STV_DEFAULT"
_ZN3cub17CUB_300001_SM_8006detail11EmptyKernelIvEEvv:
.text._ZN3cub17CUB_300001_SM_8006detail11EmptyKernelIvEEvv:
[----:B------:R-:W-:Y:S02]  /*0000*/  MOV R1, c[0x0][0x28] ;  /* 0x00000a0000017a02 */ /* 0x000fe40000000f00 */
[----:B------:R-:W-:Y:S05]  /*0010*/  EXIT ;  /* 0x000000000000794d */ /* 0x000fea0003800000 */
.L_x_0:
[----:B------:R-:W-:-:S00]  /*0020*/  BRA `(.L_x_0) ;  /* 0xfffffff000007947 */ /* 0x000fc0000383ffff */
[----:B------:R-:W-:-:S00]  /*0030*/  NOP ;  /* 0x0000000000007918 */ /* 0x000fc00000000000 */
        /* <DEDUP_REMOVED lines=12> */
.L_x_5176:


//--------------------- .text._Z35group_norm_nhwc_bwd_one_pass_kernelI11Bf16IOFp32WLi64ELi56ELi448EEv26Group_norm_nhwc_bwd_params --------------------------
	.section	.text._Z35group_norm_nhwc_bwd_one_pass_kernelI11Bf16IOFp32WLi64ELi56ELi448EEv26Group_norm_nhwc_bwd_params,"ax",@progbits
	.sectioninfo	@"SHI_REGISTERS=72"
	.align	128
        .global         _Z35group_norm_nhwc_bwd_one_pass_kernelI11Bf16IOFp32WLi64ELi56ELi448EEv26Group_norm_nhwc_bwd_params
        .type           _Z35group_norm_nhwc_bwd_one_pass_kernelI11Bf16IOFp32WLi64ELi56ELi448EEv26Group_norm_nhwc_bwd_params,@function
        .size           _Z35group_norm_nhwc_bwd_one_pass_kernelI11Bf16IOFp32WLi64ELi56ELi448EEv26Group_norm_nhwc_bwd_params,(.L_x_5177 - _Z35group_norm_nhwc_bwd_one_pass_kernelI11Bf16IOFp32WLi64ELi56ELi448EEv26Group_norm_nhwc_bwd_params)
        .other          _Z35group_norm_nhwc_bwd_one_pass_kernelI11Bf16IOFp32WLi64ELi56ELi448EEv26Group_norm_nhwc_bwd_params,@"STO_CUDA_ENTRY STV_DEFAULT"
_Z35group_norm_nhwc_bwd_one_pass_kernelI11Bf16IOFp32WLi64ELi56ELi448EEv26Group_norm_nhwc_bwd_params:
.text._Z35group_norm_nhwc_bwd_one_pass_kernelI11Bf16IOFp32WLi64ELi56ELi448EEv26Group_norm_nhwc_bwd_params:
[----:B------:R-:W-:Y:S02]  /*0000*/  MOV R1, c[0x0][0x28] ;  /* 0x00000a0000017a02 */ /* 0x000fe40000000f00 */
[----:B------:R-:W0:Y:S01]  /*0010*/  S2R R43, SR_CTAID.Y ;  /* 0x00000000002b7919 */ /* 0x000e220000002600 */
[----:B------:R-:W-:Y:S02]  /*0020*/  ULDC UR4, c[0x0][0x1f0] ;  /* 0x00007c0000047ab9 */ /* 0x000fe40000000800 */
[----:B------:R-:W-:Y:S01]  /*0030*/  ULDC UR5, c[0x0][0x1c0] ;  /* 0x0000700000057ab9 */ /* 0x000fe20000000800 */
[----:B------:R-:W1:Y:S01]  /*0040*/  S2R R61, SR_TID.X ;  /* 0x00000000003d7919 */ /* 0x000e620000002100 */
[----:B------:R-:W-:Y:S02]  /*0050*/  UIMAD UR4, UR4, UR5, URZ ;  /* 0x00000005040472a4 */ /* 0x000fe4000f8e023f */
[----:B------:R-:W-:Y:S01]  /*0060*/  ULDC.64 UR6, c[0x0][0x118] ;  /* 0x0000460000067ab9 */ /* 0x000fe20000000a00 */
[----:B------:R-:W2:Y:S03]  /*0070*/  S2R R44, SR_CTAID.X ;  /* 0x00000000002c7919 */ /* 0x000ea60000002500 */
[----:B0-----:R-:W-:-:S13]  /*0080*/  ISETP.GE.AND P0, PT, R43, UR4, PT ;  /* 0x000000042b007c0c */ /* 0x001fda000bf06270 */
[----:B------:R-:W-:Y:S05]  /*0090*/  @P0 BRA `(.L_x_1) ;  /* 0x00003d9000000947 */ /* 0x000fea0003800000 */
[----:B-12---:R-:W-:Y:S01]  /*00a0*/  HFMA2.MMA R55, -RZ, RZ, 0, 1.78813934326171875e-07 ;  /* 0x00000003ff377435 */ /* 0x006fe200000001ff */
[--C-:B------:R-:W-:Y:S01]  /*00b0*/  SHF.R.U32.HI R4, RZ, 0x2, R61.reuse ;  /* 0x00000002ff047819 */ /* 0x100fe2000001163d */
[----:B------:R-:W0:Y:S01]  /*00c0*/  S2R R42, SR_LANEID ;  /* 0x00000000002a7919 */ /* 0x000e220000000000 */
[----:B------:R-:W-:Y:S01]  /*00d0*/  SHF.R.S32.HI R0, RZ, 0x1f, R61 ;  /* 0x0000001fff007819 */ /* 0x000fe2000001143d */
[----:B------:R-:W-:Y:S01]  /*00e0*/  HFMA2.MMA R54, -RZ, RZ, 0, 0 ;  /* 0x00000000ff367435 */ /* 0x000fe200000001ff */
[----:B------:R-:W-:Y:S01]  /*00f0*/  ISETP.GE.U32.AND P2, PT, R61, 0x1c0, PT ;  /* 0x000001c03d00780c */ /* 0x000fe20003f46070 */
[----:B------:R-:W-:Y:S01]  /*0100*/  IMAD.WIDE.U32 R4, R4, 0x24924925, RZ ;  /* 0x2492492504047825 */ /* 0x000fe200078e00ff */
[----:B------:R-:W-:Y:S01]  /*0110*/  LEA.HI R0, R0, R61, RZ, 0x5 ;  /* 0x0000003d00007211 */ /* 0x000fe200078f28ff */
[----:B------:R-:W-:Y:S01]  /*0120*/  ULDC.U8 UR9, c[0x0][0x1f4] ;  /* 0x00007d0000097ab9 */ /* 0x000fe20000000000 */
[----:B------:R-:W-:Y:S01]  /*0130*/  MOV R53, R43 ;  /* 0x0000002b00357202 */ /* 0x000fe20000000f00 */
[C---:B------:R-:W-:Y:S01]  /*0140*/  IMAD R7, R55.reuse, c[0x0][0x1dc], RZ ;  /* 0x0000770037077a24 */ /* 0x040fe200078e02ff */
[----:B------:R-:W-:Y:S01]  /*0150*/  SHF.R.S32.HI R0, RZ, 0x5, R0 ;  /* 0x00000005ff007819 */ /* 0x000fe20000011400 */
[C---:B------:R-:W-:Y:S01]  /*0160*/  IMAD.WIDE.U32 R2, R55.reuse, c[0x0][0x1d8], RZ ;  /* 0x0000760037027a25 */ /* 0x040fe200078e00ff */
[----:B------:R-:W-:-:S03]  /*0170*/  LOP3.LUT R55, R55, c[0x0][0xc], RZ, 0xc0, !PT ;  /* 0x0000030037377a12 */ /* 0x000fc600078ec0ff */
[C---:B------:R-:W-:Y:S01]  /*0180*/  IMAD R60, R44.reuse, c[0x0][0x1fc], R5 ;  /* 0x00007f002c3c7a24 */ /* 0x040fe200078e0205 */
[----:B------:R-:W-:Y:S01]  /*0190*/  IADD3 R7, R3, R7, RZ ;  /* 0x0000000703077210 */ /* 0x000fe20007ffe0ff */
[----:B------:R-:W-:Y:S02]  /*01a0*/  IMAD R62, R5, -0x1c, R61 ;  /* 0xffffffe4053e7824 */ /* 0x000fe400078e023d */
[----:B------:R-:W-:Y:S01]  /*01b0*/  IMAD R59, R44, c[0x0][0x10], R43 ;  /* 0x000004002c3b7a24 */ /* 0x000fe200078e022b */
[----:B------:R-:W-:Y:S02]  /*01c0*/  LEA.HI R3, P3, R7, R2, RZ, 0x1 ;  /* 0x0000000207037211 */ /* 0x000fe400078708ff */
[----:B------:R-:W-:Y:S02]  /*01d0*/  MOV R2, c[0x0][0x1dc] ;  /* 0x0000770000027a02 */ /* 0x000fe40000000f00 */
[----:B------:R-:W-:Y:S02]  /*01e0*/  IADD3.X R8, RZ, R7, RZ, P3, !PT ;  /* 0x00000007ff087210 */ /* 0x000fe40001ffe4ff */
[----:B------:R-:W-:-:S02]  /*01f0*/  LEA.HI R2, P0, R2, c[0x0][0x1d8], RZ, 0x1 ;  /* 0x0000760002027a11 */ /* 0x000fc400078108ff */
[C---:B------:R-:W-:Y:S02]  /*0200*/  IADD3 R58, R60.reuse, 0x10, RZ ;  /* 0x000000103c3a7810 */ /* 0x040fe40007ffe0ff */
[----:B------:R-:W-:Y:S02]  /*0210*/  IADD3.X R5, RZ, c[0x0][0x1dc], RZ, P0, !PT ;  /* 0x00007700ff057a10 */ /* 0x000fe400007fe4ff */
[----:B------:R-:W-:Y:S02]  /*0220*/  ISETP.LT.U32.AND P1, PT, R60, c[0x0][0x1e0], PT ;  /* 0x000078003c007a0c */ /* 0x000fe40003f21070 */
[--C-:B------:R-:W-:Y:S02]  /*0230*/  SHF.R.S64 R2, R2, 0x1, R5.reuse ;  /* 0x0000000102027819 */ /* 0x100fe40000001005 */
[----:B------:R-:W-:Y:S02]  /*0240*/  SHF.R.S32.HI R5, RZ, 0x1, R5 ;  /* 0x00000001ff057819 */ /* 0x000fe40000011405 */
[----:B------:R-:W-:-:S02]  /*0250*/  SHF.R.S32.HI R41, RZ, 0x1f, R60 ;  /* 0x0000001fff297819 */ /* 0x000fc4000001143c */
[----:B------:R-:W-:Y:S02]  /*0260*/  SHF.R.S64 R3, R3, 0x1, R8 ;  /* 0x0000000103037819 */ /* 0x000fe40000001008 */
[----:B------:R-:W-:Y:S02]  /*0270*/  IADD3 R57, R60, 0x20, RZ ;  /* 0x000000203c397810 */ /* 0x000fe40007ffe0ff */
[----:B------:R-:W-:Y:S02]  /*0280*/  ISETP.LT.U32.AND P0, PT, R58, c[0x0][0x1e0], PT ;  /* 0x000078003a007a0c */ /* 0x000fe40003f01070 */
[----:B------:R-:W-:Y:S02]  /*0290*/  SHF.R.S32.HI R40, RZ, 0x1f, R58 ;  /* 0x0000001fff287819 */ /* 0x000fe4000001143a */
[----:B------:R-:W-:Y:S02]  /*02a0*/  IADD3 R56, R60, 0x30, RZ ;  /* 0x000000303c387810 */ /* 0x000fe40007ffe0ff */
[----:B------:R-:W-:-:S02]  /*02b0*/  SHF.R.S32.HI R8, RZ, 0x1, R8 ;  /* 0x00000001ff087819 */ /* 0x000fc40000011408 */
[----:B------:R-:W-:Y:S02]  /*02c0*/  ISETP.LT.AND.EX P1, PT, R41, c[0x0][0x1e4], !P2, P1 ;  /* 0x0000790029007a0c */ /* 0x000fe40005721310 */
[----:B------:R-:W-:Y:S02]  /*02d0*/  SHF.L.U64.HI R4, R2, 0x2, R5 ;  /* 0x0000000202047819 */ /* 0x000fe40000010205 */
[----:B------:R-:W-:Y:S02]  /*02e0*/  SHF.L.U32 R62, R62, 0x1, RZ ;  /* 0x000000013e3e7819 */ /* 0x000fe400000006ff */
[----:B------:R-:W-:Y:S02]  /*02f0*/  ISETP.LT.AND.EX P2, PT, R40, c[0x0][0x1e4], !P2, P0 ;  /* 0x0000790028007a0c */ /* 0x000fe40005741300 */
[----:B------:R-:W-:Y:S02]  /*0300*/  SHF.R.S32.HI R5, RZ, 0x1f, R57 ;  /* 0x0000001fff057819 */ /* 0x000fe40000011439 */
[----:B------:R-:W-:-:S02]  /*0310*/  SHF.R.S32.HI R6, RZ, 0x1f, R56 ;  /* 0x0000001fff067819 */ /* 0x000fc40000011438 */
[----:B0-----:R-:W-:Y:S02]  /*0320*/  SHF.L.U64.HI R7, R3, 0x2, R8 ;  /* 0x0000000203077819 */ /* 0x001fe40000010208 */
.L_x_36:
[----:B------:R-:W-:Y:S01]  /*0330*/  IABS R12, c[0x0][0x1f0] ;  /* 0x00007c00000c7a13 */ /* 0x000fe20000000000 */
[----:B------:R-:W-:Y:S01]  /*0340*/  CS2R R50, SRZ ;  /* 0x0000000000327805 */ /* 0x000fe2000001ff00 */
[----:B------:R-:W-:Y:S02]  /*0350*/  IABS R13, R53 ;  /* 0x00000035000d7213 */ /* 0x000fe40000000000 */
[----:B0-----:R-:W0:Y:S01]  /*0360*/  I2F.RP R10, R12 ;  /* 0x0000000c000a7306 */ /* 0x001e220000209400 */
[----:B------:R-:W-:Y:S02]  /*0370*/  ISETP.GE.AND P3, PT, R53, RZ, PT ;  /* 0x000000ff3500720c */ /* 0x000fe40003f66270 */
[----:B------:R-:W-:-:S05]  /*0380*/  MOV R14, 0x8 ;  /* 0x00000008000e7802 */ /* 0x000fca0000000f00 */
[----:B0-----:R-:W0:Y:S02]  /*0390*/  MUFU.RCP R10, R10 ;  /* 0x0000000a000a7308 */ /* 0x001e240000001000 */
[----:B01----:R-:W-:Y:S02]  /*03a0*/  IADD3 R8, R10, 0xffffffe, RZ ;  /* 0x0ffffffe0a087810 */ /* 0x003fe40007ffe0ff */
[----:B------:R-:W-:-:S04]  /*03b0*/  LOP3.LUT R10, R53, c[0x0][0x1f0], RZ, 0x3c, !PT ;  /* 0x00007c00350a7a12 */ /* 0x000fc800078e3cff */
[----:B------:R0:W1:Y:S01]  /*03c0*/  F2I.FTZ.U32.TRUNC.NTZ R9, R8 ;  /* 0x0000000800097305 */ /* 0x000062000021f000 */
[----:B------:R-:W-:Y:S02]  /*03d0*/  ISETP.GE.AND P4, PT, R10, RZ, PT ;  /* 0x000000ff0a00720c */ /* 0x000fe40003f86270 */
[----:B------:R-:W-:Y:S02]  /*03e0*/  SHF.R.U32.HI R10, RZ, 0x2, R61 ;  /* 0x00000002ff0a7819 */ /* 0x000fe4000001163d */
[----:B0-----:R-:W-:Y:S02]  /*03f0*/  MOV R8, RZ ;  /* 0x000000ff00087202 */ /* 0x001fe40000000f00 */
[----:B-1----:R-:W-:-:S05]  /*0400*/  IADD3 R11, RZ, -R9, RZ ;  /* 0x80000009ff0b7210 */ /* 0x002fca0007ffe0ff */
[----:B------:R-:W-:-:S04]  /*0410*/  IMAD R11, R11, R12, RZ ;  /* 0x0000000c0b0b7224 */ /* 0x000fc800078e02ff */
[----:B------:R-:W-:-:S06]  /*0420*/  IMAD.HI.U32 R9, R9, R11, R8 ;  /* 0x0000000b09097227 */ /* 0x000fcc00078e0008 */
[----:B------:R-:W-:-:S05]  /*0430*/  IMAD.HI.U32 R11, R9, R13, RZ ;  /* 0x0000000d090b7227 */ /* 0x000fca00078e00ff */
[----:B------:R-:W-:-:S05]  /*0440*/  IADD3 R9, -R11, RZ, RZ ;  /* 0x000000ff0b097210 */ /* 0x000fca0007ffe1ff */
[----:B------:R-:W-:Y:S01]  /*0450*/  IMAD R9, R12, R9, R13 ;  /* 0x000000090c097224 */ /* 0x000fe200078e020d */
[----:B------:R-:W-:-:S04]  /*0460*/  LOP3.LUT R13, RZ, c[0x0][0x1f0], RZ, 0x33, !PT ;  /* 0x00007c00ff0d7a12 */ /* 0x000fc800078e33ff */
[----:B------:R-:W-:-:S13]  /*0470*/  ISETP.GT.U32.AND P5, PT, R12, R9, PT ;  /* 0x000000090c00720c */ /* 0x000fda0003fa4070 */
[-C--:B------:R-:W-:Y:S02]  /*0480*/  @!P5 IADD3 R9, R9, -R12.reuse, RZ ;  /* 0x8000000c0909d210 */ /* 0x080fe40007ffe0ff */
[----:B------:R-:W-:Y:S02]  /*0490*/  @!P5 IADD3 R11, R11, 0x1, RZ ;  /* 0x000000010b0bd810 */ /* 0x000fe40007ffe0ff */
[CC--:B------:R-:W-:Y:S02]  /*04a0*/  ISETP.GE.U32.AND P0, PT, R9.reuse, R12.reuse, PT ;  /* 0x0000000c0900720c */ /* 0x0c0fe40003f06070 */
[----:B------:R-:W-:Y:S02]  /*04b0*/  ISETP.GT.U32.AND P6, PT, R12, R9, PT ;  /* 0x000000090c00720c */ /* 0x000fe40003fc4070 */
[----:B------:R-:W-:Y:S02]  /*04c0*/  IADD3 R8, R9, -R12, RZ ;  /* 0x8000000c09087210 */ /* 0x000fe40007ffe0ff */
[----:B------:R-:W-:-:S02]  /*04d0*/  ISETP.NE.AND P5, PT, RZ, c[0x0][0x1f0], PT ;  /* 0x00007c00ff007a0c */ /* 0x000fc40003fa5270 */
[----:B------:R-:W-:Y:S01]  /*04e0*/  SEL R64, R8, R9, !P6 ;  /* 0x0000000908407207 */ /* 0x000fe20007000000 */
[----:B------:R-:W-:Y:S01]  /*04f0*/  IMAD.WIDE.U32 R8, R10, 0x24924925, RZ ;  /* 0x249249250a087825 */ /* 0x000fe200078e00ff */
[----:B------:R-:W-:Y:S02]  /*0500*/  SHF.R.S32.HI R10, RZ, 0x1f, R62 ;  /* 0x0000001fff0a7819 */ /* 0x000fe4000001143e */
[----:B------:R-:W-:Y:S01]  /*0510*/  @!P3 IADD3 R64, -R64, RZ, RZ ;  /* 0x000000ff4040b210 */ /* 0x000fe20007ffe1ff */
[----:B------:R-:W-:Y:S01]  /*0520*/  IMAD R8, R44, c[0x0][0x1fc], R9 ;  /* 0x00007f002c087a24 */ /* 0x000fe200078e0209 */
[----:B------:R-:W-:Y:S02]  /*0530*/  @P0 IADD3 R11, R11, 0x1, RZ ;  /* 0x000000010b0b0810 */ /* 0x000fe40007ffe0ff */
[----:B------:R-:W-:Y:S02]  /*0540*/  SEL R64, R13, R64, !P5 ;  /* 0x000000400d407207 */ /* 0x000fe40006800000 */
[----:B------:R-:W-:-:S02]  /*0550*/  @!P4 IADD3 R11, -R11, RZ, RZ ;  /* 0x000000ff0b0bc210 */ /* 0x000fc40007ffe1ff */
[----:B------:R-:W-:Y:S01]  /*0560*/  IADD3 R9, R8, 0x20, RZ ;  /* 0x0000002008097810 */ /* 0x000fe20007ffe0ff */
[----:B------:R-:W-:Y:S01]  /*0570*/  IMAD R23, R64, 0x38, RZ ;  /* 0x0000003840177824 */ /* 0x000fe200078e02ff */
[----:B------:R-:W-:Y:S02]  /*0580*/  SEL R11, R13, R11, !P5 ;  /* 0x0000000b0d0b7207 */ /* 0x000fe40006800000 */
[----:B------:R-:W-:Y:S02]  /*0590*/  ISETP.GE.U32.AND P0, PT, R9, c[0x0][0x1e0], PT ;  /* 0x0000780009007a0c */ /* 0x000fe40003f06070 */
[----:B------:R-:W-:Y:S02]  /*05a0*/  SHF.R.S32.HI R12, RZ, 0x1f, R9 ;  /* 0x0000001fff0c7819 */ /* 0x000fe40000011409 */
[----:B------:R-:W-:Y:S02]  /*05b0*/  IADD3 R66, P3, R62, R23, RZ ;  /* 0x000000173e427210 */ /* 0x000fe40007f7e0ff */
[----:B------:R-:W-:-:S02]  /*05c0*/  SHF.R.S32.HI R9, RZ, 0x1f, R11 ;  /* 0x0000001fff097819 */ /* 0x000fc4000001140b */
[----:B------:R-:W-:Y:S02]  /*05d0*/  ISETP.GE.AND.EX P0, PT, R12, c[0x0][0x1e4], PT, P0 ;  /* 0x000079000c007a0c */ /* 0x000fe40003f06300 */
[----:B------:R-:W-:Y:S01]  /*05e0*/  LEA.HI.X.SX32 R67, R23, R10, 0x1, P3 ;  /* 0x0000000a17437211 */ /* 0x000fe200018f0eff */
[----:B------:R-:W-:Y:S01]  /*05f0*/  IMAD R10, R9, c[0x0][0x1e8], RZ ;  /* 0x00007a00090a7a24 */ /* 0x000fe200078e02ff */
[----:B------:R-:W-:Y:S01]  /*0600*/  ISETP.LT.U32.AND P0, PT, R61, 0x1c0, !P0 ;  /* 0x000001c03d00780c */ /* 0x000fe20004701070 */
[----:B------:R-:W-:Y:S01]  /*0610*/  @P1 IMAD R9, R41, c[0x0][0x1d8], RZ ;  /* 0x0000760029091a24 */ /* 0x000fe200078e02ff */
[----:B------:R-:W-:Y:S01]  /*0620*/  IADD3 R8, R8, 0x30, RZ ;  /* 0x0000003008087810 */ /* 0x000fe20007ffe0ff */
[C---:B------:R-:W-:Y:S02]  /*0630*/  IMAD R69, R11.reuse, c[0x0][0x1ec], R10 ;  /* 0x00007b000b457a24 */ /* 0x040fe400078e020a */
[----:B------:R-:W-:Y:S01]  /*0640*/  IMAD.WIDE.U32 R66, R11, c[0x0][0x1e8], R66 ;  /* 0x00007a000b427a25 */ /* 0x000fe200078e0042 */
[----:B------:R-:W-:-:S02]  /*0650*/  ISETP.GE.U32.AND P3, PT, R8, c[0x0][0x1e0], PT ;  /* 0x0000780008007a0c */ /* 0x000fc40003f66070 */
[----:B------:R-:W-:Y:S01]  /*0660*/  SHF.R.S32.HI R8, RZ, 0x1f, R8 ;  /* 0x0000001fff087819 */ /* 0x000fe20000011408 */
[----:B------:R-:W-:Y:S01]  /*0670*/  @P1 IMAD R9, R60, c[0x0][0x1dc], R9 ;  /* 0x000077003c091a24 */ /* 0x000fe200078e0209 */
[----:B------:R-:W-:Y:S01]  /*0680*/  IADD3 R69, R67, R69, RZ ;  /* 0x0000004543457210 */ /* 0x000fe20007ffe0ff */
[----:B------:R-:W-:Y:S01]  /*0690*/  @P2 IMAD R11, R40, c[0x0][0x1d8], RZ ;  /* 0x00007600280b2a24 */ /* 0x000fe200078e02ff */
[-C--:B------:R-:W-:Y:S02]  /*06a0*/  @P1 MOV R68, R66.reuse ;  /* 0x0000004200441202 */ /* 0x080fe40000000f00 */
[----:B------:R-:W-:Y:S01]  /*06b0*/  ISETP.GE.AND.EX P3, PT, R8, c[0x0][0x1e4], PT, P3 ;  /* 0x0000790008007a0c */ /* 0x000fe20003f66330 */
[----:B------:R-:W-:Y:S01]  /*06c0*/  @P0 IMAD R8, R5, c[0x0][0x1d8], RZ ;  /* 0x0000760005080a24 */ /* 0x000fe200078e02ff */
[----:B------:R-:W-:Y:S01]  /*06d0*/  @P2 MOV R10, R66 ;  /* 0x00000042000a2202 */ /* 0x000fe20000000f00 */
[----:B------:R-:W-:Y:S01]  /*06e0*/  @P1 IMAD.WIDE.U32 R12, R60, c[0x0][0x1d8], R68 ;  /* 0x000076003c0c1a25 */ /* 0x000fe200078e0044 */
[----:B------:R-:W-:-:S03]  /*06f0*/  ISETP.LT.U32.AND P3, PT, R61, 0x1c0, !P3 ;  /* 0x000001c03d00780c */ /* 0x000fc60005f61070 */
[----:B------:R-:W-:Y:S01]  /*0700*/  @P0 IMAD R19, R57, c[0x0][0x1dc], R8 ;  /* 0x0000770039130a24 */ /* 0x000fe200078e0208 */
[----:B------:R-:W-:Y:S01]  /*0710*/  @P1 IADD3 R17, R13, R9, RZ ;  /* 0x000000090d111210 */ /* 0x000fe20007ffe0ff */
[----:B------:R-:W-:Y:S01]  /*0720*/  @P2 IMAD R15, R58, c[0x0][0x1dc], R11 ;  /* 0x000077003a0f2a24 */ /* 0x000fe200078e020b */
[----:B------:R-:W-:Y:S02]  /*0730*/  @P0 MOV R8, R66 ;  /* 0x0000004200080202 */ /* 0x000fe40000000f00 */
[-C--:B------:R-:W-:Y:S02]  /*0740*/  @P0 MOV R9, R69.reuse ;  /* 0x0000004500090202 */ /* 0x080fe40000000f00 */
[----:B------:R-:W-:Y:S02]  /*0750*/  @P2 MOV R11, R69 ;  /* 0x00000045000b2202 */ /* 0x000fe40000000f00 */
[C---:B------:R-:W-:Y:S01]  /*0760*/  @P1 SHF.L.U32 R16, R12.reuse, 0x1, RZ ;  /* 0x000000010c101819 */ /* 0x040fe200000006ff */
[----:B------:R-:W-:Y:S01]  /*0770*/  @P0 IMAD.WIDE.U32 R8, R57, c[0x0][0x1d8], R8 ;  /* 0x0000760039080a25 */ /* 0x000fe200078e0008 */
[----:B------:R-:W-:-:S03]  /*0780*/  @P1 SHF.L.U64.HI R17, R12, 0x1, R17 ;  /* 0x000000010c111819 */ /* 0x000fc60000010211 */
[----:B------:R-:W-:Y:S01]  /*0790*/  @P2 IMAD.WIDE.U32 R10, R58, c[0x0][0x1d8], R10 ;  /* 0x000076003a0a2a25 */ /* 0x000fe200078e000a */
[----:B------:R-:W-:Y:S02]  /*07a0*/  @P0 IADD3 R19, R9, R19, RZ ;  /* 0x0000001309130210 */ /* 0x000fe40007ffe0ff */
[C---:B------:R-:W-:Y:S02]  /*07b0*/  @P0 SHF.L.U32 R18, R8.reuse, 0x1, RZ ;  /* 0x0000000108120819 */ /* 0x040fe400000006ff */
[----:B------:R-:W-:Y:S01]  /*07c0*/  @P0 SHF.L.U64.HI R19, R8, 0x1, R19 ;  /* 0x0000000108130819 */ /* 0x000fe20000010213 */
[----:B------:R-:W-:Y:S01]  /*07d0*/  IMAD.WIDE R8, R53, R14, c[0x0][0x198] ;  /* 0x0000660035087625 */ /* 0x000fe200078e020e */
[----:B------:R-:W-:Y:S02]  /*07e0*/  @P2 IADD3 R13, R11, R15, RZ ;  /* 0x0000000f0b0d2210 */ /* 0x000fe40007ffe0ff */
[----:B------:R-:W-:Y:S01]  /*07f0*/  @P2 SHF.L.U32 R12, R10, 0x1, RZ ;  /* 0x000000010a0c2819 */ /* 0x000fe200000006ff */
[----:B------:R-:W-:Y:S01]  /*0800*/  @P3 IMAD R11, R6, c[0x0][0x1d8], RZ ;  /* 0x00007600060b3a24 */ /* 0x000fe200078e02ff */
[----:B------:R-:W-:Y:S01]  /*0810*/  @P2 SHF.L.U64.HI R13, R10, 0x1, R13 ;  /* 0x000000010a0d2819 */ /* 0x000fe2000001020d */
[----:B------:R-:W2:Y:S01]  /*0820*/  LDG.E.64 R8, [R8.64] ;  /* 0x0000000608087981 */ /* 0x000ea2000c1e1b00 */
[----:B------:R-:W-:Y:S01]  /*0830*/  @P3 MOV R10, R66 ;  /* 0x00000042000a3202 */ /* 0x000fe20000000f00 */
[----:B------:R-:W-:Y:S01]  /*0840*/  @P3 IMAD R15, R56, c[0x0][0x1dc], R11 ;  /* 0x00007700380f3a24 */ /* 0x000fe200078e020b */
[----:B------:R-:W-:-:S02]  /*0850*/  @P3 MOV R11, R69 ;  /* 0x00000045000b3202 */ /* 0x000fc40000000f00 */
[----:B------:R-:W-:-:S03]  /*0860*/  @P1 IADD3 R14, P4, R16, c[0x0][0x180], RZ ;  /* 0x00006000100e1a10 */ /* 0x000fc60007f9e0ff */
[----:B------:R-:W-:Y:S01]  /*0870*/  @P3 IMAD.WIDE.U32 R10, R56, c[0x0][0x1d8], R10 ;  /* 0x00007600380a3a25 */ /* 0x000fe200078e000a */
[----:B------:R-:W-:-:S04]  /*0880*/  @P1 IADD3 R16, P5, R16, c[0x0][0x178], RZ ;  /* 0x00005e0010101a10 */ /* 0x000fc80007fbe0ff */
[----:B------:R-:W-:Y:S02]  /*0890*/  @P3 IADD3 R11, R11, R15, RZ ;  /* 0x0000000f0b0b3210 */ /* 0x000fe40007ffe0ff */
[C---:B------:R-:W-:Y:S02]  /*08a0*/  @P1 IADD3.X R15, R17.reuse, c[0x0][0x184], RZ, P4, !PT ;  /* 0x00006100110f1a10 */ /* 0x040fe400027fe4ff */
[C---:B------:R-:W-:Y:S02]  /*08b0*/  @P3 SHF.L.U32 R22, R10.reuse, 0x1, RZ ;  /* 0x000000010a163819 */ /* 0x040fe400000006ff */
[----:B------:R-:W-:Y:S01]  /*08c0*/  @P3 SHF.L.U64.HI R24, R10, 0x1, R11 ;  /* 0x000000010a183819 */ /* 0x000fe2000001020b */
[----:B------:R0:W5:Y:S01]  /*08d0*/  @P1 LDG.E R51, [R14.64] ;  /* 0x000000060e331981 */ /* 0x000162000c1e1900 */
[----:B------:R-:W-:Y:S02]  /*08e0*/  @P1 IADD3.X R17, R17, c[0x0][0x17c], RZ, P5, !PT ;  /* 0x00005f0011111a10 */ /* 0x000fe40002ffe4ff */
[----:B------:R-:W-:-:S02]  /*08f0*/  @P2 IADD3 R10, P4, R12, c[0x0][0x180], RZ ;  /* 0x000060000c0a2a10 */ /* 0x000fc40007f9e0ff */
[----:B------:R-:W-:Y:S01]  /*0900*/  @P2 IADD3 R12, P5, R12, c[0x0][0x178], RZ ;  /* 0x00005e000c0c2a10 */ /* 0x000fe20007fbe0ff */
[----:B------:R1:W5:Y:S01]  /*0910*/  @P1 LDG.E R50, [R16.64] ;  /* 0x0000000610321981 */ /* 0x000362000c1e1900 */
[----:B------:R-:W-:Y:S02]  /*0920*/  @P0 IADD3 R20, P6, R18, c[0x0][0x180], RZ ;  /* 0x0000600012140a10 */ /* 0x000fe40007fde0ff */
[C---:B------:R-:W-:Y:S02]  /*0930*/  @P2 IADD3.X R11, R13.reuse, c[0x0][0x184], RZ, P4, !PT ;  /* 0x000061000d0b2a10 */ /* 0x040fe400027fe4ff */
[----:B------:R-:W-:Y:S02]  /*0940*/  @P2 IADD3.X R13, R13, c[0x0][0x17c], RZ, P5, !PT ;  /* 0x00005f000d0d2a10 */ /* 0x000fe40002ffe4ff */
[----:B------:R-:W-:Y:S02]  /*0950*/  @P0 IADD3.X R21, R19, c[0x0][0x184], RZ, P6, !PT ;  /* 0x0000610013150a10 */ /* 0x000fe400037fe4ff */
[----:B0-----:R-:W-:-:S02]  /*0960*/  @P3 IADD3 R14, P6, R22, c[0x0][0x178], RZ ;  /* 0x00005e00160e3a10 */ /* 0x001fc40007fde0ff */
[----:B-1----:R-:W-:Y:S01]  /*0970*/  @P3 IADD3 R16, P5, R22, c[0x0][0x180], RZ ;  /* 0x0000600016103a10 */ /* 0x002fe20007fbe0ff */
[----:B------:R-:W-:Y:S01]  /*0980*/  CS2R R48, SRZ ;  /* 0x0000000000307805 */ /* 0x000fe2000001ff00 */
[----:B------:R-:W-:Y:S02]  /*0990*/  MOV R45, RZ ;  /* 0x000000ff002d7202 */ /* 0x000fe40000000f00 */
[C---:B------:R-:W-:Y:S02]  /*09a0*/  @P3 IADD3.X R17, R24.reuse, c[0x0][0x184], RZ, P5, !PT ;  /* 0x0000610018113a10 */ /* 0x040fe40002ffe4ff */
[----:B------:R-:W-:Y:S01]  /*09b0*/  @P3 IADD3.X R15, R24, c[0x0][0x17c], RZ, P6, !PT ;  /* 0x00005f00180f3a10 */ /* 0x000fe200037fe4ff */
[----:B------:R-:W-:Y:S01]  /*09c0*/  CS2R R46, SRZ ;  /* 0x00000000002e7805 */ /* 0x000fe2000001ff00 */
[----:B------:R-:W-:Y:S01]  /*09d0*/  @P0 IADD3 R18, P4, R18, c[0x0][0x178], RZ ;  /* 0x00005e0012120a10 */ /* 0x000fe20007f9e0ff */
[----:B------:R0:W5:Y:S04]  /*09e0*/  @P3 LDG.E R48, [R16.64] ;  /* 0x0000000610303981 */ /* 0x000168000c1e1900 */
[----:B------:R0:W5:Y:S01]  /*09f0*/  @P3 LDG.E R45, [R14.64] ;  /* 0x000000060e2d3981 */ /* 0x000162000c1e1900 */
[----:B------:R-:W-:-:S03]  /*0a00*/  @P0 IADD3.X R19, R19, c[0x0][0x17c], RZ, P4, !PT ;  /* 0x00005f0013130a10 */ /* 0x000fc600027fe4ff */
[----:B------:R2:W5:Y:S04]  /*0a10*/  @P0 LDG.E R47, [R20.64] ;  /* 0x00000006142f0981 */ /* 0x000568000c1e1900 */
[----:B------:R0:W5:Y:S01]  /*0a20*/  @P0 LDG.E R46, [R18.64] ;  /* 0x00000006122e0981 */ /* 0x000162000c1e1900 */
[----:B------:R-:W-:Y:S01]  /*0a30*/  MOV R52, RZ ;  /* 0x000000ff00347202 */ /* 0x000fe20000000f00 */
[----:B------:R-:W-:Y:S02]  /*0a40*/  BSSY B0, `(.L_x_2) ;  /* 0x0000015000007945 */ /* 0x000fe40003800000 */
[----:B------:R1:W5:Y:S04]  /*0a50*/  @P2 LDG.E R49, [R12.64] ;  /* 0x000000060c312981 */ /* 0x000368000c1e1900 */
[----:B------:R3:W5:Y:S01]  /*0a60*/  @P2 LDG.E R52, [R10.64] ;  /* 0x000000060a342981 */ /* 0x000762000c1e1900 */
[----:B-1----:R-:W-:Y:S01]  /*0a70*/  CS2R R12, SRZ ;  /* 0x00000000000c7805 */ /* 0x002fe2000001ff00 */
[----:B---3--:R-:W-:Y:S01]  /*0a80*/  CS2R R10, SRZ ;  /* 0x00000000000a7805 */ /* 0x008fe2000001ff00 */
[----:B--2---:R-:W-:-:S05]  /*0a90*/  FFMA.FTZ R20, -R8, R8, R9 ;  /* 0x0000000808147223 */ /* 0x004fca0000010109 */
[----:B------:R-:W-:Y:S02]  /*0aa0*/  FSETP.GTU.FTZ.AND P0, PT, R20, RZ, PT ;  /* 0x000000ff1400720b */ /* 0x000fe40003f1c000 */
[----:B------:R-:W-:-:S11]  /*0ab0*/  MOV R9, 0x3f800000 ;  /* 0x3f80000000097802 */ /* 0x000fd60000000f00 */
[----:B------:R-:W-:-:S04]  /*0ac0*/  @P0 FADD.FTZ R20, R20, c[0x0][0x1a0] ;  /* 0x0000680014140621 */ /* 0x000fc80000010000 */
[----:B------:R0:W1:Y:S01]  /*0ad0*/  @P0 MUFU.RSQ R9, R20 ;  /* 0x0000001400090308 */ /* 0x0000620000001400 */
[----:B------:R-:W-:-:S13]  /*0ae0*/  ISETP.GT.U32.AND P0, PT, R61, 0x1bf, PT ;  /* 0x000001bf3d00780c */ /* 0x000fda0003f04070 */
[----:B------:R-:W-:Y:S05]  /*0af0*/  @P0 BRA `(.L_x_3) ;  /* 0x0000009000000947 */ /* 0x000fea0003800000 */
[----:B0-----:R-:W-:Y:S01]  /*0b00*/  ISETP.NE.AND P0, PT, RZ, UR9, PT ;  /* 0x00000009ff007c0c */ /* 0x001fe2000bf05270 */
[----:B------:R-:W-:Y:S01]  /*0b10*/  HFMA2.MMA R10, -RZ, RZ, 0, 2.384185791015625e-07 ;  /* 0x00000004ff0a7435 */ /* 0x000fe200000001ff */
[----:B------:R-:W-:-:S04]  /*0b20*/  IADD3 R23, R62, R23, RZ ;  /* 0x000000173e177210 */ /* 0x000fc80007ffe0ff */
[----:B------:R-:W-:-:S05]  /*0b30*/  SHF.R.S32.HI R16, RZ, 0x1f, R23 ;  /* 0x0000001fff107819 */ /* 0x000fca0000011417 */
[C---:B------:R-:W-:Y:S02]  /*0b40*/  IMAD.WIDE R10, R23.reuse, R10, c[0x0][0x188] ;  /* 0x00006200170a7625 */ /* 0x040fe400078e020a */
[----:B------:R-:W-:-:S04]  /*0b50*/  @P0 LEA R14, P3, R23, c[0x0][0x190], 0x2 ;  /* 0x00006400170e0a11 */ /* 0x000fc800078610ff */
[----:B------:R-:W-:Y:S01]  /*0b60*/  @P0 LEA.HI.X R15, R23, c[0x0][0x194], R16, 0x2, P3 ;  /* 0x00006500170f0a11 */ /* 0x000fe200018f1410 */
[----:B------:R-:W5:Y:S04]  /*0b70*/  LDG.E.64 R10, [R10.64] ;  /* 0x000000060a0a7981 */ /* 0x000f68000c1e1b00 */
[----:B------:R0:W5:Y:S04]  /*0b80*/  @P0 LDG.E.64 R12, [R14.64] ;  /* 0x000000060e0c0981 */ /* 0x000168000c1e1b00 */
.L_x_3:
[----:B0-----:R-:W-:Y:S05]  /*0b90*/  BSYNC B0 ;  /* 0x0000000000007941 */ /* 0x001fea0003800000 */
.L_x_2:
[----:B------:R-:W-:Y:S02]  /*0ba0*/  ISETP.NE.AND P4, PT, RZ, UR9, PT ;  /* 0x00000009ff007c0c */ /* 0x000fe4000bf85270 */
[--C-:B-----5:R-:W-:Y:S02]  /*0bb0*/  PRMT R19, RZ, 0x5410, R51.reuse ;  /* 0x00005410ff137816 */ /* 0x120fe40000000033 */
[----:B------:R-:W-:Y:S02]  /*0bc0*/  PRMT R23, RZ, 0x7610, R51 ;  /* 0x00007610ff177816 */ /* 0x000fe40000000033 */
[----:B------:R-:W-:Y:S01]  /*0bd0*/  PRMT R25, RZ, 0x5410, R52 ;  /* 0x00005410ff197816 */ /* 0x000fe20000000034 */
[C---:B------:R-:W-:Y:S01]  /*0be0*/  FADD.FTZ R18, -R8.reuse, R19 ;  /* 0x0000001308127221 */ /* 0x040fe20000010100 */
[--C-:B------:R-:W-:Y:S01]  /*0bf0*/  PRMT R15, RZ, 0x5410, R50.reuse ;  /* 0x00005410ff0f7816 */ /* 0x100fe20000000032 */
[----:B------:R-:W-:Y:S01]  /*0c00*/  FADD.FTZ R20, -R8, R23 ;  /* 0x0000001708147221 */ /* 0x000fe20000010100 */
[----:B------:R-:W-:Y:S01]  /*0c10*/  PRMT R14, RZ, 0x7610, R50 ;  /* 0x00007610ff0e7816 */ /* 0x000fe20000000032 */
[-C--:B-1----:R-:W-:Y:S01]  /*0c20*/  FMUL.FTZ R19, R18, R9.reuse ;  /* 0x0000000912137220 */ /* 0x082fe20000410000 */
[----:B------:R-:W-:Y:S01]  /*0c30*/  PRMT R21, RZ, 0x7610, R52 ;  /* 0x00007610ff157816 */ /* 0x000fe20000000034 */
[----:B------:R-:W-:Y:S01]  /*0c40*/  FADD.FTZ R28, -R8, R25 ;  /* 0x00000019081c7221 */ /* 0x000fe20000010100 */
[--C-:B------:R-:W-:Y:S01]  /*0c50*/  PRMT R17, RZ, 0x5410, R49.reuse ;  /* 0x00005410ff117816 */ /* 0x100fe20000000031 */
[----:B------:R-:W-:Y:S01]  /*0c60*/  FMUL.FTZ R18, R20, R9 ;  /* 0x0000000914127220 */ /* 0x000fe20000410000 */
[----:B------:R-:W-:Y:S01]  /*0c70*/  PRMT R16, RZ, 0x7610, R49 ;  /* 0x00007610ff107816 */ /* 0x000fe20000000031 */
[----:B------:R-:W-:Y:S05]  /*0c80*/  @!P4 BRA `(.L_x_4) ;  /* 0x000001200000c947 */ /* 0x000fea0003800000 */
[----:B------:R-:W-:Y:S02]  /*0c90*/  FFMA.FTZ R20, R19, R10, R12 ;  /* 0x0000000a13147223 */ /* 0x000fe4000001000c */
[----:B------:R-:W-:-:S02]  /*0ca0*/  FFMA.FTZ R22, R18, R11, R13 ;  /* 0x0000000b12167223 */ /* 0x000fc4000001000d */
[----:B------:R-:W-:Y:S02]  /*0cb0*/  FMUL.FTZ R23, R20, -1.4426950216293334961 ;  /* 0xbfb8aa3b14177820 */ /* 0x000fe40000410000 */
[----:B------:R-:W-:-:S04]  /*0cc0*/  FMUL.FTZ R25, R22, -1.4426950216293334961 ;  /* 0xbfb8aa3b16197820 */ /* 0x000fc80000410000 */
[----:B------:R-:W0:Y:S08]  /*0cd0*/  MUFU.EX2 R23, R23 ;  /* 0x0000001700177308 */ /* 0x000e300000000800 */
[----:B------:R-:W1:Y:S01]  /*0ce0*/  MUFU.EX2 R25, R25 ;  /* 0x0000001900197308 */ /* 0x000e620000000800 */
[----:B0-----:R-:W-:-:S07]  /*0cf0*/  FADD.FTZ R24, R23, 1 ;  /* 0x3f80000017187421 */ /* 0x001fce0000010000 */
[----:B------:R-:W0:Y:S01]  /*0d00*/  MUFU.RCP R24, R24 ;  /* 0x0000001800187308 */ /* 0x000e220000001000 */
[----:B-1----:R-:W-:-:S07]  /*0d10*/  FADD.FTZ R26, R25, 1 ;  /* 0x3f800000191a7421 */ /* 0x002fce0000010000 */
[----:B------:R-:W1:Y:S01]  /*0d20*/  MUFU.RCP R27, R26 ;  /* 0x0000001a001b7308 */ /* 0x000e620000001000 */
[----:B0-----:R-:W-:Y:S02]  /*0d30*/  FADD.FTZ R29, -R24, 1 ;  /* 0x3f800000181d7421 */ /* 0x001fe40000010100 */
[----:B------:R-:W-:Y:S02]  /*0d40*/  FMUL.FTZ R15, R15, R24 ;  /* 0x000000180f0f7220 */ /* 0x000fe40000410000 */
[----:B------:R-:W-:Y:S02]  /*0d50*/  FFMA.FTZ R20, R20, R29, 1 ;  /* 0x3f80000014147423 */ /* 0x000fe4000001001d */
[----:B-1----:R-:W-:Y:S02]  /*0d60*/  FADD.FTZ R31, -R27, 1 ;  /* 0x3f8000001b1f7421 */ /* 0x002fe40000010100 */
[----:B------:R-:W-:Y:S02]  /*0d70*/  FMUL.FTZ R14, R14, R27 ;  /* 0x0000001b0e0e7220 */ /* 0x000fe40000410000 */
[----:B------:R-:W-:-:S02]  /*0d80*/  FFMA.FTZ R31, R22, R31, 1 ;  /* 0x3f800000161f7423 */ /* 0x000fc4000001001f */
[----:B------:R-:W-:Y:S02]  /*0d90*/  FMUL.FTZ R15, R15, R20 ;  /* 0x000000140f0f7220 */ /* 0x000fe40000410000 */
[----:B------:R-:W-:Y:S02]  /*0da0*/  FMUL.FTZ R14, R14, R31 ;  /* 0x0000001f0e0e7220 */ /* 0x000fe40000410000 */
.L_x_4:
[----:B------:R-:W-:Y:S02]  /*0db0*/  FMUL.FTZ R24, R15, R10 ;  /* 0x0000000a0f187220 */ /* 0x000fe40000410000 */
[----:B------:R-:W-:Y:S02]  /*0dc0*/  FADD.FTZ R20, -R8, R21 ;  /* 0x0000001508147221 */ /* 0x000fe40000010100 */
[----:B------:R-:W-:Y:S02]  /*0dd0*/  FFMA.FTZ R22, R19, R24, RZ ;  /* 0x0000001813167223 */ /* 0x000fe400000100ff */
[----:B------:R-:W-:Y:S02]  /*0de0*/  FMUL.FTZ R21, R28, R9 ;  /* 0x000000091c157220 */ /* 0x000fe40000410000 */
[----:B------:R-:W-:-:S02]  /*0df0*/  FMUL.FTZ R23, R14, R11 ;  /* 0x0000000b0e177220 */ /* 0x000fc40000410000 */
[----:B------:R-:W-:Y:S02]  /*0e00*/  FADD.FTZ R24, RZ, R24 ;  /* 0x00000018ff187221 */ /* 0x000fe40000010000 */
[----:B------:R-:W-:Y:S01]  /*0e10*/  FMUL.FTZ R20, R20, R9 ;  /* 0x0000000914147220 */ /* 0x000fe20000410000 */
[----:B------:R-:W-:Y:S05]  /*0e20*/  @!P4 BRA `(.L_x_5) ;  /* 0x000001200000c947 */ /* 0x000fea0003800000 */
[----:B------:R-:W-:Y:S02]  /*0e30*/  FFMA.FTZ R25, R21, R10, R12 ;  /* 0x0000000a15197223 */ /* 0x000fe4000001000c */
[----:B------:R-:W-:Y:S02]  /*0e40*/  FFMA.FTZ R26, R20, R11, R13 ;  /* 0x0000000b141a7223 */ /* 0x000fe4000001000d */
        /* <DEDUP_REMOVED lines=16> */
.L_x_5:
[----:B------:R-:W-:Y:S01]  /*0f50*/  FFMA.FTZ R22, R18, R23, R22 ;  /* 0x0000001712167223 */ /* 0x000fe20000010016 */
[--C-:B------:R-:W-:Y:S01]  /*0f60*/  PRMT R25, RZ, 0x7610, R47.reuse ;  /* 0x00007610ff197816 */ /* 0x100fe2000000002f */
[----:B------:R-:W-:Y:S02]  /*0f70*/  FMUL.FTZ R26, R17, R10 ;  /* 0x0000000a111a7220 */ /* 0x000fe40000410000 */
[----:B------:R-:W-:Y:S02]  /*0f80*/  FADD.FTZ R23, R23, R24 ;  /* 0x0000001817177221 */ /* 0x000fe40000010000 */
[----:B------:R-:W-:Y:S01]  /*0f90*/  FFMA.FTZ R27, R21, R26, R22 ;  /* 0x0000001a151b7223 */ /* 0x000fe20000010016 */
[----:B------:R-:W-:Y:S01]  /*0fa0*/  PRMT R22, RZ, 0x7610, R46 ;  /* 0x00007610ff167816 */ /* 0x000fe2000000002e */
[----:B------:R-:W-:Y:S01]  /*0fb0*/  FADD.FTZ R26, R23, R26 ;  /* 0x0000001a171a7221 */ /* 0x000fe20000010000 */
[----:B------:R-:W-:Y:S01]  /*0fc0*/  PRMT R23, RZ, 0x5410, R47 ;  /* 0x00005410ff177816 */ /* 0x000fe2000000002f */
[----:B------:R-:W-:-:S02]  /*0fd0*/  FADD.FTZ R28, -R8, R25 ;  /* 0x00000019081c7221 */ /* 0x000fc40000010100 */
[----:B------:R-:W-:Y:S02]  /*0fe0*/  FMUL.FTZ R29, R16, R11 ;  /* 0x0000000b101d7220 */ /* 0x000fe40000410000 */
[----:B------:R-:W-:Y:S01]  /*0ff0*/  FADD.FTZ R24, -R8, R23 ;  /* 0x0000001708187221 */ /* 0x000fe20000010100 */
[----:B------:R-:W-:-:S03]  /*1000*/  PRMT R23, RZ, 0x5410, R46 ;  /* 0x00005410ff177816 */ /* 0x000fc6000000002e */
[-C--:B------:R-:W-:Y:S02]  /*1010*/  FMUL.FTZ R25, R24, R9.reuse ;  /* 0x0000000918197220 */ /* 0x080fe40000410000 */
        /* <DEDUP_REMOVED lines=20> */
.L_x_6:
[----:B------:R-:W-:Y:S02]  /*1160*/  FFMA.FTZ R27, R20, R29, R27 ;  /* 0x0000001d141b7223 */ /* 0x000fe4000001001b */
[----:B------:R-:W-:Y:S02]  /*1170*/  FMUL.FTZ R30, R23, R10 ;  /* 0x0000000a171e7220 */ /* 0x000fe40000410000 */
[----:B------:R-:W-:Y:S01]  /*1180*/  FADD.FTZ R29, R29, R26 ;  /* 0x0000001a1d1d7221 */ /* 0x000fe20000010000 */
[----:B------:R-:W-:Y:S01]  /*1190*/  PRMT R26, RZ, 0x7610, R45 ;  /* 0x00007610ff1a7816 */ /* 0x000fe2000000002d */
[----:B------:R-:W-:Y:S01]  /*11a0*/  FFMA.FTZ R31, R25, R30, R27 ;  /* 0x0000001e191f7223 */ /* 0x000fe2000001001b */
[----:B------:R-:W-:Y:S01]  /*11b0*/  PRMT R27, RZ, 0x5410, R48 ;  /* 0x00005410ff1b7816 */ /* 0x000fe20000000030 */
[----:B------:R-:W-:Y:S01]  /*11c0*/  FADD.FTZ R30, R29, R30 ;  /* 0x0000001e1d1e7221 */ /* 0x000fe20000010000 */
[----:B------:R-:W-:Y:S01]  /*11d0*/  PRMT R29, RZ, 0x7610, R48 ;  /* 0x00007610ff1d7816 */ /* 0x000fe20000000030 */
[----:B------:R-:W-:-:S02]  /*11e0*/  FMUL.FTZ R33, R22, R11 ;  /* 0x0000000b16217220 */ /* 0x000fc40000410000 */
[C---:B------:R-:W-:Y:S01]  /*11f0*/  FADD.FTZ R28, -R8.reuse, R27 ;  /* 0x0000001b081c7221 */ /* 0x040fe20000010100 */
[----:B------:R-:W-:Y:S01]  /*1200*/  PRMT R27, RZ, 0x5410, R45 ;  /* 0x00005410ff1b7816 */ /* 0x000fe2000000002d */
[----:B------:R-:W-:Y:S02]  /*1210*/  FADD.FTZ R32, -R8, R29 ;  /* 0x0000001d08207221 */ /* 0x000fe40000010100 */
[-C--:B------:R-:W-:Y:S02]  /*1220*/  FMUL.FTZ R29, R28, R9.reuse ;  /* 0x000000091c1d7220 */ /* 0x080fe40000410000 */
[----:B------:R-:W-:Y:S01]  /*1230*/  FMUL.FTZ R28, R32, R9 ;  /* 0x00000009201c7220 */ /* 0x000fe20000410000 */
[----:B------:R-:W-:Y:S05]  /*1240*/  @!P4 BRA `(.L_x_7) ;  /* 0x000001200000c947 */ /* 0x000fea0003800000 */
[----:B------:R-:W-:Y:S02]  /*1250*/  FFMA.FTZ R32, R29, R10, R12 ;  /* 0x0000000a1d207223 */ /* 0x000fe4000001000c */
[----:B------:R-:W-:Y:S02]  /*1260*/  FFMA.FTZ R34, R28, R11, R13 ;  /* 0x0000000b1c227223 */ /* 0x000fe4000001000d */
[----:B------:R-:W-:-:S02]  /*1270*/  FMUL.FTZ R35, R32, -1.4426950216293334961 ;  /* 0xbfb8aa3b20237820 */ /* 0x000fc40000410000 */
        /* <DEDUP_REMOVED lines=10> */
[----:B-1----:R-:W-:Y:S02]  /*1320*/  FMUL.FTZ R26, R26, R39 ;  /* 0x000000271a1a7220 */ /* 0x002fe40000410000 */
[----:B------:R-:W-:Y:S02]  /*1330*/  FADD.FTZ R39, -R39, 1 ;  /* 0x3f80000027277421 */ /* 0x000fe40000010100 */
[----:B------:R-:W-:-:S02]  /*1340*/  FMUL.FTZ R27, R27, R32 ;  /* 0x000000201b1b7220 */ /* 0x000fc40000410000 */
[----:B------:R-:W-:-:S04]  /*1350*/  FFMA.FTZ R39, R34, R39, 1 ;  /* 0x3f80000022277423 */ /* 0x000fc80000010027 */
[----:B------:R-:W-:Y:S02]  /*1360*/  FMUL.FTZ R26, R26, R39 ;  /* 0x000000271a1a7220 */ /* 0x000fe40000410000 */
.L_x_7:
[----:B------:R-:W-:Y:S01]  /*1370*/  FFMA.FTZ R31, R24, R33, R31 ;  /* 0x00000021181f7223 */ /* 0x000fe2000001001f */
[----:B------:R-:W-:Y:S01]  /*1380*/  ISETP.GT.AND P0, PT, R42, 0x1e, PT ;  /* 0x0000001e2a00780c */ /* 0x000fe20003f04270 */
[----:B------:R-:W-:Y:S01]  /*1390*/  FMUL.FTZ R32, R27, R10 ;  /* 0x0000000a1b207220 */ /* 0x000fe20000410000 */
[----:B------:R-:W-:Y:S01]  /*13a0*/  ISETP.NE.AND P3, PT, R61, RZ, PT ;  /* 0x000000ff3d00720c */ /* 0x000fe20003f65270 */
[----:B------:R-:W-:Y:S01]  /*13b0*/  FADD.FTZ R35, R33, R30 ;  /* 0x0000001e21237221 */ /* 0x000fe20000010000 */
[----:B------:R-:W-:Y:S01]  /*13c0*/  BSSY B0, `(.L_x_8) ;  /* 0x0000058000007945 */ /* 0x000fe20003800000 */
[----:B------:R-:W-:Y:S01]  /*13d0*/  FMUL.FTZ R33, R26, R11 ;  /* 0x0000000b1a217220 */ /* 0x000fe20000410000 */
[----:B------:R-:W-:Y:S01]  /*13e0*/  ISETP.GT.U32.AND P5, PT, R61, 0x1b, PT ;  /* 0x0000001b3d00780c */ /* 0x000fe20003fa4070 */
[----:B------:R-:W-:Y:S01]  /*13f0*/  FFMA.FTZ R31, R29, R32, R31 ;  /* 0x000000201d1f7223 */ /* 0x000fe2000001001f */
[----:B------:R-:W-:Y:S01]  /*1400*/  SHF.L.U32 R63, R61, 0x4, RZ ;  /* 0x000000043d3f7819 */ /* 0x000fe200000006ff */
[----:B------:R-:W-:-:S02]  /*1410*/  FADD.FTZ R32, R35, R32 ;  /* 0x0000002023207221 */ /* 0x000fc40000010000 */
[----:B------:R-:W-:Y:S02]  /*1420*/  FFMA.FTZ R30, R28, R33, R31 ;  /* 0x000000211c1e7223 */ /* 0x000fe4000001001f */
[----:B------:R-:W-:Y:S02]  /*1430*/  FADD.FTZ R31, R33, R32 ;  /* 0x00000020211f7221 */ /* 0x000fe40000010000 */
[----:B------:R-:W-:Y:S01]  /*1440*/  FFMA.FTZ R36, R19, R15, RZ ;  /* 0x0000000f13247223 */ /* 0x000fe200000100ff */
[----:B------:R-:W0:Y:S01]  /*1450*/  SHFL.DOWN PT, R33, R30, 0x1, 0x1f ;  /* 0x08201f001e217f89 */ /* 0x000e2200000e0000 */
[----:B------:R-:W-:Y:S02]  /*1460*/  FADD.FTZ R34, RZ, R15 ;  /* 0x0000000fff227221 */ /* 0x000fe40000010000 */
[----:B------:R-:W-:Y:S01]  /*1470*/  FFMA.FTZ R19, R18, R14, RZ ;  /* 0x0000000e12137223 */ /* 0x000fe200000100ff */
[----:B------:R-:W1:Y:S01]  /*1480*/  SHFL.DOWN PT, R32, R31, 0x1, 0x1f ;  /* 0x08201f001f207f89 */ /* 0x000e6200000e0000 */
[----:B------:R-:W-:-:S02]  /*1490*/  FADD.FTZ R15, RZ, R14 ;  /* 0x0000000eff0f7221 */ /* 0x000fc40000010000 */
[----:B------:R-:W-:Y:S02]  /*14a0*/  FFMA.FTZ R19, R20, R16, R19 ;  /* 0x0000001014137223 */ /* 0x000fe40000010013 */
[----:B------:R-:W-:Y:S02]  /*14b0*/  FFMA.FTZ R36, R21, R17, R36 ;  /* 0x0000001115247223 */ /* 0x000fe40000010024 */
[----:B------:R-:W-:Y:S02]  /*14c0*/  FADD.FTZ R34, R34, R17 ;  /* 0x0000001122227221 */ /* 0x000fe40000010000 */
[----:B------:R-:W-:Y:S02]  /*14d0*/  FADD.FTZ R15, R15, R16 ;  /* 0x000000100f0f7221 */ /* 0x000fe40000010000 */
[----:B------:R-:W-:Y:S02]  /*14e0*/  FFMA.FTZ R19, R24, R22, R19 ;  /* 0x0000001618137223 */ /* 0x000fe40000010013 */
[----:B------:R-:W-:-:S02]  /*14f0*/  FFMA.FTZ R36, R25, R23, R36 ;  /* 0x0000001719247223 */ /* 0x000fc40000010024 */
[----:B------:R-:W-:Y:S02]  /*1500*/  FADD.FTZ R34, R34, R23 ;  /* 0x0000001722227221 */ /* 0x000fe40000010000 */
[----:B------:R-:W-:Y:S02]  /*1510*/  FADD.FTZ R15, R15, R22 ;  /* 0x000000160f0f7221 */ /* 0x000fe40000010000 */
[----:B------:R-:W-:Y:S02]  /*1520*/  FFMA.FTZ R17, R28, R26, R19 ;  /* 0x0000001a1c117223 */ /* 0x000fe40000010013 */
[----:B0-----:R-:W-:Y:S02]  /*1530*/  @!P0 FADD.FTZ R30, R30, R33 ;  /* 0x000000211e1e8221 */ /* 0x001fe40000010000 */
[----:B------:R-:W-:Y:S02]  /*1540*/  FFMA.FTZ R16, R29, R27, R36 ;  /* 0x0000001b1d107223 */ /* 0x000fe40000010024 */
[----:B-1----:R-:W-:Y:S01]  /*1550*/  @!P0 FADD.FTZ R31, R31, R32 ;  /* 0x000000201f1f8221 */ /* 0x002fe20000010000 */
[----:B------:R-:W0:Y:S01]  /*1560*/  SHFL.DOWN PT, R33, R30, 0x2, 0x1f ;  /* 0x08401f001e217f89 */ /* 0x000e2200000e0000 */
[----:B------:R-:W-:Y:S01]  /*1570*/  ISETP.GT.AND P0, PT, R42, 0x1d, PT ;  /* 0x0000001d2a00780c */ /* 0x000fe20003f04270 */
[----:B------:R-:W-:-:S02]  /*1580*/  FADD.FTZ R18, R34, R27 ;  /* 0x0000001b22127221 */ /* 0x000fc40000010000 */
[----:B------:R-:W1:Y:S01]  /*1590*/  SHFL.DOWN PT, R32, R31, 0x2, 0x1f ;  /* 0x08401f001f207f89 */ /* 0x000e6200000e0000 */
[----:B------:R-:W-:-:S05]  /*15a0*/  FADD.FTZ R19, R15, R26 ;  /* 0x0000001a0f137221 */ /* 0x000fca0000010000 */
[----:B------:R-:W-:Y:S04]  /*15b0*/  STS.128 [R61.X16+0x90], R16 ;  /* 0x000090103d007388 */ /* 0x000fe8000000cc00 */
[----:B0-----:R-:W-:Y:S02]  /*15c0*/  @!P0 FADD.FTZ R30, R30, R33 ;  /* 0x000000211e1e8221 */ /* 0x001fe40000010000 */
[----:B-1----:R-:W-:-:S03]  /*15d0*/  @!P0 FADD.FTZ R31, R31, R32 ;  /* 0x000000201f1f8221 */ /* 0x002fc60000010000 */
[----:B------:R-:W0:Y:S01]  /*15e0*/  SHFL.DOWN PT, R33, R30, 0x4, 0x1f ;  /* 0x08801f001e217f89 */ /* 0x000e2200000e0000 */
[----:B------:R-:W-:-:S03]  /*15f0*/  ISETP.GT.AND P0, PT, R42, 0x1b, PT ;  /* 0x0000001b2a00780c */ /* 0x000fc60003f04270 */
[----:B------:R-:W1:Y:S10]  /*1600*/  SHFL.DOWN PT, R32, R31, 0x4, 0x1f ;  /* 0x08801f001f207f89 */ /* 0x000e7400000e0000 */
[----:B0-----:R-:W-:-:S02]  /*1610*/  @!P0 FADD.FTZ R30, R30, R33 ;  /* 0x000000211e1e8221 */ /* 0x001fc40000010000 */
        /* <DEDUP_REMOVED lines=10> */
[----:B-1----:R-:W-:Y:S01]  /*16c0*/  @!P0 FADD.FTZ R31, R31, R32 ;  /* 0x000000201f1f8221 */ /* 0x002fe20000010000 */
[----:B------:R-:W-:Y:S02]  /*16d0*/  ISETP.NE.AND P0, PT, R42, RZ, PT ;  /* 0x000000ff2a00720c */ /* 0x000fe40003f05270 */
[----:B------:R-:W-:Y:S02]  /*16e0*/  MOV R14, R30 ;  /* 0x0000001e000e7202 */ /* 0x000fe40000000f00 */
[----:B------:R-:W-:-:S09]  /*16f0*/  MOV R15, R31 ;  /* 0x0000001f000f7202 */ /* 0x000fd20000000f00 */
[----:B------:R0:W-:Y:S04]  /*1700*/  @!P0 STS.64 [R0.X8+0x10], R14 ;  /* 0x0000100e00008388 */ /* 0x0001e80000008a00 */
[----:B------:R-:W-:Y:S06]  /*1710*/  BAR.SYNC.DEFER_BLOCKING 0x0 ;  /* 0x0000000000007b1d */ /* 0x000fec0000010000 */
[----:B------:R-:W-:Y:S05]  /*1720*/  @P3 BRA `(.L_x_9) ;  /* 0x0000021000003947 */ /* 0x000fea0003800000 */
[----:B------:R-:W1:Y:S04]  /*1730*/  LDS.64 R32, [0x18] ;  /* 0x00001800ff207984 */ /* 0x000e680000000a00 */
[----:B------:R-:W2:Y:S04]  /*1740*/  LDS.128 R28, [0x20] ;  /* 0x00002000ff1c7984 */ /* 0x000ea80000000c00 */
[----:B------:R-:W3:Y:S04]  /*1750*/  LDS.128 R24, [0x30] ;  /* 0x00003000ff187984 */ /* 0x000ee80000000c00 */
[----:B------:R-:W4:Y:S04]  /*1760*/  LDS.128 R20, [0x40] ;  /* 0x00004000ff147984 */ /* 0x000f280000000c00 */
[----:B------:R-:W-:Y:S01]  /*1770*/  LDS.128 R36, [0x70] ;  /* 0x00007000ff247984 */ /* 0x000fe20000000c00 */
[----:B-1----:R-:W-:-:S02]  /*1780*/  FADD.FTZ R35, R14, R32 ;  /* 0x000000200e237221 */ /* 0x002fc40000010000 */
[----:B0-----:R-:W-:Y:S02]  /*1790*/  FADD.FTZ R14, R15, R33 ;  /* 0x000000210f0e7221 */ /* 0x001fe40000010000 */
[----:B--2---:R-:W-:Y:S02]  /*17a0*/  FADD.FTZ R15, R35, R28 ;  /* 0x0000001c230f7221 */ /* 0x004fe40000010000 */
[----:B------:R-:W0:Y:S01]  /*17b0*/  LDS.128 R32, [0x50] ;  /* 0x00005000ff207984 */ /* 0x000e220000000c00 */
[----:B------:R-:W-:Y:S02]  /*17c0*/  FADD.FTZ R14, R14, R29 ;  /* 0x0000001d0e0e7221 */ /* 0x000fe40000010000 */
[----:B------:R-:W-:Y:S02]  /*17d0*/  FADD.FTZ R15, R15, R30 ;  /* 0x0000001e0f0f7221 */ /* 0x000fe40000010000 */
[----:B------:R-:W-:Y:S02]  /*17e0*/  FADD.FTZ R14, R14, R31 ;  /* 0x0000001f0e0e7221 */ /* 0x000fe40000010000 */
[----:B------:R-:W1:Y:S01]  /*17f0*/  LDS.128 R28, [0x60] ;  /* 0x00006000ff1c7984 */ /* 0x000e620000000c00 */
[----:B---3--:R-:W-:-:S02]  /*1800*/  FADD.FTZ R15, R15, R24 ;  /* 0x000000180f0f7221 */ /* 0x008fc40000010000 */
[----:B------:R-:W-:Y:S02]  /*1810*/  FADD.FTZ R14, R14, R25 ;  /* 0x000000190e0e7221 */ /* 0x000fe40000010000 */
[----:B------:R-:W-:Y:S02]  /*1820*/  FADD.FTZ R15, R15, R26 ;  /* 0x0000001a0f0f7221 */ /* 0x000fe40000010000 */
[----:B------:R-:W-:Y:S02]  /*1830*/  FADD.FTZ R14, R14, R27 ;  /* 0x0000001b0e0e7221 */ /* 0x000fe40000010000 */
[----:B----4-:R-:W-:Y:S02]  /*1840*/  FADD.FTZ R15, R15, R20 ;  /* 0x000000140f0f7221 */ /* 0x010fe40000010000 */
[----:B------:R-:W-:Y:S02]  /*1850*/  FADD.FTZ R14, R14, R21 ;  /* 0x000000150e0e7221 */ /* 0x000fe40000010000 */
[----:B------:R-:W-:-:S02]  /*1860*/  FADD.FTZ R15, R15, R22 ;  /* 0x000000160f0f7221 */ /* 0x000fc40000010000 */
[----:B------:R-:W-:Y:S02]  /*1870*/  FADD.FTZ R14, R14, R23 ;  /* 0x000000170e0e7221 */ /* 0x000fe40000010000 */
[----:B0-----:R-:W-:Y:S02]  /*1880*/  FADD.FTZ R15, R15, R32 ;  /* 0x000000200f0f7221 */ /* 0x001fe40000010000 */
[----:B------:R-:W-:Y:S02]  /*1890*/  FADD.FTZ R14, R14, R33 ;  /* 0x000000210e0e7221 */ /* 0x000fe40000010000 */
[----:B------:R-:W-:Y:S02]  /*18a0*/  FADD.FTZ R15, R15, R34 ;  /* 0x000000220f0f7221 */ /* 0x000fe40000010000 */
[----:B------:R-:W-:Y:S02]  /*18b0*/  FADD.FTZ R14, R14, R35 ;  /* 0x000000230e0e7221 */ /* 0x000fe40000010000 */
[----:B-1----:R-:W-:-:S02]  /*18c0*/  FADD.FTZ R15, R15, R28 ;  /* 0x0000001c0f0f7221 */ /* 0x002fc40000010000 */
[----:B------:R-:W-:Y:S02]  /*18d0*/  FADD.FTZ R14, R14, R29 ;  /* 0x0000001d0e0e7221 */ /* 0x000fe40000010000 */
[----:B------:R-:W-:Y:S02]  /*18e0*/  FADD.FTZ R15, R15, R30 ;  /* 0x0000001e0f0f7221 */ /* 0x000fe40000010000 */
[----:B------:R-:W-:Y:S02]  /*18f0*/  FADD.FTZ R14, R14, R31 ;  /* 0x0000001f0e0e7221 */ /* 0x000fe40000010000 */
[----:B------:R-:W-:Y:S02]  /*1900*/  FADD.FTZ R15, R15, R36 ;  /* 0x000000240f0f7221 */ /* 0x000fe40000010000 */
[----:B------:R-:W-:Y:S02]  /*1910*/  FADD.FTZ R20, R14, R37 ;  /* 0x000000250e147221 */ /* 0x000fe40000010000 */
[----:B------:R-:W-:-:S02]  /*1920*/  FADD.FTZ R14, R15, R38 ;  /* 0x000000260f0e7221 */ /* 0x000fc40000010000 */
[----:B------:R-:W-:Y:S02]  /*1930*/  FADD.FTZ R15, R20, R39 ;  /* 0x00000027140f7221 */ /* 0x000fe40000010000 */
.L_x_9:
[----:B------:R-:W-:Y:S05]  /*1940*/  BSYNC B0 ;  /* 0x0000000000007941 */ /* 0x000fea0003800000 */
.L_x_8:
[----:B------:R-:W-:Y:S06]  /*1950*/  BAR.SYNC.DEFER_BLOCKING 0x0 ;  /* 0x0000000000007b1d */ /* 0x000fec0000010000 */
[----:B------:R-:W-:Y:S01]  /*1960*/  BSSY B0, `(.L_x_10) ;  /* 0x000004d000007945 */ /* 0x000fe20003800000 */
[----:B------:R-:W-:Y:S05]  /*1970*/  @P5 BRA `(.L_x_11) ;  /* 0x000004b000005947 */ /* 0x000fea0003800000 */
[----:B------:R-:W1:Y:S04]  /*1980*/  LDS.128 R24, [R63+0x250] ;  /* 0x000250003f187984 */ /* 0x000e680000000c00 */
[----:B------:R-:W2:Y:S04]  /*1990*/  LDS.128 R20, [R63+0x410] ;  /* 0x000410003f147984 */ /* 0x000ea80000000c00 */
[----:B------:R-:W3:Y:S04]  /*19a0*/  LDS.128 R28, [R63+0x5d0] ;  /* 0x0005d0003f1c7984 */ /* 0x000ee80000000c00 */
[----:B------:R-:W4:Y:S01]  /*19b0*/  LDS.128 R32, [R63+0x790] ;  /* 0x000790003f207984 */ /* 0x000f220000000c00 */
[----:B-1----:R-:W-:-:S02]  /*19c0*/  FADD.FTZ R37, R16, R24 ;  /* 0x0000001810257221 */ /* 0x002fc40000010000 */
[----:B------:R-:W-:Y:S02]  /*19d0*/  FADD.FTZ R16, R17, R25 ;  /* 0x0000001911107221 */ /* 0x000fe40000010000 */
[----:B------:R-:W-:Y:S02]  /*19e0*/  FADD.FTZ R25, R18, R26 ;  /* 0x0000001a12197221 */ /* 0x000fe40000010000 */
[----:B------:R-:W-:Y:S02]  /*19f0*/  FADD.FTZ R36, R19, R27 ;  /* 0x0000001b13247221 */ /* 0x000fe40000010000 */
[----:B--2---:R-:W-:Y:S02]  /*1a00*/  FADD.FTZ R24, R16, R21 ;  /* 0x0000001510187221 */ /* 0x004fe40000010000 */
[----:B------:R-:W1:Y:S01]  /*1a10*/  LDS.128 R16, [R63+0x950] ;  /* 0x000950003f107984 */ /* 0x000e620000000c00 */
[----:B------:R-:W-:Y:S02]  /*1a20*/  FADD.FTZ R39, R37, R20 ;  /* 0x0000001425277221 */ /* 0x000fe40000010000 */
[----:B------:R-:W-:-:S02]  /*1a30*/  FADD.FTZ R37, R25, R22 ;  /* 0x0000001619257221 */ /* 0x000fc40000010000 */
[----:B------:R-:W-:Y:S02]  /*1a40*/  FADD.FTZ R36, R36, R23 ;  /* 0x0000001724247221 */ /* 0x000fe40000010000 */
[----:B------:R-:W2:Y:S01]  /*1a50*/  LDS.128 R20, [R63+0xb10] ;  /* 0x000b10003f147984 */ /* 0x000ea20000000c00 */
[----:B---3--:R-:W-:Y:S02]  /*1a60*/  FADD.FTZ R39, R39, R28 ;  /* 0x0000001c27277221 */ /* 0x008fe40000010000 */
[----:B------:R-:W-:Y:S02]  /*1a70*/  FADD.FTZ R28, R24, R29 ;  /* 0x0000001d181c7221 */ /* 0x000fe40000010000 */
[----:B----4-:R-:W-:Y:S01]  /*1a80*/  FADD.FTZ R39, R39, R32 ;  /* 0x0000002027277221 */ /* 0x010fe20000010000 */
[----:B------:R-:W3:Y:S01]  /*1a90*/  LDS.128 R24, [R63+0xcd0] ;  /* 0x000cd0003f187984 */ /* 0x000ee20000000c00 */
[----:B------:R-:W-:Y:S02]  /*1aa0*/  FADD.FTZ R28, R28, R33 ;  /* 0x000000211c1c7221 */ /* 0x000fe40000010000 */
[----:B------:R-:W-:-:S02]  /*1ab0*/  FADD.FTZ R37, R37, R30 ;  /* 0x0000001e25257221 */ /* 0x000fc40000010000 */
[----:B------:R-:W-:Y:S02]  /*1ac0*/  FADD.FTZ R36, R36, R31 ;  /* 0x0000001f24247221 */ /* 0x000fe40000010000 */
[----:B------:R-:W-:Y:S02]  /*1ad0*/  FADD.FTZ R37, R37, R34 ;  /* 0x0000002225257221 */ /* 0x000fe40000010000 */
[----:B------:R-:W-:Y:S02]  /*1ae0*/  FADD.FTZ R36, R36, R35 ;  /* 0x0000002324247221 */ /* 0x000fe40000010000 */
[----:B-1----:R-:W-:Y:S02]  /*1af0*/  FADD.FTZ R39, R39, R16 ;  /* 0x0000001027277221 */ /* 0x002fe40000010000 */
[----:B------:R-:W-:Y:S02]  /*1b00*/  FADD.FTZ R16, R28, R17 ;  /* 0x000000111c107221 */ /* 0x000fe40000010000 */
[----:B------:R-:W1:Y:S01]  /*1b10*/  LDS.128 R28, [R63+0xe90] ;  /* 0x000e90003f1c7984 */ /* 0x000e620000000c00 */
[----:B------:R-:W-:-:S02]  /*1b20*/  FADD.FTZ R37, R37, R18 ;  /* 0x0000001225257221 */ /* 0x000fc40000010000 */
[----:B------:R-:W-:Y:S02]  /*1b30*/  FADD.FTZ R36, R36, R19 ;  /* 0x0000001324247221 */ /* 0x000fe40000010000 */
[----:B--2---:R-:W-:Y:S02]  /*1b40*/  FADD.FTZ R32, R16, R21 ;  /* 0x0000001510207221 */ /* 0x004fe40000010000 */
[----:B------:R-:W2:Y:S01]  /*1b50*/  LDS.128 R16, [R63+0x1050] ;  /* 0x001050003f107984 */ /* 0x000ea20000000c00 */
[----:B------:R-:W-:Y:S02]  /*1b60*/  FADD.FTZ R39, R39, R20 ;  /* 0x0000001427277221 */ /* 0x000fe40000010000 */
[----:B------:R-:W-:Y:S02]  /*1b70*/  FADD.FTZ R37, R37, R22 ;  /* 0x0000001625257221 */ /* 0x000fe40000010000 */
[----:B------:R-:W-:Y:S02]  /*1b80*/  FADD.FTZ R36, R36, R23 ;  /* 0x0000001724247221 */ /* 0x000fe40000010000 */
[----:B------:R-:W4:Y:S01]  /*1b90*/  LDS.128 R20, [R63+0x1210] ;  /* 0x001210003f147984 */ /* 0x000f220000000c00 */
[----:B---3--:R-:W-:-:S02]  /*1ba0*/  FADD.FTZ R39, R39, R24 ;  /* 0x0000001827277221 */ /* 0x008fc40000010000 */
[----:B------:R-:W-:Y:S02]  /*1bb0*/  FADD.FTZ R24, R32, R25 ;  /* 0x0000001920187221 */ /* 0x000fe40000010000 */
[----:B------:R-:W-:Y:S01]  /*1bc0*/  FADD.FTZ R36, R36, R27 ;  /* 0x0000001b24247221 */ /* 0x000fe20000010000 */
[----:B------:R-:W3:Y:S01]  /*1bd0*/  LDS.128 R32, [R63+0x13d0] ;  /* 0x0013d0003f207984 */ /* 0x000ee20000000c00 */
[----:B------:R-:W-:Y:S02]  /*1be0*/  FADD.FTZ R37, R37, R26 ;  /* 0x0000001a25257221 */ /* 0x000fe40000010000 */
[----:B-1----:R-:W-:Y:S02]  /*1bf0*/  FADD.FTZ R39, R39, R28 ;  /* 0x0000001c27277221 */ /* 0x002fe40000010000 */
[----:B------:R-:W-:Y:S02]  /*1c00*/  FADD.FTZ R24, R24, R29 ;  /* 0x0000001d18187221 */ /* 0x000fe40000010000 */
[----:B------:R-:W-:-:S02]  /*1c10*/  FADD.FTZ R36, R36, R31 ;  /* 0x0000001f24247221 */ /* 0x000fc40000010000 */
[----:B------:R-:W-:Y:S02]  /*1c20*/  FADD.FTZ R37, R37, R30 ;  /* 0x0000001e25257221 */ /* 0x000fe40000010000 */
[----:B--2---:R-:W-:Y:S01]  /*1c30*/  FADD.FTZ R39, R39, R16 ;  /* 0x0000001027277221 */ /* 0x004fe20000010000 */
[----:B------:R-:W-:Y:S01]  /*1c40*/  LDS.128 R28, [R63+0x1ad0] ;  /* 0x001ad0003f1c7984 */ /* 0x000fe20000000c00 */
[----:B------:R-:W-:Y:S02]  /*1c50*/  FADD.FTZ R16, R24, R17 ;  /* 0x0000001118107221 */ /* 0x000fe40000010000 */
[----:B------:R-:W-:Y:S01]  /*1c60*/  FADD.FTZ R38, R36, R19 ;  /* 0x0000001324267221 */ /* 0x000fe20000010000 */
[----:B------:R-:W1:Y:S01]  /*1c70*/  LDS.128 R24, [R63+0x1590] ;  /* 0x001590003f187984 */ /* 0x000e620000000c00 */
[----:B------:R-:W-:Y:S02]  /*1c80*/  FADD.FTZ R37, R37, R18 ;  /* 0x0000001225257221 */ /* 0x000fe40000010000 */
[----:B----4-:R-:W-:-:S02]  /*1c90*/  FADD.FTZ R36, R16, R21 ;  /* 0x0000001510247221 */ /* 0x010fc40000010000 */
[----:B------:R-:W2:Y:S01]  /*1ca0*/  LDS.128 R16, [R63+0x1750] ;  /* 0x001750003f107984 */ /* 0x000ea20000000c00 */
[----:B------:R-:W-:Y:S02]  /*1cb0*/  FADD.FTZ R39, R39, R20 ;  /* 0x0000001427277221 */ /* 0x000fe40000010000 */
[----:B------:R-:W-:Y:S02]  /*1cc0*/  FADD.FTZ R37, R37, R22 ;  /* 0x0000001625257221 */ /* 0x000fe40000010000 */
[----:B------:R-:W-:Y:S02]  /*1cd0*/  FADD.FTZ R38, R38, R23 ;  /* 0x0000001726267221 */ /* 0x000fe40000010000 */
[----:B------:R-:W4:Y:S01]  /*1ce0*/  LDS.128 R20, [R63+0x1910] ;  /* 0x001910003f147984 */ /* 0x000f220000000c00 */
[----:B---3--:R-:W-:Y:S02]  /*1cf0*/  FADD.FTZ R39, R39, R32 ;  /* 0x0000002027277221 */ /* 0x008fe40000010000 */
[----:B------:R-:W-:-:S02]  /*1d00*/  FADD.FTZ R36, R36, R33 ;  /* 0x0000002124247221 */ /* 0x000fc40000010000 */
[----:B------:R-:W-:Y:S02]  /*1d10*/  FADD.FTZ R37, R37, R34 ;  /* 0x0000002225257221 */ /* 0x000fe40000010000 */
[----:B------:R-:W-:Y:S02]  /*1d20*/  FADD.FTZ R38, R38, R35 ;  /* 0x0000002326267221 */ /* 0x000fe40000010000 */
[----:B-1----:R-:W-:Y:S02]  /*1d30*/  FADD.FTZ R39, R39, R24 ;  /* 0x0000001827277221 */ /* 0x002fe40000010000 */
[----:B------:R-:W-:Y:S02]  /*1d40*/  FADD.FTZ R36, R36, R25 ;  /* 0x0000001924247221 */ /* 0x000fe40000010000 */
[----:B------:R-:W-:Y:S02]  /*1d50*/  FADD.FTZ R37, R37, R26 ;  /* 0x0000001a25257221 */ /* 0x000fe40000010000 */
[----:B------:R-:W-:-:S02]  /*1d60*/  FADD.FTZ R38, R38, R27 ;  /* 0x0000001b26267221 */ /* 0x000fc40000010000 */
[----:B--2---:R-:W-:Y:S02]  /*1d70*/  FADD.FTZ R39, R39, R16 ;  /* 0x0000001027277221 */ /* 0x004fe40000010000 */
[----:B------:R-:W-:Y:S02]  /*1d80*/  FADD.FTZ R36, R36, R17 ;  /* 0x0000001124247221 */ /* 0x000fe40000010000 */
[----:B------:R-:W-:Y:S02]  /*1d90*/  FADD.FTZ R37, R37, R18 ;  /* 0x0000001225257221 */ /* 0x000fe40000010000 */
[----:B------:R-:W-:Y:S02]  /*1da0*/  FADD.FTZ R38, R38, R19 ;  /* 0x0000001326267221 */ /* 0x000fe40000010000 */
[----:B----4-:R-:W-:Y:S02]  /*1db0*/  FADD.FTZ R39, R39, R20 ;  /* 0x0000001427277221 */ /* 0x010fe40000010000 */
[----:B------:R-:W-:-:S02]  /*1dc0*/  FADD.FTZ R36, R36, R21 ;  /* 0x0000001524247221 */ /* 0x000fc40000010000 */
[----:B------:R-:W-:Y:S02]  /*1dd0*/  FADD.FTZ R37, R37, R22 ;  /* 0x0000001625257221 */ /* 0x000fe40000010000 */
[----:B------:R-:W-:Y:S02]  /*1de0*/  FADD.FTZ R38, R38, R23 ;  /* 0x0000001726267221 */ /* 0x000fe40000010000 */
[----:B------:R-:W-:Y:S02]  /*1df0*/  FADD.FTZ R16, R39, R28 ;  /* 0x0000001c27107221 */ /* 0x000fe40000010000 */
[----:B------:R-:W-:Y:S02]  /*1e00*/  FADD.FTZ R17, R36, R29 ;  /* 0x0000001d24117221 */ /* 0x000fe40000010000 */
[----:B------:R-:W-:Y:S02]  /*1e10*/  FADD.FTZ R18, R37, R30 ;  /* 0x0000001e25127221 */ /* 0x000fe40000010000 */
[----:B------:R-:W-:-:S02]  /*1e20*/  FADD.FTZ R19, R38, R31 ;  /* 0x0000001f26137221 */ /* 0x000fc40000010000 */
.L_x_11:
[----:B------:R-:W-:Y:S05]  /*1e30*/  BSYNC B0 ;  /* 0x0000000000007941 */ /* 0x000fea0003800000 */
.L_x_10:
[----:B------:R-:W-:Y:S01]  /*1e40*/  MOV R28, c[0x0][0xc] ;  /* 0x00000300001c7a02 */ /* 0x000fe20000000f00 */
[----:B------:R-:W-:Y:S01]  /*1e50*/  BSSY B0, `(.L_x_12) ;  /* 0x0000012000007945 */ /* 0x000fe20003800000 */
[----:B------:R-:W-:-:S02]  /*1e60*/  HFMA2.MMA R29, -RZ, RZ, 0, 2.384185791015625e-07 ;  /* 0x00000004ff1d7435 */ /* 0x000fc400000001ff */
[----:B------:R-:W-:Y:S01]  /*1e70*/  ISETP.GE.U32.AND P0, PT, R28, 0x2, PT ;  /* 0x000000021c00780c */ /* 0x000fe20003f06070 */
[----:B------:R-:W-:Y:S07]  /*1e80*/  @P5 BRA `(.L_x_13) ;  /* 0x000000e000005947 */ /* 0x000fee0003800000 */
[----:B------:R-:W-:Y:S01]  /*1e90*/  IMAD R20, R64, 0x1c, R61 ;  /* 0x0000001c40147824 */ /* 0x000fe200078e023d */
[----:B------:R-:W-:Y:S02]  /*1ea0*/  MOV R23, c[0x0][0x1d8] ;  /* 0x0000760000177a02 */ /* 0x000fe40000000f00 */
[----:B------:R-:W-:Y:S01]  /*1eb0*/  MOV R25, c[0x0][0x1dc] ;  /* 0x0000770000197a02 */ /* 0x000fe20000000f00 */
[----:B------:R-:W-:-:S05]  /*1ec0*/  IMAD.WIDE R20, R20, R29, c[0x0][0x1b8] ;  /* 0x00006e0014147625 */ /* 0x000fca00078e021d */
[-C--:B------:R-:W-:Y:S01]  /*1ed0*/  LEA R26, P6, R2, R20.reuse, 0x2 ;  /* 0x00000014021a7211 */ /* 0x080fe200078c10ff */
[----:B------:R1:W-:Y:S01]  /*1ee0*/  RED.E.ADD.F32.FTZ.RN.STRONG.GPU [R20.64], R16 ;  /* 0x000000101400798e */ /* 0x0003e2000c10e786 */
[----:B------:R-:W-:Y:S02]  /*1ef0*/  LEA R24, P5, R23, R20, 0x2 ;  /* 0x0000001417187211 */ /* 0x000fe400078a10ff */
[----:B------:R-:W-:Y:S02]  /*1f00*/  IADD3.X R27, R21, R4, RZ, P6, !PT ;  /* 0x00000004151b7210 */ /* 0x000fe400037fe4ff */
[----:B------:R-:W-:Y:S02]  /*1f10*/  LEA R22, P6, R3, R20, 0x2 ;  /* 0x0000001403167211 */ /* 0x000fe400078c10ff */
[----:B------:R-:W-:Y:S01]  /*1f20*/  LEA.HI.X R25, R23, R21, R25, 0x2, P5 ;  /* 0x0000001517197211 */ /* 0x000fe200028f1419 */
[----:B------:R1:W-:Y:S01]  /*1f30*/  RED.E.ADD.F32.FTZ.RN.STRONG.GPU [R26.64], R17 ;  /* 0x000000111a00798e */ /* 0x0003e2000c10e786 */
[----:B------:R-:W-:-:S03]  /*1f40*/  IADD3.X R23, R21, R7, RZ, P6, !PT ;  /* 0x0000000715177210 */ /* 0x000fc600037fe4ff */
[----:B------:R1:W-:Y:S04]  /*1f50*/  RED.E.ADD.F32.FTZ.RN.STRONG.GPU [R24.64], R18 ;  /* 0x000000121800798e */ /* 0x0003e8000c10e786 */
[----:B------:R1:W-:Y:S02]  /*1f60*/  RED.E.ADD.F32.FTZ.RN.STRONG.GPU [R22.64], R19 ;  /* 0x000000131600798e */ /* 0x0003e4000c10e786 */
.L_x_13:
[----:B------:R-:W-:Y:S05]  /*1f70*/  BSYNC B0 ;  /* 0x0000000000007941 */ /* 0x000fea0003800000 */
.L_x_12:
[----:B------:R-:W-:Y:S05]  /*1f80*/  @!P0 BRA `(.L_x_14) ;  /* 0x000011c000008947 */ /* 0x000fea0003800000 */
[----:B-1----:R-:W-:-:S05]  /*1f90*/  LOP3.LUT R16, R54, 0x1, RZ, 0xc0, !PT ;  /* 0x0000000136107812 */ /* 0x002fca00078ec0ff */
[----:B------:R-:W-:-:S04]  /*1fa0*/  IMAD R16, R16, c[0x0][0x10], RZ ;  /* 0x0000040010107a24 */ /* 0x000fc800078e02ff */
[C---:B------:R-:W-:Y:S01]  /*1fb0*/  IMAD R17, R16.reuse, c[0x0][0xc], RZ ;  /* 0x0000030010117a24 */ /* 0x040fe200078e02ff */
[----:B------:R-:W-:-:S04]  /*1fc0*/  IADD3 R16, R16, R43, RZ ;  /* 0x0000002b10107210 */ /* 0x000fc80007ffe0ff */
[----:B------:R-:W-:Y:S01]  /*1fd0*/  SHF.L.U32 R24, R17, 0x1, RZ ;  /* 0x0000000111187819 */ /* 0x000fe200000006ff */
[----:B------:R-:W-:-:S04]  /*1fe0*/  IMAD.WIDE.U32 R16, R16, R29, c[0x0][0x1a8] ;  /* 0x00006a0010107625 */ /* 0x000fc800078e001d */
[----:B------:R-:W-:Y:S01]  /*1ff0*/  IMAD.WIDE R24, R24, R29, c[0x0][0x1b0] ;  /* 0x00006c0018187625 */ /* 0x000fe200078e021d */
[----:B------:R-:W-:Y:S05]  /*2000*/  @P3 BRA `(.L_x_15) ;  /* 0x0000017000003947 */ /* 0x000fea0003800000 */
[C---:B------:R-:W-:Y:S01]  /*2010*/  LEA R18, P0, R59.reuse, R24, 0x3 ;  /* 0x000000183b127211 */ /* 0x040fe200078018ff */
[----:B------:R-:W1:Y:S03]  /*2020*/  S2R R42, SR_LANEID ;  /* 0x00000000002a7919 */ /* 0x000e660000000000 */
[----:B------:R-:W-:-:S05]  /*2030*/  LEA.HI.X R19, R59, R25, RZ, 0x3, P0 ;  /* 0x000000193b137211 */ /* 0x000fca00000f1cff */
[----:B------:R2:W-:Y:S01]  /*2040*/  STG.E.64 [R18.64], R14 ;  /* 0x0000000e12007986 */ /* 0x0005e2000c101b06 */
[----:B------:R-:W-:Y:S06]  /*2050*/  MEMBAR.ALL.GPU ;  /* 0x0000000000007992 */ /* 0x000fec000000a000 */
[----:B------:R-:W-:Y:S01]  /*2060*/  VOTEU.ANY UR5, UPT, PT ;  /* 0x0000000000057886 */ /* 0x000fe200038e0100 */
[----:B------:R-:W-:Y:S01]  /*2070*/  LOP3.LUT P0, RZ, R54, 0x2, RZ, 0xc0, !PT ;  /* 0x0000000236ff7812 */ /* 0x000fe2000780c0ff */
[----:B------:R-:W-:Y:S01]  /*2080*/  UFLO.U32 UR8, UR5 ;  /* 0x00000005000872bd */ /* 0x000fe200080e0000 */
[----:B--2---:R-:W-:Y:S01]  /*2090*/  MOV R18, 0x1 ;  /* 0x0000000100127802 */ /* 0x004fe20000000f00 */
[----:B------:R-:W-:Y:S01]  /*20a0*/  UPOPC UR5, UR5 ;  /* 0x00000005000572bf */ /* 0x000fe20008000000 */
[----:B------:R-:W-:Y:S01]  /*20b0*/  SEL R21, RZ, c[0x0][0xc], P0 ;  /* 0x00000300ff157a07 */ /* 0x000fe20000000000 */
[----:B------:R-:W-:-:S00]  /*20c0*/  ERRBAR ;  /* 0x00000000000079ab */ /* 0x000fc00000000000 */
[----:B------:R-:W-:Y:S02]  /*20d0*/  SEL R18, R18, 0xffffffff, !P0 ;  /* 0xffffffff12127807 */ /* 0x000fe40004000000 */
[----:B-1----:R-:W-:-:S02]  /*20e0*/  ISETP.EQ.U32.AND P5, PT, R42, UR8, PT ;  /* 0x000000082a007c0c */ /* 0x002fc4000bfa2070 */
[----:B------:R-:W-:Y:S01]  /*20f0*/  ISETP.NE.AND P0, PT, R21, -0x1, PT ;  /* 0xffffffff1500780c */ /* 0x000fe20003f05270 */
[----:B------:R-:W-:-:S10]  /*2100*/  IMAD R19, R18, UR5, RZ ;  /* 0x0000000512137c24 */ /* 0x000fd4000f8e02ff */
[----:B------:R1:W-:Y:S02]  /*2110*/  @P5 RED.E.ADD.S32.STRONG.GPU [R16.64], R19 ;  /* 0x000000131000598e */ /* 0x0003e4000c10e386 */
[----:B------:R-:W-:Y:S05]  /*2120*/  @!P0 BRA `(.L_x_15) ;  /* 0x0000005000008947 */ /* 0x000fea0003800000 */
.L_x_16:
[----:B------:R-:W2:Y:S01]  /*2130*/  LDG.E.STRONG.GPU R18, [R16.64] ;  /* 0x0000000610127981 */ /* 0x000ea2000c1ef900 */
[----:B------:R-:W-:Y:S01]  /*2140*/  YIELD ;  /* 0x0000000000007946 */ /* 0x000fe20003800000 */
[----:B--2---:R-:W-:Y:S01]  /*2150*/  ISETP.NE.AND P0, PT, R18, R21, PT ;  /* 0x000000151200720c */ /* 0x004fe20003f05270 */
[----:B------:R-:W-:-:S12]  /*2160*/  CCTL.IVALL ;  /* 0x00000000ff00798f */ /* 0x000fd80002000000 */
[----:B------:R-:W-:Y:S05]  /*2170*/  @P0 BRA `(.L_x_16) ;  /* 0xffffffb000000947 */ /* 0x000fea000383ffff */
.L_x_15:
[----:B------:R-:W-:Y:S01]  /*2180*/  ISETP.NE.AND P0, PT, RZ, c[0x0][0xc], PT ;  /* 0x00000300ff007a0c */ /* 0x000fe20003f05270 */
[----:B------:R-:W-:Y:S01]  /*2190*/  WARPSYNC 0xffffffff ;  /* 0xffffffff00007948 */ /* 0x000fe20003800000 */
[----:B------:R-:W-:Y:S11]  /*21a0*/  BAR.SYNC.DEFER_BLOCKING 0x0 ;  /* 0x0000000000007b1d */ /* 0x000ff60000010000 */
[----:B------:R-:W-:Y:S05]  /*21b0*/  @!P0 BRA `(.L_x_14) ;  /* 0x00000f9000008947 */ /* 0x000fea0003800000 */
[----:B------:R-:W-:Y:S01]  /*21c0*/  IADD3 R28, R28, -0x1, RZ ;  /* 0xffffffff1c1c7810 */ /* 0x000fe20007ffe0ff */
[----:B------:R-:W-:-:S03]  /*21d0*/  HFMA2.MMA R23, -RZ, RZ, 0, 0 ;  /* 0x00000000ff177435 */ /* 0x000fc600000001ff */
[----:B------:R-:W-:-:S13]  /*21e0*/  ISETP.GE.U32.AND P0, PT, R28, 0x3, PT ;  /* 0x000000031c00780c */ /* 0x000fda0003f06070 */
[----:B------:R-:W-:Y:S05]  /*21f0*/  @!P0 BRA `(.L_x_17) ;  /* 0x00000d9000008947 */ /* 0x000fea0003800000 */
[----:B------:R-:W-:Y:S02]  /*2200*/  IADD3 R22, -R55, c[0x0][0xc], RZ ;  /* 0x0000030037167a10 */ /* 0x000fe40007ffe1ff */
[----:B------:R-:W-:Y:S02]  /*2210*/  MOV R23, RZ ;  /* 0x000000ff00177202 */ /* 0x000fe40000000f00 */
[----:B------:R-:W-:-:S13]  /*2220*/  ISETP.GT.AND P0, PT, R22, RZ, PT ;  /* 0x000000ff1600720c */ /* 0x000fda0003f04270 */
[----:B------:R-:W-:Y:S05]  /*2230*/  @!P0 BRA `(.L_x_18) ;  /* 0x00000b6000008947 */ /* 0x000fea0003800000 */
[----:B------:R-:W-:Y:S02]  /*2240*/  ISETP.GT.AND P5, PT, R22, 0xc, PT ;  /* 0x0000000c1600780c */ /* 0x000fe40003fa4270 */
[----:B------:R-:W-:-:S11]  /*2250*/  PLOP3.LUT P0, PT, PT, PT, PT, 0x80, 0x0 ;  /* 0x000000000000781c */ /* 0x000fd60003f0f070 */
[----:B------:R-:W-:Y:S05]  /*2260*/  @!P5 BRA `(.L_x_19) ;  /* 0x000007400000d947 */ /* 0x000fea0003800000 */
[----:B------:R-:W-:Y:S02]  /*2270*/  PLOP3.LUT P0, PT, PT, PT, PT, 0x8, 0x0 ;  /* 0x000000000000781c */ /* 0x000fe40003f0e170 */
.L_x_20:
[C---:B------:R-:W-:Y:S02]  /*2280*/  ISETP.EQ.OR P5, PT, R23.reuse, R44, P3 ;  /* 0x0000002c1700720c */ /* 0x040fe40001fa2670 */
[----:B-1----:R-:W-:-:S04]  /*2290*/  IADD3 R19, R23, 0x1, RZ ;  /* 0x0000000117137810 */ /* 0x002fc80007ffe0ff */
[----:B------:R-:W-:-:S07]  /*22a0*/  ISETP.EQ.OR P6, PT, R19, R44, P3 ;  /* 0x0000002c1300720c */ /* 0x000fce0001fc2670 */
[----:B------:R-:W-:-:S04]  /*22b0*/  @!P5 IMAD R17, R23, c[0x0][0x10], R43 ;  /* 0x000004001711da24 */ /* 0x000fc800078e022b */
[----:B------:R-:W-:-:S04]  /*22c0*/  @!P5 IMAD.WIDE.U32 R16, R17, 0x8, R24 ;  /* 0x000000081110d825 */ /* 0x000fc800078e0018 */
[----:B------:R-:W-:Y:S02]  /*22d0*/  @!P6 IMAD R19, R19, c[0x0][0x10], R43 ;  /* 0x000004001313ea24 */ /* 0x000fe400078e022b */
[----:B------:R-:W2:Y:S02]  /*22e0*/  @!P5 LDG.E.64 R16, [R16.64] ;  /* 0x000000061010d981 */ /* 0x000ea4000c1e1b00 */
[----:B------:R-:W-:-:S06]  /*22f0*/  @!P6 IMAD.WIDE.U32 R18, R19, 0x8, R24 ;  /* 0x000000081312e825 */ /* 0x000fcc00078e0018 */
[----:B------:R-:W3:Y:S01]  /*2300*/  @!P6 LDG.E.64 R18, [R18.64] ;  /* 0x000000061212e981 */ /* 0x000ee2000c1e1b00 */
[C---:B------:R-:W-:Y:S02]  /*2310*/  IADD3 R20, R23.reuse, 0x2, RZ ;  /* 0x0000000217147810 */ /* 0x040fe40007ffe0ff */
[----:B------:R-:W-:Y:S01]  /*2320*/  IADD3 R21, R23, 0x3, RZ ;  /* 0x0000000317157810 */ /* 0x000fe20007ffe0ff */
[----:B0-2---:R-:W-:Y:S02]  /*2330*/  @!P5 FADD.FTZ R14, R14, R16 ;  /* 0x000000100e0ed221 */ /* 0x005fe40000010000 */
[----:B------:R-:W-:Y:S01]  /*2340*/  @!P5 FADD.FTZ R15, R15, R17 ;  /* 0x000000110f0fd221 */ /* 0x000fe20000010000 */
[-C--:B------:R-:W-:Y:S01]  /*2350*/  ISETP.EQ.OR P5, PT, R20, R44.reuse, P3 ;  /* 0x0000002c1400720c */ /* 0x080fe20001fa2670 */
[----:B---3--:R-:W-:Y:S02]  /*2360*/  @!P6 FADD.FTZ R14, R14, R18 ;  /* 0x000000120e0ee221 */ /* 0x008fe40000010000 */
[----:B------:R-:W-:Y:S01]  /*2370*/  @!P6 FADD.FTZ R15, R15, R19 ;  /* 0x000000130f0fe221 */ /* 0x000fe20000010000 */
[----:B------:R-:W-:-:S09]  /*2380*/  ISETP.EQ.OR P6, PT, R21, R44, P3 ;  /* 0x0000002c1500720c */ /* 0x000fd20001fc2670 */
        /* <DEDUP_REMOVED lines=8> */
[----:B--2---:R-:W-:Y:S02]  /*2410*/  @!P5 FADD.FTZ R14, R14, R16 ;  /* 0x000000100e0ed221 */ /* 0x004fe40000010000 */
        /* <DEDUP_REMOVED lines=81> */
[----:B------:R-:W-:Y:S02]  /*2930*/  IADD3 R22, R22, -0x10, RZ ;  /* 0xfffffff016167810 */ /* 0x000fe40007ffe0ff */
[----:B------:R-:W-:Y:S01]  /*2940*/  IADD3 R23, R23, 0x10, RZ ;  /* 0x0000001017177810 */ /* 0x000fe20007ffe0ff */
[----:B--2---:R-:W-:Y:S02]  /*2950*/  @!P5 FADD.FTZ R14, R14, R16 ;  /* 0x000000100e0ed221 */ /* 0x004fe40000010000 */
[----:B------:R-:W-:Y:S01]  /*2960*/  @!P5 FADD.FTZ R15, R15, R17 ;  /* 0x000000110f0fd221 */ /* 0x000fe20000010000 */
[----:B------:R-:W-:Y:S01]  /*2970*/  ISETP.GT.AND P5, PT, R22, 0xc, PT ;  /* 0x0000000c1600780c */ /* 0x000fe20003fa4270 */
[----:B---3--:R-:W-:Y:S02]  /*2980*/  @!P6 FADD.FTZ R14, R14, R18 ;  /* 0x000000120e0ee221 */ /* 0x008fe40000010000 */
[----:B------:R-:W-:-:S10]  /*2990*/  @!P6 FADD.FTZ R15, R15, R19 ;  /* 0x000000130f0fe221 */ /* 0x000fd40000010000 */
[----:B------:R-:W-:Y:S05]  /*29a0*/  @P5 BRA `(.L_x_20) ;  /* 0xfffff8d000005947 */ /* 0x000fea000383ffff */
.L_x_19:
[----:B------:R-:W-:-:S13]  /*29b0*/  ISETP.GT.AND P5, PT, R22, 0x4, PT ;  /* 0x000000041600780c */ /* 0x000fda0003fa4270 */
[----:B------:R-:W-:Y:S05]  /*29c0*/  @!P5 BRA `(.L_x_21) ;  /* 0x000003b00000d947 */ /* 0x000fea0003800000 */
        /* <DEDUP_REMOVED lines=10> */
[C---:B------:R-:W-:Y:S02]  /*2a70*/  IADD3 R21, R23.reuse, 0x3, RZ ;  /* 0x0000000317157810 */ /* 0x040fe40007ffe0ff */
[-C--:B------:R-:W-:Y:S02]  /*2a80*/  ISETP.EQ.OR P0, PT, R20, R44.reuse, P3 ;  /* 0x0000002c1400720c */ /* 0x080fe40001f02670 */
[----:B------:R-:W-:Y:S01]  /*2a90*/  IADD3 R23, R23, 0x4, RZ ;  /* 0x0000000417177810 */ /* 0x000fe20007ffe0ff */
[----:B0-2---:R-:W-:Y:S02]  /*2aa0*/  @!P6 FADD.FTZ R14, R14, R16 ;  /* 0x000000100e0ee221 */ /* 0x005fe40000010000 */
[----:B------:R-:W-:Y:S01]  /*2ab0*/  @!P6 FADD.FTZ R15, R15, R17 ;  /* 0x000000110f0fe221 */ /* 0x000fe20000010000 */
[----:B------:R-:W-:-:S07]  /*2ac0*/  ISETP.EQ.OR P6, PT, R21, R44, P3 ;  /* 0x0000002c1500720c */ /* 0x000fce0001fc2670 */
[----:B------:R-:W-:Y:S02]  /*2ad0*/  @!P0 IMAD R17, R20, c[0x0][0x10], R43 ;  /* 0x0000040014118a24 */ /* 0x000fe400078e022b */
[----:B---3--:R-:W-:Y:S02]  /*2ae0*/  @!P5 FADD.FTZ R14, R14, R18 ;  /* 0x000000120e0ed221 */ /* 0x008fe40000010000 */
[----:B------:R-:W-:Y:S01]  /*2af0*/  @!P5 FADD.FTZ R15, R15, R19 ;  /* 0x000000130f0fd221 */ /* 0x000fe20000010000 */
[----:B------:R-:W-:Y:S01]  /*2b00*/  ISETP.EQ.OR P5, PT, R23, R44, P3 ;  /* 0x0000002c1700720c */ /* 0x000fe20001fa2670 */
[----:B------:R-:W-:-:S04]  /*2b10*/  @!P0 IMAD.WIDE.U32 R16, R17, 0x8, R24 ;  /* 0x0000000811108825 */ /* 0x000fc800078e0018 */
[----:B------:R-:W-:Y:S02]  /*2b20*/  @!P6 IMAD R19, R21, c[0x0][0x10], R43 ;  /* 0x000004001513ea24 */ /* 0x000fe400078e022b */
[----:B------:R-:W2:Y:S02]  /*2b30*/  @!P0 LDG.E.64 R16, [R16.64] ;  /* 0x0000000610108981 */ /* 0x000ea4000c1e1b00 */
[----:B------:R-:W-:-:S04]  /*2b40*/  @!P6 IMAD.WIDE.U32 R18, R19, 0x8, R24 ;  /* 0x000000081312e825 */ /* 0x000fc800078e0018 */
[----:B------:R-:W-:Y:S02]  /*2b50*/  @!P5 IMAD R21, R23, c[0x0][0x10], R43 ;  /* 0x000004001715da24 */ /* 0x000fe400078e022b */
[----:B------:R-:W3:Y:S02]  /*2b60*/  @!P6 LDG.E.64 R18, [R18.64] ;  /* 0x000000061212e981 */ /* 0x000ee4000c1e1b00 */
[----:B------:R-:W-:-:S06]  /*2b70*/  @!P5 IMAD.WIDE.U32 R20, R21, 0x8, R24 ;  /* 0x000000081514d825 */ /* 0x000fcc00078e0018 */
[----:B------:R-:W4:Y:S01]  /*2b80*/  @!P5 LDG.E.64 R20, [R20.64] ;  /* 0x000000061414d981 */ /* 0x000f22000c1e1b00 */
[C---:B------:R-:W-:Y:S02]  /*2b90*/  IADD3 R26, R23.reuse, 0x1, RZ ;  /* 0x00000001171a7810 */ /* 0x040fe40007ffe0ff */
[C---:B------:R-:W-:Y:S02]  /*2ba0*/  IADD3 R27, R23.reuse, 0x2, RZ ;  /* 0x00000002171b7810 */ /* 0x040fe40007ffe0ff */
[----:B------:R-:W-:Y:S01]  /*2bb0*/  IADD3 R28, R23, 0x3, RZ ;  /* 0x00000003171c7810 */ /* 0x000fe20007ffe0ff */
[----:B--2---:R-:W-:Y:S02]  /*2bc0*/  @!P0 FADD.FTZ R14, R14, R16 ;  /* 0x000000100e0e8221 */ /* 0x004fe40000010000 */
[----:B------:R-:W-:Y:S01]  /*2bd0*/  @!P0 FADD.FTZ R15, R15, R17 ;  /* 0x000000110f0f8221 */ /* 0x000fe20000010000 */
[----:B------:R-:W-:Y:S01]  /*2be0*/  ISETP.EQ.OR P0, PT, R26, R44, P3 ;  /* 0x0000002c1a00720c */ /* 0x000fe20001f02670 */
[----:B---3--:R-:W-:-:S02]  /*2bf0*/  @!P6 FADD.FTZ R14, R14, R18 ;  /* 0x000000120e0ee221 */ /* 0x008fc40000010000 */
[----:B------:R-:W-:Y:S01]  /*2c00*/  @!P6 FADD.FTZ R15, R15, R19 ;  /* 0x000000130f0fe221 */ /* 0x000fe20000010000 */
[-C--:B------:R-:W-:Y:S01]  /*2c10*/  ISETP.EQ.OR P6, PT, R27, R44.reuse, P3 ;  /* 0x0000002c1b00720c */ /* 0x080fe20001fc2670 */
[----:B----4-:R-:W-:Y:S02]  /*2c20*/  @!P5 FADD.FTZ R14, R14, R20 ;  /* 0x000000140e0ed221 */ /* 0x010fe40000010000 */
[----:B------:R-:W-:Y:S01]  /*2c30*/  @!P5 FADD.FTZ R15, R15, R21 ;  /* 0x000000150f0fd221 */ /* 0x000fe20000010000 */
[----:B------:R-:W-:-:S05]  /*2c40*/  ISETP.EQ.OR P5, PT, R28, R44, P3 ;  /* 0x0000002c1c00720c */ /* 0x000fca0001fa2670 */
[----:B------:R-:W-:-:S04]  /*2c50*/  @!P0 IMAD R17, R26, c[0x0][0x10], R43 ;  /* 0x000004001a118a24 */ /* 0x000fc800078e022b */
[----:B------:R-:W-:Y:S02]  /*2c60*/  @!P6 IMAD R19, R27, c[0x0][0x10], R43 ;  /* 0x000004001b13ea24 */ /* 0x000fe400078e022b */
[----:B------:R-:W-:-:S04]  /*2c70*/  @!P0 IMAD.WIDE.U32 R16, R17, 0x8, R24 ;  /* 0x0000000811108825 */ /* 0x000fc800078e0018 */
[----:B------:R-:W-:Y:S02]  /*2c80*/  @!P6 IMAD.WIDE.U32 R18, R19, 0x8, R24 ;  /* 0x000000081312e825 */ /* 0x000fe400078e0018 */
[----:B------:R-:W2:Y:S02]  /*2c90*/  @!P0 LDG.E.64 R16, [R16.64] ;  /* 0x0000000610108981 */ /* 0x000ea4000c1e1b00 */
[----:B------:R-:W-:Y:S02]  /*2ca0*/  @!P5 IMAD R21, R28, c[0x0][0x10], R43 ;  /* 0x000004001c15da24 */ /* 0x000fe400078e022b */
[----:B------:R-:W3:Y:S02]  /*2cb0*/  @!P6 LDG.E.64 R18, [R18.64] ;  /* 0x000000061212e981 */ /* 0x000ee4000c1e1b00 */
[----:B------:R-:W-:-:S06]  /*2cc0*/  @!P5 IMAD.WIDE.U32 R20, R21, 0x8, R24 ;  /* 0x000000081514d825 */ /* 0x000fcc00078e0018 */
[----:B------:R-:W4:Y:S01]  /*2cd0*/  @!P5 LDG.E.64 R20, [R20.64] ;  /* 0x000000061414d981 */ /* 0x000f22000c1e1b00 */
[----:B------:R-:W-:Y:S02]  /*2ce0*/  IADD3 R22, R22, -0x4, RZ ;  /* 0xfffffffc16167810 */ /* 0x000fe40007ffe0ff */
[----:B------:R-:W-:Y:S02]  /*2cf0*/  IADD3 R23, R23, 0x4, RZ ;  /* 0x0000000417177810 */ /* 0x000fe40007ffe0ff */
[----:B------:R-:W-:Y:S01]  /*2d00*/  IADD3 R22, R22, -0x4, RZ ;  /* 0xfffffffc16167810 */ /* 0x000fe20007ffe0ff */
[----:B--2---:R-:W-:Y:S02]  /*2d10*/  @!P0 FADD.FTZ R14, R14, R16 ;  /* 0x000000100e0e8221 */ /* 0x004fe40000010000 */
[----:B------:R-:W-:Y:S02]  /*2d20*/  @!P0 FADD.FTZ R15, R15, R17 ;  /* 0x000000110f0f8221 */ /* 0x000fe40000010000 */
[----:B---3--:R-:W-:-:S02]  /*2d30*/  @!P6 FADD.FTZ R14, R14, R18 ;  /* 0x000000120e0ee221 */ /* 0x008fc40000010000 */
[----:B------:R-:W-:Y:S01]  /*2d40*/  @!P6 FADD.FTZ R15, R15, R19 ;  /* 0x000000130f0fe221 */ /* 0x000fe20000010000 */
[----:B------:R-:W-:Y:S01]  /*2d50*/  PLOP3.LUT P0, PT, PT, PT, PT, 0x8, 0x0 ;  /* 0x000000000000781c */ /* 0x000fe20003f0e170 */
[----:B----4-:R-:W-:Y:S02]  /*2d60*/  @!P5 FADD.FTZ R14, R14, R20 ;  /* 0x000000140e0ed221 */ /* 0x010fe40000010000 */
[----:B------:R-:W-:Y:S02]  /*2d70*/  @!P5 FADD.FTZ R15, R15, R21 ;  /* 0x000000150f0fd221 */ /* 0x000fe40000010000 */
.L_x_21:
[----:B------:R-:W-:-:S13]  /*2d80*/  ISETP.NE.OR P0, PT, R22, RZ, P0 ;  /* 0x000000ff1600720c */ /* 0x000fda0000705670 */
[----:B------:R-:W-:Y:S05]  /*2d90*/  @!P0 BRA `(.L_x_17) ;  /* 0x000001f000008947 */ /* 0x000fea0003800000 */
.L_x_18:
[----:B------:R-:W-:-:S13]  /*2da0*/  ISETP.EQ.OR P6, PT, R23, R44, P3 ;  /* 0x0000002c1700720c */ /* 0x000fda0001fc2670 */
[----:B-1----:R-:W-:-:S04]  /*2db0*/  @!P6 IMAD R17, R23, c[0x0][0x10], R43 ;  /* 0x000004001711ea24 */ /* 0x002fc800078e022b */
[----:B------:R-:W-:-:S06]  /*2dc0*/  @!P6 IMAD.WIDE.U32 R16, R17, 0x8, R24 ;  /* 0x000000081110e825 */ /* 0x000fcc00078e0018 */
[----:B------:R-:W2:Y:S01]  /*2dd0*/  @!P6 LDG.E.64 R16, [R16.64] ;  /* 0x000000061010e981 */ /* 0x000ea2000c1e1b00 */
[C---:B------:R-:W-:Y:S02]  /*2de0*/  IADD3 R19, R23.reuse, 0x1, RZ ;  /* 0x0000000117137810 */ /* 0x040fe40007ffe0ff */
[----:B------:R-:W-:Y:S02]  /*2df0*/  IADD3 R21, R23, 0x2, RZ ;  /* 0x0000000217157810 */ /* 0x000fe40007ffe0ff */
[-C--:B------:R-:W-:Y:S02]  /*2e00*/  ISETP.EQ.OR P0, PT, R19, R44.reuse, P3 ;  /* 0x0000002c1300720c */ /* 0x080fe40001f02670 */
[----:B------:R-:W-:Y:S02]  /*2e10*/  IADD3 R27, R23, 0x3, RZ ;  /* 0x00000003171b7810 */ /* 0x000fe40007ffe0ff */
[----:B------:R-:W-:-:S09]  /*2e20*/  ISETP.EQ.OR P5, PT, R21, R44, P3 ;  /* 0x0000002c1500720c */ /* 0x000fd20001fa2670 */
[----:B------:R-:W-:-:S04]  /*2e30*/  @!P0 IMAD R19, R19, c[0x0][0x10], R43 ;  /* 0x0000040013138a24 */ /* 0x000fc800078e022b */
[----:B------:R-:W-:Y:S02]  /*2e40*/  @!P5 IMAD R21, R21, c[0x0][0x10], R43 ;  /* 0x000004001515da24 */ /* 0x000fe400078e022b */
[----:B0-2---:R-:W-:Y:S02]  /*2e50*/  @!P6 FADD.FTZ R14, R14, R16 ;  /* 0x000000100e0ee221 */ /* 0x005fe40000010000 */
[----:B------:R-:W-:Y:S01]  /*2e60*/  @!P6 FADD.FTZ R15, R15, R17 ;  /* 0x000000110f0fe221 */ /* 0x000fe20000010000 */
[----:B------:R-:W-:Y:S01]  /*2e70*/  ISETP.EQ.OR P6, PT, R27, R44, P3 ;  /* 0x0000002c1b00720c */ /* 0x000fe20001fc2670 */
[----:B------:R-:W-:-:S04]  /*2e80*/  @!P0 IMAD.WIDE.U32 R16, R19, 0x8, R24 ;  /* 0x0000000813108825 */ /* 0x000fc800078e0018 */
[----:B------:R-:W-:Y:S02]  /*2e90*/  @!P5 IMAD.WIDE.U32 R18, R21, 0x8, R24 ;  /* 0x000000081512d825 */ /* 0x000fe400078e0018 */
[----:B------:R-:W2:Y:S04]  /*2ea0*/  @!P0 LDG.E.64 R16, [R16.64] ;  /* 0x0000000610108981 */ /* 0x000ea8000c1e1b00 */
[----:B------:R-:W3:Y:S02]  /*2eb0*/  @!P5 LDG.E.64 R18, [R18.64] ;  /* 0x000000061212d981 */ /* 0x000ee4000c1e1b00 */
[----:B------:R-:W-:-:S04]  /*2ec0*/  @!P6 IMAD R27, R27, c[0x0][0x10], R43 ;  /* 0x000004001b1bea24 */ /* 0x000fc800078e022b */
[----:B------:R-:W-:-:S06]  /*2ed0*/  @!P6 IMAD.WIDE.U32 R20, R27, 0x8, R24 ;  /* 0x000000081b14e825 */ /* 0x000fcc00078e0018 */
[----:B------:R-:W4:Y:S01]  /*2ee0*/  @!P6 LDG.E.64 R20, [R20.64] ;  /* 0x000000061414e981 */ /* 0x000f22000c1e1b00 */
[----:B------:R-:W-:Y:S02]  /*2ef0*/  IADD3 R22, R22, -0x4, RZ ;  /* 0xfffffffc16167810 */ /* 0x000fe40007ffe0ff */
[----:B------:R-:W-:Y:S01]  /*2f00*/  IADD3 R23, R23, 0x4, RZ ;  /* 0x0000000417177810 */ /* 0x000fe20007ffe0ff */
[----:B--2---:R-:W-:Y:S02]  /*2f10*/  @!P0 FADD.FTZ R14, R14, R16 ;  /* 0x000000100e0e8221 */ /* 0x004fe40000010000 */
[----:B------:R-:W-:Y:S01]  /*2f20*/  @!P0 FADD.FTZ R15, R15, R17 ;  /* 0x000000110f0f8221 */ /* 0x000fe20000010000 */
[----:B------:R-:W-:Y:S01]  /*2f30*/  ISETP.NE.AND P0, PT, R22, RZ, PT ;  /* 0x000000ff1600720c */ /* 0x000fe20003f05270 */
[----:B---3--:R-:W-:Y:S02]  /*2f40*/  @!P5 FADD.FTZ R14, R14, R18 ;  /* 0x000000120e0ed221 */ /* 0x008fe40000010000 */
[----:B------:R-:W-:-:S02]  /*2f50*/  @!P5 FADD.FTZ R15, R15, R19 ;  /* 0x000000130f0fd221 */ /* 0x000fc40000010000 */
[----:B----4-:R-:W-:Y:S02]  /*2f60*/  @!P6 FADD.FTZ R14, R14, R20 ;  /* 0x000000140e0ee221 */ /* 0x010fe40000010000 */
[----:B------:R-:W-:-:S06]  /*2f70*/  @!P6 FADD.FTZ R15, R15, R21 ;  /* 0x000000150f0fe221 */ /* 0x000fcc0000010000 */
[----:B------:R-:W-:Y:S05]  /*2f80*/  @P0 BRA `(.L_x_18) ;  /* 0xfffffe1000000947 */ /* 0x000fea000383ffff */
.L_x_17:
[----:B------:R-:W-:-:S13]  /*2f90*/  ISETP.NE.AND P0, PT, R55, RZ, PT ;  /* 0x000000ff3700720c */ /* 0x000fda0003f05270 */
[----:B------:R-:W-:Y:S05]  /*2fa0*/  @!P0 BRA `(.L_x_14) ;  /* 0x000001a000008947 */ /* 0x000fea0003800000 */
[----:B------:R-:W-:Y:S01]  /*2fb0*/  ISETP.EQ.OR P0, PT, R23, R44, P3 ;  /* 0x0000002c1700720c */ /* 0x000fe20001f02670 */
[----:B------:R-:W-:Y:S01]  /*2fc0*/  BSSY B0, `(.L_x_22) ;  /* 0x0000008000007945 */ /* 0x000fe20003800000 */
[----:B------:R-:W-:-:S11]  /*2fd0*/  ISETP.NE.AND P5, PT, R55, 0x1, PT ;  /* 0x000000013700780c */ /* 0x000fd60003fa5270 */
[----:B------:R-:W-:Y:S05]  /*2fe0*/  @P0 BRA `(.L_x_23) ;  /* 0x0000005000000947 */ /* 0x000fea0003800000 */
[----:B-1----:R-:W-:-:S04]  /*2ff0*/  IMAD R17, R23, c[0x0][0x10], R43 ;  /* 0x0000040017117a24 */ /* 0x002fc800078e022b */
[----:B------:R-:W-:-:S06]  /*3000*/  IMAD.WIDE.U32 R16, R17, 0x8, R24 ;  /* 0x0000000811107825 */ /* 0x000fcc00078e0018 */
[----:B------:R-:W2:Y:S02]  /*3010*/  LDG.E.64 R16, [R16.64] ;  /* 0x0000000610107981 */ /* 0x000ea4000c1e1b00 */
[----:B0-2---:R-:W-:Y:S02]  /*3020*/  FADD.FTZ R14, R14, R16 ;  /* 0x000000100e0e7221 */ /* 0x005fe40000010000 */
[----:B------:R-:W-:Y:S02]  /*3030*/  FADD.FTZ R15, R15, R17 ;  /* 0x000000110f0f7221 */ /* 0x000fe40000010000 */
.L_x_23:
[----:B------:R-:W-:Y:S05]  /*3040*/  BSYNC B0 ;  /* 0x0000000000007941 */ /* 0x000fea0003800000 */
.L_x_22:
[----:B------:R-:W-:Y:S05]  /*3050*/  @!P5 BRA `(.L_x_14) ;  /* 0x000000f00000d947 */ /* 0x000fea0003800000 */
[C---:B-1----:R-:W-:Y:S02]  /*3060*/  IADD3 R19, R23.reuse, 0x2, RZ ;  /* 0x0000000217137810 */ /* 0x042fe40007ffe0ff */
[----:B------:R-:W-:Y:S02]  /*3070*/  IADD3 R17, R23, 0x1, RZ ;  /* 0x0000000117117810 */ /* 0x000fe40007ffe0ff */
[-C--:B------:R-:W-:Y:S02]  /*3080*/  ISETP.EQ.OR P0, PT, R19, R44.reuse, P3 ;  /* 0x0000002c1300720c */ /* 0x080fe40001f02670 */
[----:B------:R-:W-:-:S02]  /*3090*/  ISETP.EQ.OR P5, PT, R17, R44, P3 ;  /* 0x0000002c1100720c */ /* 0x000fc40001fa2670 */
[----:B------:R-:W-:-:S11]  /*30a0*/  ISETP.EQ.OR P0, PT, R55, 0x2, P0 ;  /* 0x000000023700780c */ /* 0x000fd60000702670 */
[--C-:B------:R-:W-:Y:S02]  /*30b0*/  @!P5 IMAD R17, R17, c[0x0][0x10], R43.reuse ;  /* 0x000004001111da24 */ /* 0x100fe400078e022b */
[----:B------:R-:W-:Y:S02]  /*30c0*/  @!P0 IMAD R19, R19, c[0x0][0x10], R43 ;  /* 0x0000040013138a24 */ /* 0x000fe400078e022b */
[----:B------:R-:W-:-:S04]  /*30d0*/  @!P5 IMAD.WIDE.U32 R16, R17, 0x8, R24 ;  /* 0x000000081110d825 */ /* 0x000fc800078e0018 */
[----:B------:R-:W-:Y:S02]  /*30e0*/  @!P0 IMAD.WIDE.U32 R18, R19, 0x8, R24 ;  /* 0x0000000813128825 */ /* 0x000fe400078e0018 */
[----:B------:R-:W2:Y:S04]  /*30f0*/  @!P5 LDG.E.64 R16, [R16.64] ;  /* 0x000000061010d981 */ /* 0x000ea8000c1e1b00 */
[----:B------:R-:W3:Y:S01]  /*3100*/  @!P0 LDG.E.64 R18, [R18.64] ;  /* 0x0000000612128981 */ /* 0x000ee2000c1e1b00 */
[----:B0-2---:R-:W-:Y:S02]  /*3110*/  @!P5 FADD.FTZ R14, R14, R16 ;  /* 0x000000100e0ed221 */ /* 0x005fe40000010000 */
[----:B------:R-:W-:Y:S02]  /*3120*/  @!P5 FADD.FTZ R15, R15, R17 ;  /* 0x000000110f0fd221 */ /* 0x000fe40000010000 */
[----:B---3--:R-:W-:-:S02]  /*3130*/  @!P0 FADD.FTZ R14, R14, R18 ;  /* 0x000000120e0e8221 */ /* 0x008fc40000010000 */
[----:B------:R-:W-:-:S05]  /*3140*/  @!P0 FADD.FTZ R15, R15, R19 ;  /* 0x000000130f0f8221 */ /* 0x000fca0000010000 */
.L_x_14:
[----:B------:R2:W-:Y:S01]  /*3150*/  @!P3 STS.64 [0x88], R14 ;  /* 0x0000880eff00b388 */ /* 0x0005e20000000a00 */
[----:B-1----:R-:W-:Y:S02]  /*3160*/  SHF.R.U32.HI R18, RZ, 0x2, R61 ;  /* 0x00000002ff127819 */ /* 0x002fe4000001163d */
[--C-:B------:R-:W-:Y:S01]  /*3170*/  PRMT R23, RZ, 0x5410, R47.reuse ;  /* 0x00005410ff177816 */ /* 0x100fe2000000002f */
[----:B------:R-:W-:Y:S01]  /*3180*/  BAR.SYNC.DEFER_BLOCKING 0x0 ;  /* 0x0000000000007b1d */ /* 0x000fe20000010000 */
[----:B------:R-:W-:Y:S01]  /*3190*/  PRMT R21, RZ, 0x7610, R52 ;  /* 0x00007610ff157816 */ /* 0x000fe20000000034 */
[----:B------:R-:W-:Y:S01]  /*31a0*/  IMAD.WIDE.U32 R18, R18, 0x24924925, RZ ;  /* 0x2492492512127825 */ /* 0x000fe200078e00ff */
[----:B------:R-:W-:Y:S02]  /*31b0*/  PRMT R47, RZ, 0x7610, R47 ;  /* 0x00007610ff2f7816 */ /* 0x000fe4000000002f */
[----:B------:R-:W-:Y:S01]  /*31c0*/  PRMT R25, RZ, 0x5410, R48 ;  /* 0x00005410ff197816 */ /* 0x000fe20000000030 */
[----:B------:R-:W-:Y:S01]  /*31d0*/  IMAD R18, R44, c[0x0][0x1fc], R19 ;  /* 0x00007f002c127a24 */ /* 0x000fe200078e0213 */
[----:B0-2---:R-:W-:Y:S01]  /*31e0*/  PRMT R15, RZ, 0x5410, R51 ;  /* 0x00005410ff0f7816 */ /* 0x005fe20000000033 */
[C---:B------:R-:W-:Y:S01]  /*31f0*/  FADD.FTZ R28, -R8.reuse, R21 ;  /* 0x00000015081c7221 */ /* 0x040fe20000010100 */
[----:B------:R-:W-:Y:S01]  /*3200*/  PRMT R51, RZ, 0x7610, R51 ;  /* 0x00007610ff337816 */ /* 0x000fe20000000033 */
[----:B------:R-:W-:Y:S01]  /*3210*/  FADD.FTZ R22, -R8, R23 ;  /* 0x0000001708167221 */ /* 0x000fe20000010100 */
[----:B------:R-:W-:Y:S01]  /*3220*/  IADD3 R19, R18, 0x20, RZ ;  /* 0x0000002012137810 */ /* 0x000fe20007ffe0ff */
[----:B------:R-:W-:Y:S01]  /*3230*/  FADD.FTZ R14, -R8, R15 ;  /* 0x0000000f080e7221 */ /* 0x000fe20000010100 */
[----:B------:R-:W-:Y:S01]  /*3240*/  IADD3 R18, R18, 0x30, RZ ;  /* 0x0000003012127810 */ /* 0x000fe20007ffe0ff */
[C---:B------:R-:W-:Y:S01]  /*3250*/  FADD.FTZ R30, -R8.reuse, R51 ;  /* 0x00000033081e7221 */ /* 0x040fe20000010100 */
[----:B------:R-:W-:Y:S01]  /*3260*/  ISETP.GE.U32.AND P0, PT, R19, c[0x0][0x1e0], PT ;  /* 0x0000780013007a0c */ /* 0x000fe20003f06070 */
[----:B------:R-:W-:Y:S01]  /*3270*/  FADD.FTZ R24, -R8, R47 ;  /* 0x0000002f08187221 */ /* 0x000fe20000010100 */
[----:B------:R-:W-:Y:S01]  /*3280*/  SHF.R.S32.HI R19, RZ, 0x1f, R19 ;  /* 0x0000001fff137819 */ /* 0x000fe20000011413 */
[-C--:B------:R-:W-:Y:S01]  /*3290*/  FMUL.FTZ R31, R14, R9.reuse ;  /* 0x000000090e1f7220 */ /* 0x080fe20000410000 */
[----:B------:R-:W-:Y:S01]  /*32a0*/  ISETP.GE.U32.AND P3, PT, R18, c[0x0][0x1e0], PT ;  /* 0x0000780012007a0c */ /* 0x000fe20003f66070 */
[----:B------:R-:W-:Y:S01]  /*32b0*/  FMUL.FTZ R32, R30, R9 ;  /* 0x000000091e207220 */ /* 0x000fe20000410000 */
[----:B------:R-:W-:-:S02]  /*32c0*/  SHF.R.S32.HI R18, RZ, 0x1f, R18 ;  /* 0x0000001fff127819 */ /* 0x000fc40000011412 */
[----:B------:R-:W-:Y:S01]  /*32d0*/  ISETP.GE.AND.EX P0, PT, R19, c[0x0][0x1e4], PT, P0 ;  /* 0x0000790013007a0c */ /* 0x000fe20003f06300 */
[----:B------:R-:W0:Y:S01]  /*32e0*/  LDS.64 R16, [0x88] ;  /* 0x00008800ff107984 */ /* 0x000e220000000a00 */
[----:B------:R-:W-:Y:S02]  /*32f0*/  PRMT R19, RZ, 0x5410, R52 ;  /* 0x00005410ff137816 */ /* 0x000fe40000000034 */
[----:B------:R-:W-:Y:S02]  /*3300*/  PRMT R27, RZ, 0x7610, R48 ;  /* 0x00007610ff1b7816 */ /* 0x000fe40000000030 */
[----:B------:R-:W-:Y:S01]  /*3310*/  ISETP.GE.AND.EX P3, PT, R18, c[0x0][0x1e4], PT, P3 ;  /* 0x0000790012007a0c */ /* 0x000fe20003f66330 */
[C---:B------:R-:W-:Y:S01]  /*3320*/  FADD.FTZ R26, -R8.reuse, R19 ;  /* 0x00000013081a7221 */ /* 0x040fe20000010100 */
[----:B------:R-:W-:Y:S01]  /*3330*/  PRMT R15, RZ, 0x5410, R50 ;  /* 0x00005410ff0f7816 */ /* 0x000fe20000000032 */
[C---:B------:R-:W-:Y:S01]  /*3340*/  FADD.FTZ R18, -R8.reuse, R25 ;  /* 0x0000001908127221 */ /* 0x040fe20000010100 */
[C---:B------:R-:W-:Y:S01]  /*3350*/  ISETP.LT.U32.AND P0, PT, R61.reuse, 0x1c0, !P0 ;  /* 0x000001c03d00780c */ /* 0x040fe20004701070 */
[----:B------:R-:W-:Y:S01]  /*3360*/  FADD.FTZ R8, -R8, R27 ;  /* 0x0000001b08087221 */ /* 0x000fe20000010100 */
[----:B------:R-:W-:-:S02]  /*3370*/  ISETP.LT.U32.AND P3, PT, R61, 0x1c0, !P3 ;  /* 0x000001c03d00780c */ /* 0x000fc40005f61070 */
[----:B------:R-:W-:Y:S01]  /*3380*/  PRMT R50, RZ, 0x7610, R50 ;  /* 0x00007610ff327816 */ /* 0x000fe20000000032 */
[----:B0-----:R-:W-:Y:S02]  /*3390*/  FMUL.FTZ R19, R16, c[0x0][0x20c] ;  /* 0x0000830010137a20 */ /* 0x001fe40000410000 */
[----:B------:R-:W-:Y:S01]  /*33a0*/  FMUL.FTZ R20, R17, c[0x0][0x20c] ;  /* 0x0000830011147a20 */ /* 0x000fe20000410000 */
        /* <DEDUP_REMOVED lines=19> */
.L_x_24:
[----:B------:R-:W-:Y:S01]  /*34e0*/  BSSY B0, `(.L_x_25) ;  /* 0x0000012000007945 */ /* 0x000fe20003800000 */
[----:B------:R-:W-:Y:S05]  /*34f0*/  @!P1 BRA `(.L_x_26) ;  /* 0x0000010000009947 */ /* 0x000fea0003800000 */
[C-C-:B------:R-:W-:Y:S02]  /*3500*/  FFMA.FTZ R14, R19.reuse, R31, R20.reuse ;  /* 0x0000001f130e7223 */ /* 0x140fe40000010014 */
[----:B------:R-:W-:Y:S02]  /*3510*/  FFMA.FTZ R17, R19, R32, R20 ;  /* 0x0000002013117223 */ /* 0x000fe40000010014 */
[----:B------:R-:W-:Y:S01]  /*3520*/  FFMA.FTZ R16, R15, R10, -R14 ;  /* 0x0000000a0f107223 */ /* 0x000fe2000001080e */
[----:B------:R-:W-:Y:S01]  /*3530*/  MOV R14, R66 ;  /* 0x00000042000e7202 */ /* 0x000fe20000000f00 */
[----:B------:R-:W-:Y:S01]  /*3540*/  IMAD R21, R41, c[0x0][0x1d8], RZ ;  /* 0x0000760029157a24 */ /* 0x000fe200078e02ff */
[----:B------:R-:W-:Y:S01]  /*3550*/  MOV R15, R69 ;  /* 0x00000045000f7202 */ /* 0x000fe20000000f00 */
[----:B------:R-:W-:-:S02]  /*3560*/  FFMA.FTZ R50, R50, R11, -R17 ;  /* 0x0000000b32327223 */ /* 0x000fc40000010811 */
[C---:B------:R-:W-:Y:S02]  /*3570*/  IMAD R17, R60.reuse, c[0x0][0x1dc], R21 ;  /* 0x000077003c117a24 */ /* 0x040fe400078e0215 */
[----:B------:R-:W-:-:S04]  /*3580*/  IMAD.WIDE.U32 R14, R60, c[0x0][0x1d8], R14 ;  /* 0x000076003c0e7a25 */ /* 0x000fc800078e000e */
[----:B------:R-:W-:Y:S01]  /*3590*/  FMUL.FTZ R30, R16, R9 ;  /* 0x00000009101e7220 */ /* 0x000fe20000410000 */
[----:B------:R-:W-:Y:S01]  /*35a0*/  IADD3 R17, R15, R17, RZ ;  /* 0x000000110f117210 */ /* 0x000fe20007ffe0ff */
[----:B------:R-:W-:Y:S01]  /*35b0*/  FMUL.FTZ R21, R50, R9 ;  /* 0x0000000932157220 */ /* 0x000fe20000410000 */
[----:B------:R-:W-:-:S04]  /*35c0*/  LEA R16, P5, R14, c[0x0][0x160], 0x1 ;  /* 0x000058000e107a11 */ /* 0x000fc800078a08ff */
[----:B------:R-:W-:Y:S02]  /*35d0*/  LEA.HI.X R17, R14, c[0x0][0x164], R17, 0x1, P5 ;  /* 0x000059000e117a11 */ /* 0x000fe400028f0c11 */
[----:B------:R-:W-:-:S05]  /*35e0*/  F2FP.BF16.PACK_AB R21, R21, R30 ;  /* 0x0000001e1515723e */ /* 0x000fca00000010ff */
[----:B------:R0:W-:Y:S02]  /*35f0*/  STG.E [R16.64], R21 ;  /* 0x0000001510007986 */ /* 0x0001e4000c101906 */
.L_x_26:
[----:B------:R-:W-:Y:S05]  /*3600*/  BSYNC B0 ;  /* 0x0000000000007941 */ /* 0x000fea0003800000 */
.L_x_25:
[--C-:B------:R-:W-:Y:S01]  /*3610*/  PRMT R15, RZ, 0x5410, R49.reuse ;  /* 0x00005410ff0f7816 */ /* 0x100fe20000000031 */
[-C--:B------:R-:W-:Y:S01]  /*3620*/  FMUL.FTZ R31, R26, R9.reuse ;  /* 0x000000091a1f7220 */ /* 0x080fe20000410000 */
[----:B------:R-:W-:Y:S01]  /*3630*/  PRMT R14, RZ, 0x7610, R49 ;  /* 0x00007610ff0e7816 */ /* 0x000fe20000000031 */
[----:B------:R-:W-:Y:S01]  /*3640*/  FMUL.FTZ R30, R28, R9 ;  /* 0x000000091c1e7220 */ /* 0x000fe20000410000 */
[----:B------:R-:W-:Y:S05]  /*3650*/  @!P4 BRA `(.L_x_27) ;  /* 0x000001200000c947 */ /* 0x000fea0003800000 */
[----:B0-----:R-:W-:Y:S02]  /*3660*/  FFMA.FTZ R17, R30, R11, R13 ;  /* 0x0000000b1e117223 */ /* 0x001fe4000001000d */
        /* <DEDUP_REMOVED lines=17> */
.L_x_27:
[----:B------:R-:W-:Y:S01]  /*3780*/  BSSY B0, `(.L_x_28) ;  /* 0x0000012000007945 */ /* 0x000fe20003800000 */
[----:B------:R-:W-:Y:S05]  /*3790*/  @!P2 BRA `(.L_x_29) ;  /* 0x000001000000a947 */ /* 0x000fea0003800000 */
[C-C-:B0-----:R-:W-:Y:S02]  /*37a0*/  FFMA.FTZ R16, R19.reuse, R31, R20.reuse ;  /* 0x0000001f13107223 */ /* 0x141fe40000010014 */
[----:B------:R-:W-:Y:S02]  /*37b0*/  FFMA.FTZ R17, R19, R30, R20 ;  /* 0x0000001e13117223 */ /* 0x000fe40000010014 */
[----:B------:R-:W-:Y:S01]  /*37c0*/  FFMA.FTZ R16, R15, R10, -R16 ;  /* 0x0000000a0f107223 */ /* 0x000fe20000010810 */
[----:B------:R-:W-:Y:S01]  /*37d0*/  MOV R15, R69 ;  /* 0x00000045000f7202 */ /* 0x000fe20000000f00 */
[----:B------:R-:W-:Y:S01]  /*37e0*/  FFMA.FTZ R28, R14, R11, -R17 ;  /* 0x0000000b0e1c7223 */ /* 0x000fe20000010811 */
[----:B------:R-:W-:Y:S01]  /*37f0*/  MOV R14, R66 ;  /* 0x00000042000e7202 */ /* 0x000fe20000000f00 */
[----:B------:R-:W-:-:S02]  /*3800*/  IMAD R21, R40, c[0x0][0x1d8], RZ ;  /* 0x0000760028157a24 */ /* 0x000fc400078e02ff */
[----:B------:R-:W-:Y:S02]  /*3810*/  FMUL.FTZ R26, R16, R9 ;  /* 0x00000009101a7220 */ /* 0x000fe40000410000 */
[----:B------:R-:W-:-:S04]  /*3820*/  IMAD.WIDE.U32 R14, R58, c[0x0][0x1d8], R14 ;  /* 0x000076003a0e7a25 */ /* 0x000fc800078e000e */
[----:B------:R-:W-:Y:S01]  /*3830*/  IMAD R17, R58, c[0x0][0x1dc], R21 ;  /* 0x000077003a117a24 */ /* 0x000fe200078e0215 */
[----:B------:R-:W-:Y:S01]  /*3840*/  LEA R16, P5, R14, c[0x0][0x160], 0x1 ;  /* 0x000058000e107a11 */ /* 0x000fe200078a08ff */
[----:B------:R-:W-:-:S03]  /*3850*/  FMUL.FTZ R21, R28, R9 ;  /* 0x000000091c157220 */ /* 0x000fc60000410000 */
[----:B------:R-:W-:Y:S02]  /*3860*/  IADD3 R17, R15, R17, RZ ;  /* 0x000000110f117210 */ /* 0x000fe40007ffe0ff */
[----:B------:R-:W-:Y:S02]  /*3870*/  F2FP.BF16.PACK_AB R21, R21, R26 ;  /* 0x0000001a1515723e */ /* 0x000fe400000010ff */
[----:B------:R-:W-:-:S05]  /*3880*/  LEA.HI.X R17, R14, c[0x0][0x164], R17, 0x1, P5 ;  /* 0x000059000e117a11 */ /* 0x000fca00028f0c11 */
[----:B------:R0:W-:Y:S02]  /*3890*/  STG.E [R16.64], R21 ;  /* 0x0000001510007986 */ /* 0x0001e4000c101906 */
.L_x_29:
[----:B------:R-:W-:Y:S05]  /*38a0*/  BSYNC B0 ;  /* 0x0000000000007941 */ /* 0x000fea0003800000 */
.L_x_28:
[--C-:B------:R-:W-:Y:S01]  /*38b0*/  PRMT R15, RZ, 0x5410, R46.reuse ;  /* 0x00005410ff0f7816 */ /* 0x100fe2000000002e */
[-C--:B------:R-:W-:Y:S01]  /*38c0*/  FMUL.FTZ R31, R22, R9.reuse ;  /* 0x00000009161f7220 */ /* 0x080fe20000410000 */
[----:B------:R-:W-:Y:S01]  /*38d0*/  PRMT R46, RZ, 0x7610, R46 ;  /* 0x00007610ff2e7816 */ /* 0x000fe2000000002e */
[----:B------:R-:W-:Y:S01]  /*38e0*/  FMUL.FTZ R26, R24, R9 ;  /* 0x00000009181a7220 */ /* 0x000fe20000410000 */
[----:B------:R-:W-:Y:S05]  /*38f0*/  @!P4 BRA `(.L_x_30) ;  /* 0x000001200000c947 */ /* 0x000fea0003800000 */
[----:B------:R-:W-:Y:S02]  /*3900*/  FFMA.FTZ R14, R31, R10, R12 ;  /* 0x0000000a1f0e7223 */ /* 0x000fe4000001000c */
[----:B0-----:R-:W-:Y:S02]  /*3910*/  FFMA.FTZ R16, R26, R11, R13 ;  /* 0x0000000b1a107223 */ /* 0x001fe4000001000d */
        /* <DEDUP_REMOVED lines=16> */
.L_x_30:
[----:B------:R-:W-:Y:S01]  /*3a20*/  BSSY B0, `(.L_x_31) ;  /* 0x0000012000007945 */ /* 0x000fe20003800000 */
[----:B------:R-:W-:Y:S05]  /*3a30*/  @!P0 BRA `(.L_x_32) ;  /* 0x0000010000008947 */ /* 0x000fea0003800000 */
[C-C-:B------:R-:W-:Y:S02]  /*3a40*/  FFMA.FTZ R14, R19.reuse, R31, R20.reuse ;  /* 0x0000001f130e7223 */ /* 0x140fe40000010014 */
[----:B0-----:R-:W-:Y:S02]  /*3a50*/  FFMA.FTZ R17, R19, R26, R20 ;  /* 0x0000001a13117223 */ /* 0x001fe40000010014 */
        /* <DEDUP_REMOVED lines=14> */
.L_x_32:
[----:B------:R-:W-:Y:S05]  /*3b40*/  BSYNC B0 ;  /* 0x0000000000007941 */ /* 0x000fea0003800000 */
.L_x_31:
[--C-:B------:R-:W-:Y:S01]  /*3b50*/  PRMT R15, RZ, 0x5410, R45.reuse ;  /* 0x00005410ff0f7816 */ /* 0x100fe2000000002d */
[-C--:B------:R-:W-:Y:S01]  /*3b60*/  FMUL.FTZ R25, R18, R9.reuse ;  /* 0x0000000912197220 */ /* 0x080fe20000410000 */
[----:B------:R-:W-:Y:S01]  /*3b70*/  PRMT R14, RZ, 0x7610, R45 ;  /* 0x00007610ff0e7816 */ /* 0x000fe2000000002d */
[----:B------:R-:W-:Y:S01]  /*3b80*/  FMUL.FTZ R24, R8, R9 ;  /* 0x0000000908187220 */ /* 0x000fe20000410000 */
[----:B------:R-:W-:Y:S05]  /*3b90*/  @!P4 BRA `(.L_x_33) ;  /* 0x000001200000c947 */ /* 0x000fea0003800000 */
[----:B------:R-:W-:Y:S02]  /*3ba0*/  FFMA.FTZ R12, R25, R10, R12 ;  /* 0x0000000a190c7223 */ /* 0x000fe4000001000c */
[----:B------:R-:W-:Y:S02]  /*3bb0*/  FFMA.FTZ R13, R24, R11, R13 ;  /* 0x0000000b180d7223 */ /* 0x000fe4000001000d */
[----:B------:R-:W-:Y:S02]  /*3bc0*/  FMUL.FTZ R8, R12, -1.4426950216293334961 ;  /* 0xbfb8aa3b0c087820 */ /* 0x000fe40000410000 */
[----:B0-----:R-:W-:-:S04]  /*3bd0*/  FMUL.FTZ R17, R13, -1.4426950216293334961 ;  /* 0xbfb8aa3b0d117820 */ /* 0x001fc80000410000 */
        /* <DEDUP_REMOVED lines=14> */
.L_x_33:
[----:B------:R-:W-:Y:S01]  /*3cc0*/  BSSY B0, `(.L_x_34) ;  /* 0x0000011000007945 */ /* 0x000fe20003800000 */
[----:B------:R-:W-:Y:S05]  /*3cd0*/  @!P3 BRA `(.L_x_35) ;  /* 0x000000f00000b947 */ /* 0x000fea0003800000 */
[C-C-:B------:R-:W-:Y:S01]  /*3ce0*/  FFMA.FTZ R8, R19.reuse, R25, R20.reuse ;  /* 0x0000001913087223 */ /* 0x140fe20000010014 */
[----:B------:R-:W-:Y:S01]  /*3cf0*/  MOV R67, R69 ;  /* 0x0000004500437202 */ /* 0x000fe20000000f00 */
[----:B------:R-:W-:Y:S02]  /*3d00*/  FFMA.FTZ R19, R19, R24, R20 ;  /* 0x0000001813137223 */ /* 0x000fe40000010014 */
[----:B------:R-:W-:Y:S02]  /*3d10*/  IMAD R13, R6, c[0x0][0x1d8], RZ ;  /* 0x00007600060d7a24 */ /* 0x000fe400078e02ff */
[----:B------:R-:W-:Y:S02]  /*3d20*/  FFMA.FTZ R8, R15, R10, -R8 ;  /* 0x0000000a0f087223 */ /* 0x000fe40000010808 */
[----:B------:R-:W-:-:S02]  /*3d30*/  FFMA.FTZ R14, R14, R11, -R19 ;  /* 0x0000000b0e0e7223 */ /* 0x000fc40000010813 */
[----:B------:R-:W-:-:S04]  /*3d40*/  IMAD.WIDE.U32 R66, R56, c[0x0][0x1d8], R66 ;  /* 0x0000760038427a25 */ /* 0x000fc800078e0042 */
[----:B------:R-:W-:Y:S02]  /*3d50*/  IMAD R13, R56, c[0x0][0x1dc], R13 ;  /* 0x00007700380d7a24 */ /* 0x000fe400078e020d */
[-C--:B------:R-:W-:Y:S01]  /*3d60*/  FMUL.FTZ R11, R8, R9.reuse ;  /* 0x00000009080b7220 */ /* 0x080fe20000410000 */
[----:B------:R-:W-:Y:S01]  /*3d70*/  LEA R8, P0, R66, c[0x0][0x160], 0x1 ;  /* 0x0000580042087a11 */ /* 0x000fe200078008ff */
[----:B------:R-:W-:Y:S01]  /*3d80*/  FMUL.FTZ R14, R14, R9 ;  /* 0x000000090e0e7220 */ /* 0x000fe20000410000 */
[----:B------:R-:W-:-:S04]  /*3d90*/  IADD3 R13, R67, R13, RZ ;  /* 0x0000000d430d7210 */ /* 0x000fc80007ffe0ff */
[----:B------:R-:W-:Y:S02]  /*3da0*/  LEA.HI.X R9, R66, c[0x0][0x164], R13, 0x1, P0 ;  /* 0x0000590042097a11 */ /* 0x000fe400000f0c0d */
[----:B------:R-:W-:-:S05]  /*3db0*/  F2FP.BF16.PACK_AB R11, R14, R11 ;  /* 0x0000000b0e0b723e */ /* 0x000fca00000010ff */
[----:B------:R1:W-:Y:S02]  /*3dc0*/  STG.E [R8.64], R11 ;  /* 0x0000000b08007986 */ /* 0x0003e4000c101906 */
.L_x_35:
[----:B------:R-:W-:Y:S05]  /*3dd0*/  BSYNC B0 ;  /* 0x0000000000007941 */ /* 0x000fea0003800000 */
.L_x_34:
[----:B------:R-:W-:Y:S02]  /*3de0*/  IADD3 R53, R53, c[0x0][0x10], RZ ;  /* 0x0000040035357a10 */ /* 0x000fe40007ffe0ff */
[----:B------:R-:W-:Y:S02]  /*3df0*/  IADD3 R54, R54, 0x1, RZ ;  /* 0x0000000136367810 */ /* 0x000fe40007ffe0ff */
[----:B------:R-:W-:-:S13]  /*3e00*/  ISETP.GE.AND P0, PT, R53, UR4, PT ;  /* 0x0000000435007c0c */ /* 0x000fda000bf06270 */
[----:B------:R-:W-:Y:S01]  /*3e10*/  @P0 CALL.REL.NOINC `(.L_x_1) ;  /* 0x0000001000000944 */ /* 0x000fe20003c00000 */
[----:B------:R-:W-:Y:S05]  /*3e20*/  BRA `(.L_x_36) ;  /* 0xffffc50000007947 */ /* 0x000fea000383ffff */
.L_x_1:
[----:B-12---:R-:W-:Y:S01]  /*3e30*/  ISETP.NE.AND P2, PT, R61, RZ, PT ;  /* 0x000000ff3d00720c */ /* 0x006fe20003f45270 */
[----:B------:R-:W-:Y:S01]  /*3e40*/  HFMA2.MMA R25, -RZ, RZ, 0, 2.384185791015625e-07 ;  /* 0x00000004ff197435 */ /* 0x000fe200000001ff */
[----:B------:R-:W-:Y:S01]  /*3e50*/  MOV R0, c[0x0][0x10] ;  /* 0x0000040000007a02 */ /* 0x000fe20000000f00 */
[----:B------:R-:W-:Y:S01]  /*3e60*/  BSSY B0, `(.L_x_37) ;  /* 0x0000013000007945 */ /* 0x000fe20003800000 */
[----:B------:R-:W-:Y:S02]  /*3e70*/  MOV R4, c[0x0][0xc] ;  /* 0x0000030000047a02 */ /* 0x000fe40000000f00 */
[----:B------:R-:W-:Y:S02]  /*3e80*/  IADD3 R2, R0, -0x1, RZ ;  /* 0xffffffff00027810 */ /* 0x000fe40007ffe0ff */
[C---:B------:R-:W-:Y:S02]  /*3e90*/  IADD3 R3, R4.reuse, -0x1, RZ ;  /* 0xffffffff04037810 */ /* 0x040fe40007ffe0ff */
[----:B------:R-:W-:-:S02]  /*3ea0*/  ISETP.NE.AND P1, PT, R4, 0x1, PT ;  /* 0x000000010400780c */ /* 0x000fc40003f25270 */
[----:B------:R-:W-:Y:S02]  /*3eb0*/  SHF.L.U32 R0, R0, 0x1, RZ ;  /* 0x0000000100007819 */ /* 0x000fe400000006ff */
[----:B------:R-:W-:Y:S02]  /*3ec0*/  ISETP.NE.AND P0, PT, R44, R3, PT ;  /* 0x000000032c00720c */ /* 0x000fe40003f05270 */
[----:B------:R-:W-:Y:S02]  /*3ed0*/  SEL R0, R0, RZ, P1 ;  /* 0x000000ff00007207 */ /* 0x000fe40000800000 */
[----:B------:R-:W-:-:S03]  /*3ee0*/  ISETP.NE.OR P0, PT, R43, R2, P0 ;  /* 0x000000022b00720c */ /* 0x000fc60000705670 */
[----:B------:R-:W-:Y:S01]  /*3ef0*/  IMAD.WIDE.U32 R2, R0, R25, c[0x0][0x1a8] ;  /* 0x00006a0000027625 */ /* 0x000fe200078e0019 */
[----:B------:R-:W-:Y:S05]  /*3f00*/  @P2 BRA `(.L_x_38) ;  /* 0x0000008000002947 */ /* 0x000fea0003800000 */
[----:B------:R-:W-:Y:S06]  /*3f10*/  MEMBAR.ALL.GPU ;  /* 0x0000000000007992 */ /* 0x000fec000000a000 */
[----:B------:R-:W1:Y:S01]  /*3f20*/  S2R R0, SR_LANEID ;  /* 0x0000000000007919 */ /* 0x000e620000000000 */
[----:B------:R-:W-:Y:S01]  /*3f30*/  VOTEU.ANY UR4, UPT, PT ;  /* 0x0000000000047886 */ /* 0x000fe200038e0100 */
[----:B------:R-:W-:-:S00]  /*3f40*/  ERRBAR ;  /* 0x00000000000079ab */ /* 0x000fc00000000000 */
[----:B------:R-:W-:Y:S01]  /*3f50*/  UFLO.U32 UR5, UR4 ;  /* 0x00000004000572bd */ /* 0x000fe200080e0000 */
[----:B------:R-:W2:Y:S05]  /*3f60*/  POPC R5, UR4 ;  /* 0x0000000400057d09 */ /* 0x000eaa0008000000 */
[----:B-1----:R-:W-:-:S13]  /*3f70*/  ISETP.EQ.U32.AND P1, PT, R0, UR5, PT ;  /* 0x0000000500007c0c */ /* 0x002fda000bf22070 */
[----:B--2---:R1:W-:Y:S02]  /*3f80*/  @P1 RED.E.ADD.S32.STRONG.GPU [R2.64], R5 ;  /* 0x000000050200198e */ /* 0x0043e4000c10e386 */
.L_x_38:
[----:B------:R-:W-:Y:S05]  /*3f90*/  BSYNC B0 ;  /* 0x0000000000007941 */ /* 0x000fea0003800000 */
.L_x_37:
[----:B------:R-:W-:Y:S05]  /*3fa0*/  @P0 EXIT ;  /* 0x000000000000094d */ /* 0x000fea0003800000 */
[----:B------:R-:W-:Y:S05]  /*3fb0*/  @P2 BRA `(.L_x_39) ;  /* 0x0000008000002947 */ /* 0x000fea0003800000 */
[----:B------:R-:W-:-:S05]  /*3fc0*/  IMAD R0, R4, c[0x0][0x10], RZ ;  /* 0x0000040004007a24 */ /* 0x000fca00078e02ff */
[----:B------:R-:W-:-:S13]  /*3fd0*/  ISETP.NE.AND P0, PT, R0, -0x1, PT ;  /* 0xffffffff0000780c */ /* 0x000fda0003f05270 */
[----:B------:R-:W-:Y:S05]  /*3fe0*/  @!P0 BRA `(.L_x_39) ;  /* 0x0000005000008947 */ /* 0x000fea0003800000 */
.L_x_40:
[----:B-1----:R-:W2:Y:S01]  /*3ff0*/  LDG.E.STRONG.GPU R5, [R2.64] ;  /* 0x0000000602057981 */ /* 0x002ea2000c1ef900 */
[----:B------:R-:W-:Y:S01]  /*4000*/  YIELD ;  /* 0x0000000000007946 */ /* 0x000fe20003800000 */
[----:B--2---:R-:W-:Y:S01]  /*4010*/  ISETP.NE.AND P0, PT, R5, R0, PT ;  /* 0x000000000500720c */ /* 0x004fe20003f05270 */
[----:B------:R-:W-:-:S12]  /*4020*/  CCTL.IVALL ;  /* 0x00000000ff00798f */ /* 0x000fd80002000000 */
[----:B------:R-:W-:Y:S05]  /*4030*/  @P0 BRA `(.L_x_40) ;  /* 0xffffffb000000947 */ /* 0x000fea000383ffff */
.L_x_39:
[----:B------:R-:W-:Y:S02]  /*4040*/  WARPSYNC 0xffffffff ;  /* 0xffffffff00007948 */ /* 0x000fe40003800000 */
[----:B------:R-:W-:Y:S01]  /*4050*/  MOV R19, c[0x0][0x1dc] ;  /* 0x0000770000137a02 */ /* 0x000fe20000000f00 */
[----:B------:R-:W-:Y:S03]  /*4060*/  BAR.SYNC.DEFER_BLOCKING 0x0 ;  /* 0x0000000000007b1d */ /* 0x000fe60000010000 */
[----:B------:R-:W-:-:S04]  /*4070*/  LEA.HI R0, P0, R19, c[0x0][0x1d8], RZ, 0x1 ;  /* 0x0000760013007a11 */ /* 0x000fc800078108ff */
[----:B-1----:R-:W-:-:S04]  /*4080*/  IADD3.X R3, RZ, c[0x0][0x1dc], RZ, P0, !PT ;  /* 0x00007700ff037a10 */ /* 0x002fc800007fe4ff */
[----:B------:R-:W-:Y:S02]  /*4090*/  SHF.R.S64 R20, R0, 0x1, R3 ;  /* 0x0000000100147819 */ /* 0x000fe40000001003 */
[----:B------:R-:W-:Y:S02]  /*40a0*/  SHF.R.S32.HI R0, RZ, 0x1f, R61 ;  /* 0x0000001fff007819 */ /* 0x000fe4000001143d */
[----:B------:R-:W-:Y:S02]  /*40b0*/  SHF.R.S32.HI R27, RZ, 0x1, R3 ;  /* 0x00000001ff1b7819 */ /* 0x000fe40000011403 */
[----:B------:R-:W-:-:S04]  /*40c0*/  ISETP.GT.U32.AND P0, PT, R20, R61, PT ;  /* 0x0000003d1400720c */ /* 0x000fc80003f04070 */
[----:B------:R-:W-:-:S13]  /*40d0*/  ISETP.GT.AND.EX P0, PT, R27, R0, PT, P0 ;  /* 0x000000001b00720c */ /* 0x000fda0003f04300 */
[----:B------:R-:W-:Y:S05]  /*40e0*/  @!P0 EXIT ;  /* 0x000000000000894d */ /* 0x000fea0003800000 */
[----:B------:R-:W-:Y:S01]  /*40f0*/  UMOV UR4, 0x3 ;  /* 0x0000000300047882 */ /* 0x000fe20000000000 */
[----:B------:R-:W-:Y:S01]  /*4100*/  LEA R2, R19, R19, 0x1 ;  /* 0x0000001313027211 */ /* 0x000fe200078e08ff */
[----:B------:R-:W-:Y:S01]  /*4110*/  ULDC UR5, c[0x0][0x1d8] ;  /* 0x0000760000057ab9 */ /* 0x000fe20000000800 */
[----:B------:R-:W-:Y:S01]  /*4120*/  MOV R18, R0 ;  /* 0x0000000000127202 */ /* 0x000fe20000000f00 */
[----:B------:R-:W-:Y:S01]  /*4130*/  UIMAD.WIDE.U32 UR4, UR4, UR5, URZ ;  /* 0x00000005040472a5 */ /* 0x000fe2000f8e003f */
[----:B------:R-:W-:Y:S02]  /*4140*/  MOV R22, c[0x0][0x1d8] ;  /* 0x0000760000167a02 */ /* 0x000fe40000000f00 */
[----:B------:R-:W-:Y:S02]  /*4150*/  SHF.L.U64.HI R29, R20, 0x2, R27 ;  /* 0x00000002141d7819 */ /* 0x000fe4000001021b */
[----:B------:R-:W-:Y:S02]  /*4160*/  SHF.L.U64.HI R19, R22, 0x2, R19 ;  /* 0x0000000216137819 */ /* 0x000fe40000010213 */
[----:B------:R-:W-:-:S04]  /*4170*/  IADD3 R2, R2, UR5, RZ ;  /* 0x0000000502027c10 */ /* 0x000fc8000fffe0ff */
[----:B------:R-:W-:-:S04]  /*4180*/  LEA.HI R23, P0, R2, UR4, RZ, 0x1 ;  /* 0x0000000402177c11 */ /* 0x000fc8000f8108ff */
[----:B------:R-:W-:-:S04]  /*4190*/  IADD3.X R2, RZ, R2, RZ, P0, !PT ;  /* 0x00000002ff027210 */ /* 0x000fc800007fe4ff */
[--C-:B------:R-:W-:Y:S02]  /*41a0*/  SHF.R.S64 R23, R23, 0x1, R2.reuse ;  /* 0x0000000117177819 */ /* 0x100fe40000001002 */
[----:B------:R-:W-:-:S04]  /*41b0*/  SHF.R.S32.HI R0, RZ, 0x1, R2 ;  /* 0x00000001ff007819 */ /* 0x000fc80000011402 */
[----:B0-----:R-:W-:Y:S02]  /*41c0*/  SHF.L.U64.HI R21, R23, 0x2, R0 ;  /* 0x0000000217157819 */ /* 0x001fe40000010200 */
.L_x_41:
[----:B------:R-:W-:-:S04]  /*41d0*/  LEA R6, P0, R61, c[0x0][0x1b8], 0x2 ;  /* 0x00006e003d067a11 */ /* 0x000fc800078010ff */
[----:B------:R-:W-:Y:S02]  /*41e0*/  LEA.HI.X R7, R61, c[0x0][0x1bc], R18, 0x2, P0 ;  /* 0x00006f003d077a11 */ /* 0x000fe400000f1412 */
[-C--:B------:R-:W-:Y:S02]  /*41f0*/  LEA R8, P0, R20, R6.reuse, 0x2 ;  /* 0x0000000614087211 */ /* 0x080fe400078010ff */
[-C--:B------:R-:W-:Y:S01]  /*4200*/  LEA R12, P1, R22, R6.reuse, 0x2 ;  /* 0x00000006160c7211 */ /* 0x080fe200078210ff */
[----:B0-----:R-:W2:Y:S01]  /*4210*/  LDG.E R14, [R6.64] ;  /* 0x00000006060e7981 */ /* 0x001ea2000c1e1900 */
[----:B------:R-:W-:Y:S02]  /*4220*/  LEA R10, P2, R23, R6, 0x2 ;  /* 0x00000006170a7211 */ /* 0x000fe400078410ff */
[----:B------:R-:W-:Y:S02]  /*4230*/  IADD3.X R9, R7, R29, RZ, P0, !PT ;  /* 0x0000001d07097210 */ /* 0x000fe400007fe4ff */
[----:B------:R-:W-:-:S02]  /*4240*/  IADD3.X R13, R19, R7, RZ, P1, !PT ;  /* 0x00000007130d7210 */ /* 0x000fc40000ffe4ff */
[----:B------:R-:W-:Y:S01]  /*4250*/  IADD3.X R11, R7, R21, RZ, P2, !PT ;  /* 0x00000015070b7210 */ /* 0x000fe200017fe4ff */
[----:B------:R-:W2:Y:S04]  /*4260*/  LDG.E R15, [R8.64] ;  /* 0x00000006080f7981 */ /* 0x000ea8000c1e1900 */
[----:B------:R-:W3:Y:S04]  /*4270*/  LDG.E R16, [R12.64] ;  /* 0x000000060c107981 */ /* 0x000ee8000c1e1900 */
[----:B------:R-:W3:Y:S01]  /*4280*/  LDG.E R17, [R10.64] ;  /* 0x000000060a117981 */ /* 0x000ee2000c1e1900 */
[----:B------:R-:W-:-:S02]  /*4290*/  SHF.L.U32 R4, R61, 0x1, RZ ;  /* 0x000000013d047819 */ /* 0x000fc400000006ff */
[----:B------:R-:W-:-:S03]  /*42a0*/  IADD3 R61, R61, 0x1c0, RZ ;  /* 0x000001c03d3d7810 */ /* 0x000fc60007ffe0ff */
[----:B------:R-:W-:-:S04]  /*42b0*/  IMAD.WIDE R2, R4, R25, c[0x0][0x168] ;  /* 0x00005a0004027625 */ /* 0x000fc800078e0219 */
[----:B------:R-:W-:Y:S01]  /*42c0*/  IMAD.WIDE R4, R4, R25, c[0x0][0x170] ;  /* 0x00005c0004047625 */ /* 0x000fe200078e0219 */
[----:B------:R-:W-:Y:S02]  /*42d0*/  ISETP.GT.U32.AND P0, PT, R20, R61, PT ;  /* 0x0000003d1400720c */ /* 0x000fe40003f04070 */
[----:B------:R-:W-:-:S04]  /*42e0*/  SHF.R.S32.HI R18, RZ, 0x1f, R61 ;  /* 0x0000001fff127819 */ /* 0x000fc8000001143d */
[----:B------:R-:W-:Y:S01]  /*42f0*/  ISETP.GT.AND.EX P0, PT, R27, R18, PT, P0 ;  /* 0x000000121b00720c */ /* 0x000fe20003f04300 */
[----:B--2---:R0:W-:Y:S04]  /*4300*/  STG.E.64 [R2.64], R14 ;  /* 0x0000000e02007986 */ /* 0x0041e8000c101b06 */
[----:B---3--:R0:W-:Y:S08]  /*4310*/  STG.E.64 [R4.64], R16 ;  /* 0x0000001004007986 */ /* 0x0081f0000c101b06 */
[----:B------:R-:W-:Y:S05]  /*4320*/  @P0 BRA `(.L_x_41) ;  /* 0xfffffea000000947 */ /* 0x000fea000383ffff */
[----:B------:R-:W-:Y:S05]  /*4330*/  EXIT ;  /* 0x000000000000794d */ /* 0x000fea0003800000 */
.L_x_42:
        /* <DEDUP_REMOVED lines=12> */
.L_x_5177:


//--------------------- .text._Z35group_norm_nhwc_bwd_one_pass_kernelI11Bf16IOFp32WLi128ELi56ELi448EEv26Group_norm_nhwc_bwd_params --------------------------
	.section	.text._Z35group_norm_nhwc_bwd_one_pass_kernelI11Bf16IOFp32WLi128ELi56ELi448EEv26Group_norm_nhwc_bwd_params,"ax",@progbits
	.sectioninfo	@"SHI_REGISTERS=72"
	.align	128
        .global         _Z35group_norm_nhwc_bwd_one_pass_kernelI11Bf16IOFp32WLi128ELi56ELi448EEv26Group_norm_nhwc_bwd_params
        .type           _Z35group_norm_nhwc_bwd_one_pass_kernelI11Bf16IOFp32WLi128ELi56ELi448EEv26Group_norm_nhwc_bwd_params,@function
        .size           _Z35group_norm_nhwc_bwd_one_pass_kernelI11Bf16IOFp32WLi128ELi56ELi448EEv26Group_norm_nhwc_bwd_params,(.L_x_5178 - _Z35group_norm_nhwc_bwd_one_pass_kernelI11Bf16IOFp32WLi128ELi56ELi448EEv26Group_norm_nhwc_bwd_params)
        .other          _Z35group_norm_nhwc_bwd_one_pass_kernelI11Bf16IOFp32WLi128ELi56ELi448EEv26Group_norm_nhwc_bwd_params,@"STO_CUDA_ENTRY STV_DEFAULT"
_Z35group_norm_nhwc_bwd_one_pass_kernelI11Bf16IOFp32WLi128ELi56ELi448EEv26Group_norm_nhwc_bwd_params:
.text._Z35group_norm_nhwc_bwd_one_pass_kernelI11Bf16IOFp32WLi128ELi56ELi448EEv26Group_norm_nhwc_bwd_params:
[----:B------:R-:W-:Y:S02]  /*0000*/  MOV R1, c[0x0][0x28] ;  /* 0x00000a0000017a02 */ /* 0x000fe40000000f00 */
[----:B------:R-:W0:Y:S01]  /*0010*/  S2UR UR7, SR_CTAID.Y ;  /* 0x00000000000779c3 */ /* 0x000e220000002600 */
[----:B------:R-:W-:Y:S01]  /*0020*/  ULDC UR6, c[0x0][0x1f0] ;  /* 0x00007c0000067ab9 */ /* 0x000fe20000000800 */
[----:B------:R-:W1:Y:S01]  /*0030*/  S2R R59, SR_TID.X ;  /* 0x00000000003b7919 */ /* 0x000e620000002100 */
[----:B------:R-:W-:Y:S02]  /*0040*/  ULDC UR4, c[0x0][0x1c0] ;  /* 0x0000700000047ab9 */ /* 0x000fe40000000800 */
[----:B------:R-:W-:Y:S02]  /*0050*/  UIMAD UR6, UR6, UR4, URZ ;  /* 0x00000004060672a4 */ /* 0x000fe4000f8e023f */
[----:B------:R-:W-:Y:S02]  /*0060*/  ULDC.64 UR14, c[0x0][0x118] ;  /* 0x00004600000e7ab9 */ /* 0x000fe40000000a00 */
[----:B0-----:R-:W-:-:S06]  /*0070*/  UISETP.GE.AND UP0, UPT, UR7, UR6, UPT ;  /* 0x000000060700728c */ /* 0x001fcc000bf06270 */
[----:B------:R-:W-:-:S13]  /*0080*/  PLOP3.LUT P0, PT, PT, PT, UP0, 0x80, 0x0 ;  /* 0x000000000000781c */ /* 0x000fda0003f0f008 */
[----:B------:R-:W-:Y:S05]  /*0090*/  @P0 BRA `(.L_x_43) ;  /* 0x000059a000000947 */ /* 0x000fea0003800000 */
[----:B-1----:R-:W0:Y:S01]  /*00a0*/  S2R R33, SR_CTAID.X ;  /* 0x0000000000217919 */ /* 0x002e220000002500 */
[--C-:B------:R-:W-:Y:S01]  /*00b0*/  SHF.R.U32.HI R2, RZ, 0x2, R59.reuse ;  /* 0x00000002ff027819 */ /* 0x100fe2000001163b */
[----:B------:R-:W-:Y:S01]  /*00c0*/  UMOV UR8, 0x3 ;  /* 0x0000000300087882 */ /* 0x000fe20000000000 */
[----:B------:R-:W-:Y:S01]  /*00d0*/  ISETP.GE.U32.AND P1, PT, R59, 0x1c0, PT ;  /* 0x000001c03b00780c */ /* 0x000fe20003f26070 */
[----:B------:R-:W-:Y:S01]  /*00e0*/  ULDC.64 UR12, c[0x0][0x1d8] ;  /* 0x00007600000c7ab9 */ /* 0x000fe20000000a00 */
[----:B------:R-:W1:Y:S01]  /*00f0*/  S2R R32, SR_LANEID ;  /* 0x0000000000207919 */ /* 0x000e620000000000 */
[----:B------:R-:W-:Y:S01]  /*0100*/  IMAD.WIDE.U32 R2, R2, 0x24924925, RZ ;  /* 0x2492492502027825 */ /* 0x000fe200078e00ff */
[----:B------:R-:W-:Y:S01]  /*0110*/  UIMAD.WIDE.U32 UR4, UR8, UR12, URZ ;  /* 0x0000000c080472a5 */ /* 0x000fe2000f8e003f */
[--C-:B------:R-:W-:Y:S01]  /*0120*/  SHF.R.S32.HI R0, RZ, 0x1f, R59.reuse ;  /* 0x0000001fff007819 */ /* 0x100fe2000001143b */
[----:B------:R-:W-:Y:S01]  /*0130*/  UIMAD UR8, UR8, UR13, URZ ;  /* 0x0000000d080872a4 */ /* 0x000fe2000f8e023f */
[----:B------:R-:W-:Y:S01]  /*0140*/  IMAD R60, R3, -0x1c, R59 ;  /* 0xffffffe4033c7824 */ /* 0x000fe200078e023b */
[----:B------:R-:W-:Y:S01]  /*0150*/  ULEA.HI UR11, UP0, UR13, UR12, URZ, 0x1 ;  /* 0x0000000c0d0b7291 */ /* 0x000fe2000f81083f */
[----:B------:R-:W-:Y:S01]  /*0160*/  LEA.HI R7, R0, R59, RZ, 0x5 ;  /* 0x0000003b00077211 */ /* 0x000fe200078f28ff */
[----:B------:R-:W-:Y:S01]  /*0170*/  UIADD3 UR8, UR5, UR8, URZ ;  /* 0x0000000805087290 */ /* 0x000fe2000fffe03f */
[----:B------:R-:W-:Y:S01]  /*0180*/  LOP3.LUT R61, R61, 0xfffffffd, RZ, 0xc0, !PT ;  /* 0xfffffffd3d3d7812 */ /* 0x000fe200078ec0ff */
[----:B------:R-:W-:Y:S01]  /*0190*/  UIADD3.X UR9, URZ, UR13, URZ, UP0, !UPT ;  /* 0x0000000d3f097290 */ /* 0x000fe200087fe43f */
[----:B------:R-:W-:Y:S01]  /*01a0*/  HFMA2.MMA R50, -RZ, RZ, 0, 0 ;  /* 0x00000000ff327435 */ /* 0x000fe200000001ff */
[----:B------:R-:W-:Y:S01]  /*01b0*/  ULEA.HI UR10, UP0, UR8, UR4, URZ, 0x1 ;  /* 0x00000004080a7291 */ /* 0x000fe2000f81083f */
[----:B------:R-:W-:Y:S01]  /*01c0*/  SHF.R.S32.HI R7, RZ, 0x5, R7 ;  /* 0x00000005ff077819 */ /* 0x000fe20000011407 */
[----:B------:R-:W-:Y:S01]  /*01d0*/  USHF.R.S64 UR11, UR11, 0x1, UR9 ;  /* 0x000000010b0b7899 */ /* 0x000fe20008001009 */
[----:B------:R-:W-:Y:S01]  /*01e0*/  SHF.L.U32 R60, R60, 0x1, RZ ;  /* 0x000000013c3c7819 */ /* 0x000fe200000006ff */
[----:B------:R-:W-:-:S02]  /*01f0*/  UIADD3.X UR8, URZ, UR8, URZ, UP0, !UPT ;  /* 0x000000083f087290 */ /* 0x000fc400087fe43f */
[----:B------:R-:W-:Y:S01]  /*0200*/  USHF.R.S32.HI UR9, URZ, 0x1, UR9 ;  /* 0x000000013f097899 */ /* 0x000fe20008011409 */
[----:B0-----:R-:W-:Y:S01]  /*0210*/  IMAD R58, R33, c[0x0][0x1fc], R3 ;  /* 0x00007f00213a7a24 */ /* 0x001fe200078e0203 */
[----:B------:R-:W-:Y:S02]  /*0220*/  USHF.R.S64 UR10, UR10, 0x1, UR8 ;  /* 0x000000010a0a7899 */ /* 0x000fe40008001008 */
[----:B------:R-:W-:Y:S02]  /*0230*/  USHF.R.S32.HI UR8, URZ, 0x1, UR8 ;  /* 0x000000013f087899 */ /* 0x000fe40008011408 */
[C---:B------:R-:W-:Y:S01]  /*0240*/  IADD3 R57, R58.reuse, 0x10, RZ ;  /* 0x000000103a397810 */ /* 0x040fe20007ffe0ff */
[----:B------:R-:W-:Y:S01]  /*0250*/  USHF.L.U64.HI UR9, UR11, 0x2, UR9 ;  /* 0x000000020b097899 */ /* 0x000fe20008010209 */
[----:B------:R-:W-:Y:S01]  /*0260*/  IADD3 R56, R58, 0x20, RZ ;  /* 0x000000203a387810 */ /* 0x000fe20007ffe0ff */
[----:B------:R-:W-:Y:S01]  /*0270*/  USHF.L.U64.HI UR8, UR10, 0x2, UR8 ;  /* 0x000000020a087899 */ /* 0x000fe20008010208 */
[----:B------:R-:W-:Y:S01]  /*0280*/  ISETP.LT.U32.AND P6, PT, R57, c[0x0][0x1e0], PT ;  /* 0x0000780039007a0c */ /* 0x000fe20003fc1070 */
[----:B------:R-:W-:Y:S01]  /*0290*/  ULDC.U8 UR16, c[0x0][0x1f4] ;  /* 0x00007d0000107ab9 */ /* 0x000fe20000000000 */
[----:B------:R-:W-:-:S02]  /*02a0*/  SHF.R.S32.HI R2, RZ, 0x1f, R57 ;  /* 0x0000001fff027819 */ /* 0x000fc40000011439 */
[----:B------:R-:W-:Y:S02]  /*02b0*/  IADD3 R55, R58, 0x30, RZ ;  /* 0x000000303a377810 */ /* 0x000fe40007ffe0ff */
[----:B------:R-:W-:Y:S02]  /*02c0*/  ISETP.LT.AND.EX P6, PT, R2, c[0x0][0x1e4], !P1, P6 ;  /* 0x0000790002007a0c */ /* 0x000fe40004fc1360 */
[C---:B------:R-:W-:Y:S02]  /*02d0*/  IADD3 R54, R58.reuse, 0x40, RZ ;  /* 0x000000403a367810 */ /* 0x040fe40007ffe0ff */
[C---:B------:R-:W-:Y:S02]  /*02e0*/  IADD3 R53, R58.reuse, 0x50, RZ ;  /* 0x000000503a357810 */ /* 0x040fe40007ffe0ff */
[----:B------:R-:W-:Y:S02]  /*02f0*/  ISETP.LT.U32.AND P5, PT, R58, c[0x0][0x1e0], PT ;  /* 0x000078003a007a0c */ /* 0x000fe40003fa1070 */
[----:B------:R-:W-:-:S02]  /*0300*/  SHF.R.S32.HI R0, RZ, 0x1f, R58 ;  /* 0x0000001fff007819 */ /* 0x000fc4000001143a */
[----:B------:R-:W-:Y:S02]  /*0310*/  ISETP.LT.U32.AND P4, PT, R56, c[0x0][0x1e0], PT ;  /* 0x0000780038007a0c */ /* 0x000fe40003f81070 */
[----:B------:R-:W-:Y:S02]  /*0320*/  ISETP.LT.U32.AND P3, PT, R55, c[0x0][0x1e0], PT ;  /* 0x0000780037007a0c */ /* 0x000fe40003f61070 */
[----:B------:R-:W-:Y:S02]  /*0330*/  ISETP.LT.U32.AND P2, PT, R54, c[0x0][0x1e0], PT ;  /* 0x0000780036007a0c */ /* 0x000fe40003f41070 */
[----:B------:R-:W-:Y:S02]  /*0340*/  SHF.R.S32.HI R3, RZ, 0x1f, R56 ;  /* 0x0000001fff037819 */ /* 0x000fe40000011438 */
[----:B------:R-:W-:Y:S02]  /*0350*/  SHF.R.S32.HI R4, RZ, 0x1f, R55 ;  /* 0x0000001fff047819 */ /* 0x000fe40000011437 */
[----:B------:R-:W-:-:S02]  /*0360*/  SHF.R.S32.HI R5, RZ, 0x1f, R54 ;  /* 0x0000001fff057819 */ /* 0x000fc40000011436 */
[----:B------:R-:W-:Y:S02]  /*0370*/  ISETP.LT.U32.AND P0, PT, R53, c[0x0][0x1e0], PT ;  /* 0x0000780035007a0c */ /* 0x000fe40003f01070 */
[----:B------:R-:W-:Y:S02]  /*0380*/  SHF.R.S32.HI R6, RZ, 0x1f, R53 ;  /* 0x0000001fff067819 */ /* 0x000fe40000011435 */
[----:B------:R-:W-:Y:S02]  /*0390*/  IADD3 R52, R58, 0x60, RZ ;  /* 0x000000603a347810 */ /* 0x000fe40007ffe0ff */
[----:B------:R-:W-:Y:S02]  /*03a0*/  ISETP.LT.AND.EX P5, PT, R0, c[0x0][0x1e4], !P1, P5 ;  /* 0x0000790000007a0c */ /* 0x000fe40004fa1350 */
[----:B------:R-:W-:Y:S02]  /*03b0*/  ISETP.LT.AND.EX P4, PT, R3, c[0x0][0x1e4], !P1, P4 ;  /* 0x0000790003007a0c */ /* 0x000fe40004f81340 */
[----:B------:R-:W-:-:S02]  /*03c0*/  ISETP.LT.AND.EX P3, PT, R4, c[0x0][0x1e4], !P1, P3 ;  /* 0x0000790004007a0c */ /* 0x000fc40004f61330 */
[----:B------:R-:W-:Y:S02]  /*03d0*/  ISETP.LT.AND.EX P2, PT, R5, c[0x0][0x1e4], !P1, P2 ;  /* 0x0000790005007a0c */ /* 0x000fe40004f41320 */
[----:B------:R-:W-:Y:S02]  /*03e0*/  @P6 LOP3.LUT R61, R61, 0x2, RZ, 0xfc, !PT ;  /* 0x000000023d3d6812 */ /* 0x000fe400078efcff */
[----:B------:R-:W-:Y:S02]  /*03f0*/  ISETP.LT.AND.EX P1, PT, R6, c[0x0][0x1e4], !P1, P0 ;  /* 0x0000790006007a0c */ /* 0x000fe40004f21300 */
[----:B------:R-:W-:Y:S02]  /*0400*/  IADD3 R51, R58, 0x70, RZ ;  /* 0x000000703a337810 */ /* 0x000fe40007ffe0ff */
[----:B-1----:R-:W-:Y:S02]  /*0410*/  SHF.R.S32.HI R8, RZ, 0x1f, R52 ;  /* 0x0000001fff087819 */ /* 0x002fe40000011434 */
.L_x_94:
[----:B------:R-:W-:Y:S01]  /*0420*/  IABS R12, c[0x0][0x1f0] ;  /* 0x00007c00000c7a13 */ /* 0x000fe20000000000 */
[----:B------:R-:W-:Y:S01]  /*0430*/  ULDC UR4, c[0x0][0x1f0] ;  /* 0x00007c0000047ab9 */ /* 0x000fe20000000800 */
[----:B------:R-:W-:Y:S01]  /*0440*/  IABS R14, UR7 ;  /* 0x00000007000e7c13 */ /* 0x000fe20008000000 */
[----:B------:R-:W-:Y:S01]  /*0450*/  ULOP3.LUT UR4, UR7, UR4, URZ, 0x3c, !UPT ;  /* 0x0000000407047292 */ /* 0x000fe2000f8e3c3f */
[----:B0-----:R-:W0:Y:S01]  /*0460*/  I2F.RP R9, R12 ;  /* 0x0000000c00097306 */ /* 0x001e220000209400 */
[----:B------:R-:W-:Y:S01]  /*0470*/  LOP3.LUT P6, RZ, R61, 0x2, RZ, 0xc0, !PT ;  /* 0x000000023dff7812 */ /* 0x000fe200078cc0ff */
[----:B------:R-:W-:Y:S01]  /*0480*/  @P4 IMAD R17, R3, c[0x0][0x1d8], RZ ;  /* 0x0000760003114a24 */ /* 0x000fe200078e02ff */
[----:B------:R-:W-:Y:S01]  /*0490*/  SHF.R.U32.HI R16, RZ, 0x2, R59 ;  /* 0x00000002ff107819 */ /* 0x000fe2000001163b */
[----:B------:R-:W-:-:S04]  /*04a0*/  UMOV UR12, 0x8 ;  /* 0x00000008000c7882 */ /* 0x000fc80000000000 */
[----:B0-----:R-:W0:Y:S02]  /*04b0*/  MUFU.RCP R9, R9 ;  /* 0x0000000900097308 */ /* 0x001e240000001000 */
[----:B0-----:R-:W-:-:S06]  /*04c0*/  IADD3 R10, R9, 0xffffffe, RZ ;  /* 0x0ffffffe090a7810 */ /* 0x001fcc0007ffe0ff */
[----:B------:R0:W1:Y:S02]  /*04d0*/  F2I.FTZ.U32.TRUNC.NTZ R11, R10 ;  /* 0x0000000a000b7305 */ /* 0x000064000021f000 */
[----:B0-----:R-:W-:Y:S02]  /*04e0*/  MOV R10, RZ ;  /* 0x000000ff000a7202 */ /* 0x001fe40000000f00 */
[----:B-1----:R-:W-:-:S05]  /*04f0*/  IADD3 R13, RZ, -R11, RZ ;  /* 0x8000000bff0d7210 */ /* 0x002fca0007ffe0ff */
[----:B------:R-:W-:-:S04]  /*0500*/  IMAD R13, R13, R12, RZ ;  /* 0x0000000c0d0d7224 */ /* 0x000fc800078e02ff */
[----:B------:R-:W-:Y:S01]  /*0510*/  IMAD.HI.U32 R11, R11, R13, R10 ;  /* 0x0000000d0b0b7227 */ /* 0x000fe200078e000a */
[----:B------:R-:W-:-:S05]  /*0520*/  MOV R13, R14 ;  /* 0x0000000e000d7202 */ /* 0x000fca0000000f00 */
[----:B------:R-:W-:-:S05]  /*0530*/  IMAD.HI.U32 R11, R11, R13, RZ ;  /* 0x0000000d0b0b7227 */ /* 0x000fca00078e00ff */
[----:B------:R-:W-:-:S05]  /*0540*/  IADD3 R9, -R11, RZ, RZ ;  /* 0x000000ff0b097210 */ /* 0x000fca0007ffe1ff */
[----:B------:R-:W-:-:S05]  /*0550*/  IMAD R9, R12, R9, R13 ;  /* 0x000000090c097224 */ /* 0x000fca00078e020d */
[----:B------:R-:W-:-:S13]  /*0560*/  ISETP.GT.U32.AND P0, PT, R12, R9, PT ;  /* 0x000000090c00720c */ /* 0x000fda0003f04070 */
[-C--:B------:R-:W-:Y:S02]  /*0570*/  @!P0 IADD3 R9, R9, -R12.reuse, RZ ;  /* 0x8000000c09098210 */ /* 0x080fe40007ffe0ff */
[----:B------:R-:W-:Y:S02]  /*0580*/  @!P0 IADD3 R11, R11, 0x1, RZ ;  /* 0x000000010b0b8810 */ /* 0x000fe40007ffe0ff */
[----:B------:R-:W-:Y:S02]  /*0590*/  ISETP.GT.U32.AND P0, PT, R12, R9, PT ;  /* 0x000000090c00720c */ /* 0x000fe40003f04070 */
[----:B------:R-:W-:-:S04]  /*05a0*/  IADD3 R10, R9, -R12, RZ ;  /* 0x8000000c090a7210 */ /* 0x000fc80007ffe0ff */
[----:B------:R-:W-:Y:S02]  /*05b0*/  SEL R10, R10, R9, !P0 ;  /* 0x000000090a0a7207 */ /* 0x000fe40004000000 */
[----:B------:R-:W-:Y:S02]  /*05c0*/  ISETP.GE.U32.AND P0, PT, R9, R12, PT ;  /* 0x0000000c0900720c */ /* 0x000fe40003f06070 */
[----:B------:R-:W-:Y:S02]  /*05d0*/  LOP3.LUT R9, RZ, c[0x0][0x1f0], RZ, 0x33, !PT ;  /* 0x00007c00ff097a12 */ /* 0x000fe400078e33ff */
[----:B------:R-:W-:-:S09]  /*05e0*/  SHF.R.S32.HI R12, RZ, 0x1f, R60 ;  /* 0x0000001fff0c7819 */ /* 0x000fd2000001143c */
[----:B------:R-:W-:Y:S02]  /*05f0*/  @P0 IADD3 R11, R11, 0x1, RZ ;  /* 0x000000010b0b0810 */ /* 0x000fe40007ffe0ff */
[----:B------:R-:W-:-:S13]  /*0600*/  ISETP.LE.AND P0, PT, RZ, UR7, PT ;  /* 0x00000007ff007c0c */ /* 0x000fda000bf03270 */
[----:B------:R-:W-:Y:S02]  /*0610*/  @!P0 IADD3 R10, -R10, RZ, RZ ;  /* 0x000000ff0a0a8210 */ /* 0x000fe40007ffe1ff */
[----:B------:R-:W-:Y:S01]  /*0620*/  ISETP.LE.AND P0, PT, RZ, UR4, PT ;  /* 0x00000004ff007c0c */ /* 0x000fe2000bf03270 */
[----:B------:R-:W-:Y:S02]  /*0630*/  ULDC.64 UR4, c[0x0][0x198] ;  /* 0x0000660000047ab9 */ /* 0x000fe40000000a00 */
[----:B------:R-:W-:-:S10]  /*0640*/  UIMAD.WIDE UR4, UR7, UR12, UR4 ;  /* 0x0000000c070472a5 */ /* 0x000fd4000f8e0204 */
[----:B------:R-:W-:Y:S02]  /*0650*/  @!P0 IADD3 R11, -R11, RZ, RZ ;  /* 0x000000ff0b0b8210 */ /* 0x000fe40007ffe1ff */
[----:B------:R-:W-:-:S04]  /*0660*/  ISETP.NE.AND P0, PT, RZ, c[0x0][0x1f0], PT ;  /* 0x00007c00ff007a0c */ /* 0x000fc80003f05270 */
[C---:B------:R-:W-:Y:S02]  /*0670*/  SEL R62, R9.reuse, R10, !P0 ;  /* 0x0000000a093e7207 */ /* 0x040fe40004000000 */
[----:B------:R-:W-:-:S03]  /*0680*/  SEL R9, R9, R11, !P0 ;  /* 0x0000000b09097207 */ /* 0x000fc60004000000 */
[----:B------:R-:W-:Y:S01]  /*0690*/  IMAD R29, R62, 0x38, RZ ;  /* 0x000000383e1d7824 */ /* 0x000fe200078e02ff */
[----:B------:R-:W-:-:S04]  /*06a0*/  SHF.R.S32.HI R10, RZ, 0x1f, R9 ;  /* 0x0000001fff0a7819 */ /* 0x000fc80000011409 */
[----:B------:R-:W-:Y:S01]  /*06b0*/  IADD3 R64, P0, R60, R29, RZ ;  /* 0x0000001d3c407210 */ /* 0x000fe20007f1e0ff */
[----:B------:R-:W-:-:S03]  /*06c0*/  IMAD R10, R10, c[0x0][0x1e8], RZ ;  /* 0x00007a000a0a7a24 */ /* 0x000fc600078e02ff */
[----:B------:R-:W-:Y:S01]  /*06d0*/  LEA.HI.X.SX32 R65, R29, R12, 0x1, P0 ;  /* 0x0000000c1d417211 */ /* 0x000fe200000f0eff */
[C---:B------:R-:W-:Y:S02]  /*06e0*/  IMAD R67, R9.reuse, c[0x0][0x1ec], R10 ;  /* 0x00007b0009437a24 */ /* 0x040fe400078e020a */
[----:B------:R-:W-:Y:S02]  /*06f0*/  @P6 IMAD R12, R2, c[0x0][0x1d8], RZ ;  /* 0x00007600020c6a24 */ /* 0x000fe400078e02ff */
[----:B------:R-:W-:-:S04]  /*0700*/  IMAD.WIDE.U32 R64, R9, c[0x0][0x1e8], R64 ;  /* 0x00007a0009407a25 */ /* 0x000fc800078e0040 */
[----:B------:R-:W-:Y:S01]  /*0710*/  @P5 IMAD R9, R0, c[0x0][0x1d8], RZ ;  /* 0x0000760000095a24 */ /* 0x000fe200078e02ff */
[----:B------:R-:W-:Y:S01]  /*0720*/  IADD3 R67, R65, R67, RZ ;  /* 0x0000004341437210 */ /* 0x000fe20007ffe0ff */
[----:B------:R-:W-:Y:S01]  /*0730*/  @P6 IMAD R15, R57, c[0x0][0x1dc], R12 ;  /* 0x00007700390f6a24 */ /* 0x000fe200078e020c */
[-C--:B------:R-:W-:Y:S01]  /*0740*/  @P5 MOV R66, R64.reuse ;  /* 0x0000004000425202 */ /* 0x080fe20000000f00 */
[C---:B------:R-:W-:Y:S01]  /*0750*/  @P5 IMAD R9, R58.reuse, c[0x0][0x1dc], R9 ;  /* 0x000077003a095a24 */ /* 0x040fe200078e0209 */
[----:B------:R-:W-:Y:S02]  /*0760*/  @P6 MOV R12, R64 ;  /* 0x00000040000c6202 */ /* 0x000fe40000000f00 */
[----:B------:R-:W-:Y:S01]  /*0770*/  @P6 MOV R13, R67 ;  /* 0x00000043000d6202 */ /* 0x000fe20000000f00 */
[----:B------:R-:W-:-:S04]  /*0780*/  @P5 IMAD.WIDE.U32 R10, R58, c[0x0][0x1d8], R66 ;  /* 0x000076003a0a5a25 */ /* 0x000fc800078e0042 */
[----:B------:R-:W-:Y:S01]  /*0790*/  @P6 IMAD.WIDE.U32 R12, R57, c[0x0][0x1d8], R12 ;  /* 0x00007600390c6a25 */ /* 0x000fe200078e000c */
[----:B------:R-:W-:Y:S02]  /*07a0*/  @P5 IADD3 R9, R11, R9, RZ ;  /* 0x000000090b095210 */ /* 0x000fe40007ffe0ff */
[C---:B------:R-:W-:Y:S02]  /*07b0*/  @P5 SHF.L.U32 R40, R10.reuse, 0x1, RZ ;  /* 0x000000010a285819 */ /* 0x040fe400000006ff */
[----:B------:R-:W-:Y:S01]  /*07c0*/  @P5 SHF.L.U64.HI R14, R10, 0x1, R9 ;  /* 0x000000010a0e5819 */ /* 0x000fe20000010209 */
[----:B------:R-:W-:Y:S01]  /*07d0*/  @P4 IMAD R9, R56, c[0x0][0x1dc], R17 ;  /* 0x0000770038094a24 */ /* 0x000fe200078e0211 */
[----:B------:R-:W-:Y:S01]  /*07e0*/  @P5 IADD3 R42, P0, R40, c[0x0][0x180], RZ ;  /* 0x00006000282a5a10 */ /* 0x000fe20007f1e0ff */
[----:B------:R-:W-:Y:S01]  /*07f0*/  IMAD.WIDE.U32 R16, R16, 0x24924925, RZ ;  /* 0x2492492510107825 */ /* 0x000fe200078e00ff */
[----:B------:R-:W-:Y:S02]  /*0800*/  @P4 MOV R10, R64 ;  /* 0x00000040000a4202 */ /* 0x000fe40000000f00 */
[----:B------:R-:W-:Y:S01]  /*0810*/  @P4 MOV R11, R67 ;  /* 0x00000043000b4202 */ /* 0x000fe20000000f00 */
[----:B------:R-:W-:Y:S01]  /*0820*/  IMAD R16, R33, c[0x0][0x1fc], R17 ;  /* 0x00007f0021107a24 */ /* 0x000fe200078e0211 */
[----:B------:R-:W-:-:S02]  /*0830*/  @P5 IADD3.X R43, R14, c[0x0][0x184], RZ, P0, !PT ;  /* 0x000061000e2b5a10 */ /* 0x000fc400007fe4ff */
[----:B------:R-:W-:Y:S01]  /*0840*/  @P5 IADD3 R40, P0, R40, c[0x0][0x178], RZ ;  /* 0x00005e0028285a10 */ /* 0x000fe20007f1e0ff */
[----:B------:R-:W-:Y:S01]  /*0850*/  @P4 IMAD.WIDE.U32 R10, R56, c[0x0][0x1d8], R10 ;  /* 0x00007600380a4a25 */ /* 0x000fe200078e000a */
[----:B------:R-:W-:Y:S02]  /*0860*/  @P6 IADD3 R15, R13, R15, RZ ;  /* 0x0000000f0d0f6210 */ /* 0x000fe40007ffe0ff */
[----:B------:R-:W-:Y:S02]  /*0870*/  @P6 SHF.L.U32 R68, R12, 0x1, RZ ;  /* 0x000000010c446819 */ /* 0x000fe400000006ff */
[----:B------:R-:W-:Y:S02]  /*0880*/  @P5 IADD3.X R41, R14, c[0x0][0x17c], RZ, P0, !PT ;  /* 0x00005f000e295a10 */ /* 0x000fe400007fe4ff */
[----:B------:R-:W-:Y:S01]  /*0890*/  @P6 SHF.L.U64.HI R15, R12, 0x1, R15 ;  /* 0x000000010c0f6819 */ /* 0x000fe2000001020f */
[----:B------:R-:W-:Y:S01]  /*08a0*/  @P3 IMAD R12, R4, c[0x0][0x1d8], RZ ;  /* 0x00007600040c3a24 */ /* 0x000fe200078e02ff */
[----:B------:R-:W-:-:S02]  /*08b0*/  @P6 IADD3 R38, P0, R68, c[0x0][0x180], RZ ;  /* 0x0000600044266a10 */ /* 0x000fc40007f1e0ff */
[----:B------:R-:W-:Y:S01]  /*08c0*/  @P4 IADD3 R9, R11, R9, RZ ;  /* 0x000000090b094210 */ /* 0x000fe20007ffe0ff */
[----:B------:R-:W-:Y:S01]  /*08d0*/  @P2 IMAD R11, R5, c[0x0][0x1d8], RZ ;  /* 0x00007600050b2a24 */ /* 0x000fe200078e02ff */
[----:B------:R-:W-:Y:S02]  /*08e0*/  @P6 IADD3.X R39, R15, c[0x0][0x184], RZ, P0, !PT ;  /* 0x000061000f276a10 */ /* 0x000fe400007fe4ff */
[----:B------:R-:W-:Y:S01]  /*08f0*/  @P4 SHF.L.U64.HI R14, R10, 0x1, R9 ;  /* 0x000000010a0e4819 */ /* 0x000fe20000010209 */
[----:B------:R-:W-:Y:S01]  /*0900*/  @P3 IMAD R9, R55, c[0x0][0x1dc], R12 ;  /* 0x0000770037093a24 */ /* 0x000fe200078e020c */
[----:B------:R-:W-:Y:S01]  /*0910*/  @P6 IADD3 R68, P0, R68, c[0x0][0x178], RZ ;  /* 0x00005e0044446a10 */ /* 0x000fe20007f1e0ff */
[----:B------:R-:W-:Y:S01]  /*0920*/  @P2 IMAD R19, R54, c[0x0][0x1dc], R11 ;  /* 0x0000770036132a24 */ /* 0x000fe200078e020b */
[----:B------:R-:W-:Y:S02]  /*0930*/  @P4 SHF.L.U32 R26, R10, 0x1, RZ ;  /* 0x000000010a1a4819 */ /* 0x000fe400000006ff */
[----:B------:R-:W-:-:S02]  /*0940*/  @P3 MOV R12, R64 ;  /* 0x00000040000c3202 */ /* 0x000fc40000000f00 */
[-C--:B------:R-:W-:Y:S02]  /*0950*/  @P3 MOV R13, R67.reuse ;  /* 0x00000043000d3202 */ /* 0x080fe40000000f00 */
[----:B------:R-:W-:Y:S02]  /*0960*/  @P6 IADD3.X R69, R15, c[0x0][0x17c], RZ, P0, !PT ;  /* 0x00005f000f456a10 */ /* 0x000fe400007fe4ff */
[----:B------:R-:W-:Y:S01]  /*0970*/  @P4 IADD3 R30, P0, R26, c[0x0][0x180], RZ ;  /* 0x000060001a1e4a10 */ /* 0x000fe20007f1e0ff */
[----:B------:R-:W-:Y:S01]  /*0980*/  @P3 IMAD.WIDE.U32 R12, R55, c[0x0][0x1d8], R12 ;  /* 0x00007600370c3a25 */ /* 0x000fe200078e000c */
[----:B------:R-:W-:Y:S02]  /*0990*/  @P2 MOV R10, R64 ;  /* 0x00000040000a2202 */ /* 0x000fe40000000f00 */
[----:B------:R-:W-:Y:S02]  /*09a0*/  @P2 MOV R11, R67 ;  /* 0x00000043000b2202 */ /* 0x000fe40000000f00 */
[----:B------:R-:W-:-:S02]  /*09b0*/  @P4 IADD3.X R31, R14, c[0x0][0x184], RZ, P0, !PT ;  /* 0x000061000e1f4a10 */ /* 0x000fc400007fe4ff */
[----:B------:R-:W-:Y:S01]  /*09c0*/  @P4 IADD3 R26, P0, R26, c[0x0][0x178], RZ ;  /* 0x00005e001a1a4a10 */ /* 0x000fe20007f1e0ff */
[----:B------:R-:W-:Y:S01]  /*09d0*/  @P2 IMAD.WIDE.U32 R10, R54, c[0x0][0x1d8], R10 ;  /* 0x00007600360a2a25 */ /* 0x000fe200078e000a */
[----:B------:R-:W-:Y:S02]  /*09e0*/  @P3 IADD3 R9, R13, R9, RZ ;  /* 0x000000090d093210 */ /* 0x000fe40007ffe0ff */
[----:B------:R-:W-:Y:S02]  /*09f0*/  @P3 SHF.L.U32 R13, R12, 0x1, RZ ;  /* 0x000000010c0d3819 */ /* 0x000fe400000006ff */
[----:B------:R-:W-:Y:S01]  /*0a00*/  @P4 IADD3.X R27, R14, c[0x0][0x17c], RZ, P0, !PT ;  /* 0x00005f000e1b4a10 */ /* 0x000fe200007fe4ff */
[----:B------:R-:W-:Y:S01]  /*0a10*/  @P1 IMAD R14, R6, c[0x0][0x1d8], RZ ;  /* 0x00007600060e1a24 */ /* 0x000fe200078e02ff */
[----:B------:R-:W-:Y:S02]  /*0a20*/  @P3 SHF.L.U64.HI R9, R12, 0x1, R9 ;  /* 0x000000010c093819 */ /* 0x000fe40000010209 */
[----:B------:R-:W-:-:S02]  /*0a30*/  @P3 IADD3 R24, P0, R13, c[0x0][0x180], RZ ;  /* 0x000060000d183a10 */ /* 0x000fc40007f1e0ff */
[----:B------:R-:W-:Y:S01]  /*0a40*/  @P2 IADD3 R19, R11, R19, RZ ;  /* 0x000000130b132210 */ /* 0x000fe20007ffe0ff */
[----:B------:R-:W-:Y:S01]  /*0a50*/  @P1 IMAD R11, R53, c[0x0][0x1dc], R14 ;  /* 0x00007700350b1a24 */ /* 0x000fe200078e020e */
[----:B------:R-:W-:Y:S02]  /*0a60*/  @P1 MOV R14, R64 ;  /* 0x00000040000e1202 */ /* 0x000fe40000000f00 */
[----:B------:R-:W-:Y:S02]  /*0a70*/  @P1 MOV R15, R67 ;  /* 0x00000043000f1202 */ /* 0x000fe40000000f00 */
[----:B------:R-:W-:Y:S02]  /*0a80*/  @P3 IADD3.X R25, R9, c[0x0][0x184], RZ, P0, !PT ;  /* 0x0000610009193a10 */ /* 0x000fe400007fe4ff */
[----:B------:R-:W-:Y:S01]  /*0a90*/  @P3 IADD3 R12, P0, R13, c[0x0][0x178], RZ ;  /* 0x00005e000d0c3a10 */ /* 0x000fe20007f1e0ff */
[----:B------:R-:W-:Y:S01]  /*0aa0*/  @P1 IMAD.WIDE.U32 R14, R53, c[0x0][0x1d8], R14 ;  /* 0x00007600350e1a25 */ /* 0x000fe200078e000e */
[----:B------:R-:W-:-:S02]  /*0ab0*/  @P2 SHF.L.U32 R22, R10, 0x1, RZ ;  /* 0x000000010a162819 */ /* 0x000fc400000006ff */
[----:B------:R-:W-:Y:S02]  /*0ac0*/  @P2 SHF.L.U64.HI R19, R10, 0x1, R19 ;  /* 0x000000010a132819 */ /* 0x000fe40000010213 */
[----:B------:R-:W-:Y:S02]  /*0ad0*/  @P3 IADD3.X R13, R9, c[0x0][0x17c], RZ, P0, !PT ;  /* 0x00005f00090d3a10 */ /* 0x000fe400007fe4ff */
[C---:B------:R-:W-:Y:S02]  /*0ae0*/  @P2 IADD3 R10, P0, R22.reuse, c[0x0][0x180], RZ ;  /* 0x00006000160a2a10 */ /* 0x040fe40007f1e0ff */
[----:B------:R-:W-:Y:S02]  /*0af0*/  @P1 IADD3 R9, R15, R11, RZ ;  /* 0x0000000b0f091210 */ /* 0x000fe40007ffe0ff */
[----:B------:R-:W-:Y:S02]  /*0b00*/  @P2 IADD3.X R11, R19, c[0x0][0x184], RZ, P0, !PT ;  /* 0x00006100130b2a10 */ /* 0x000fe400007fe4ff */
[----:B------:R-:W-:-:S02]  /*0b10*/  @P2 IADD3 R22, P0, R22, c[0x0][0x178], RZ ;  /* 0x00005e0016162a10 */ /* 0x000fc40007f1e0ff */
[C---:B------:R-:W-:Y:S02]  /*0b20*/  @P1 SHF.L.U32 R18, R14.reuse, 0x1, RZ ;  /* 0x000000010e121819 */ /* 0x040fe400000006ff */
[----:B------:R-:W-:Y:S02]  /*0b30*/  @P2 IADD3.X R23, R19, c[0x0][0x17c], RZ, P0, !PT ;  /* 0x00005f0013172a10 */ /* 0x000fe400007fe4ff */
[----:B------:R-:W-:Y:S02]  /*0b40*/  @P1 SHF.L.U64.HI R14, R14, 0x1, R9 ;  /* 0x000000010e0e1819 */ /* 0x000fe40000010209 */
[----:B------:R-:W-:Y:S02]  /*0b50*/  @P1 IADD3 R20, P0, R18, c[0x0][0x180], RZ ;  /* 0x0000600012141a10 */ /* 0x000fe40007f1e0ff */
[----:B------:R-:W-:Y:S02]  /*0b60*/  IADD3 R16, R16, 0x60, RZ ;  /* 0x0000006010107810 */ /* 0x000fe40007ffe0ff */
[----:B------:R-:W-:-:S02]  /*0b70*/  @P1 IADD3.X R21, R14, c[0x0][0x184], RZ, P0, !PT ;  /* 0x000061000e151a10 */ /* 0x000fc400007fe4ff */
[----:B------:R-:W-:-:S04]  /*0b80*/  @P1 IADD3 R18, P0, R18, c[0x0][0x178], RZ ;  /* 0x00005e0012121a10 */ /* 0x000fc80007f1e0ff */
[----:B------:R-:W-:Y:S02]  /*0b90*/  @P1 IADD3.X R19, R14, c[0x0][0x17c], RZ, P0, !PT ;  /* 0x00005f000e131a10 */ /* 0x000fe400007fe4ff */
[----:B------:R-:W-:Y:S02]  /*0ba0*/  ISETP.GE.U32.AND P0, PT, R16, c[0x0][0x1e0], PT ;  /* 0x0000780010007a0c */ /* 0x000fe40003f06070 */
[----:B------:R-:W-:-:S04]  /*0bb0*/  SHF.R.S32.HI R16, RZ, 0x1f, R16 ;  /* 0x0000001fff107819 */ /* 0x000fc80000011410 */
[----:B------:R-:W-:-:S04]  /*0bc0*/  ISETP.GE.AND.EX P0, PT, R16, c[0x0][0x1e4], PT, P0 ;  /* 0x0000790010007a0c */ /* 0x000fc80003f06300 */
[----:B------:R-:W-:-:S13]  /*0bd0*/  ISETP.LT.U32.AND P0, PT, R59, 0x1c0, !P0 ;  /* 0x000001c03b00780c */ /* 0x000fda0004701070 */
[----:B------:R-:W-:Y:S01]  /*0be0*/  @P0 MOV R14, R64 ;  /* 0x00000040000e0202 */ /* 0x000fe20000000f00 */
[----:B------:R-:W-:Y:S01]  /*0bf0*/  @P0 IMAD R9, R8, c[0x0][0x1d8], RZ ;  /* 0x0000760008090a24 */ /* 0x000fe200078e02ff */
[----:B------:R-:W-:-:S03]  /*0c00*/  @P0 MOV R15, R67 ;  /* 0x00000043000f0202 */ /* 0x000fc60000000f00 */
[C---:B------:R-:W-:Y:S02]  /*0c10*/  @P0 IMAD R9, R52.reuse, c[0x0][0x1dc], R9 ;  /* 0x0000770034090a24 */ /* 0x040fe400078e0209 */
[----:B------:R-:W-:-:S05]  /*0c20*/  @P0 IMAD.WIDE.U32 R14, R52, c[0x0][0x1d8], R14 ;  /* 0x00007600340e0a25 */ /* 0x000fca00078e000e */
[----:B------:R-:W-:Y:S02]  /*0c30*/  @P0 IADD3 R9, R15, R9, RZ ;  /* 0x000000090f090210 */ /* 0x000fe40007ffe0ff */
[C---:B------:R-:W-:Y:S02]  /*0c40*/  @P0 SHF.L.U32 R16, R14.reuse, 0x1, RZ ;  /* 0x000000010e100819 */ /* 0x040fe400000006ff */
[----:B------:R-:W-:Y:S02]  /*0c50*/  @P0 SHF.L.U64.HI R14, R14, 0x1, R9 ;  /* 0x000000010e0e0819 */ /* 0x000fe40000010209 */
[----:B------:R-:W-:Y:S02]  /*0c60*/  @P0 IADD3 R44, P6, R16, c[0x0][0x180], RZ ;  /* 0x00006000102c0a10 */ /* 0x000fe40007fde0ff */
[----:B------:R-:W-:Y:S02]  /*0c70*/  MOV R15, UR5 ;  /* 0x00000005000f7c02 */ /* 0x000fe40008000f00 */
[----:B------:R-:W-:-:S02]  /*0c80*/  @P0 IADD3.X R45, R14, c[0x0][0x184], RZ, P6, !PT ;  /* 0x000061000e2d0a10 */ /* 0x000fc400037fe4ff */
[----:B------:R-:W-:-:S04]  /*0c90*/  @P0 IADD3 R16, P6, R16, c[0x0][0x178], RZ ;  /* 0x00005e0010100a10 */ /* 0x000fc80007fde0ff */
[----:B------:R-:W-:Y:S02]  /*0ca0*/  @P0 IADD3.X R17, R14, c[0x0][0x17c], RZ, P6, !PT ;  /* 0x00005f000e110a10 */ /* 0x000fe400037fe4ff */
[----:B------:R-:W-:-:S06]  /*0cb0*/  MOV R14, UR4 ;  /* 0x00000004000e7c02 */ /* 0x000fcc0008000f00 */
[----:B------:R-:W2:Y:S01]  /*0cc0*/  LDG.E.64 R14, [R14.64] ;  /* 0x0000000e0e0e7981 */ /* 0x000ea2000c1e1b00 */
[----:B------:R-:W-:Y:S01]  /*0cd0*/  CS2R R36, SRZ ;  /* 0x0000000000247805 */ /* 0x000fe2000001ff00 */
[----:B------:R-:W-:-:S05]  /*0ce0*/  CS2R R34, SRZ ;  /* 0x0000000000227805 */ /* 0x000fca000001ff00 */
[----:B------:R0:W5:Y:S04]  /*0cf0*/  @P0 LDG.E R36, [R44.64] ;  /* 0x0000000e2c240981 */ /* 0x000168000c1e1900 */
[----:B------:R1:W5:Y:S01]  /*0d00*/  @P0 LDG.E R35, [R16.64] ;  /* 0x0000000e10230981 */ /* 0x000362000c1e1900 */
[----:B------:R-:W-:Y:S01]  /*0d10*/  UMOV UR12, 0x3f800000 ;  /* 0x3f800000000c7882 */ /* 0x000fe20000000000 */
[----:B------:R-:W-:Y:S01]  /*0d20*/  CS2R R48, SRZ ;  /* 0x0000000000307805 */ /* 0x000fe2000001ff00 */
[----:B------:R-:W-:Y:S01]  /*0d30*/  CS2R R46, SRZ ;  /* 0x00000000002e7805 */ /* 0x000fe2000001ff00 */
[----:B0-----:R-:W-:-:S04]  /*0d40*/  CS2R R44, SRZ ;  /* 0x00000000002c7805 */ /* 0x001fc8000001ff00 */
[----:B------:R0:W5:Y:S04]  /*0d50*/  @P5 LDG.E R48, [R42.64] ;  /* 0x0000000e2a305981 */ /* 0x000168000c1e1900 */
[----:B------:R3:W5:Y:S04]  /*0d60*/  @P5 LDG.E R47, [R40.64] ;  /* 0x0000000e282f5981 */ /* 0x000768000c1e1900 */
[----:B------:R4:W5:Y:S01]  /*0d70*/  @P4 LDG.E R44, [R30.64] ;  /* 0x0000000e1e2c4981 */ /* 0x000962000c1e1900 */
[----:B0-----:R-:W-:-:S03]  /*0d80*/  CS2R R42, SRZ ;  /* 0x00000000002a7805 */ /* 0x001fc6000001ff00 */
[----:B------:R4:W5:Y:S01]  /*0d90*/  @P3 LDG.E R45, [R24.64] ;  /* 0x0000000e182d3981 */ /* 0x000962000c1e1900 */
[----:B---3--:R-:W-:-:S03]  /*0da0*/  CS2R R40, SRZ ;  /* 0x0000000000287805 */ /* 0x008fc6000001ff00 */
[----:B------:R4:W5:Y:S04]  /*0db0*/  @P4 LDG.E R43, [R26.64] ;  /* 0x0000000e1a2b4981 */ /* 0x000968000c1e1900 */
[----:B------:R4:W5:Y:S01]  /*0dc0*/  @P1 LDG.E R41, [R20.64] ;  /* 0x0000000e14291981 */ /* 0x000962000c1e1900 */
[----:B------:R-:W-:Y:S03]  /*0dd0*/  BSSY B0, `(.L_x_44) ;  /* 0x0000033000007945 */ /* 0x000fe60003800000 */
[----:B------:R0:W5:Y:S04]  /*0de0*/  @P3 LDG.E R42, [R12.64] ;  /* 0x0000000e0c2a3981 */ /* 0x000168000c1e1900 */
[----:B------:R3:W5:Y:S01]  /*0df0*/  @P2 LDG.E R40, [R10.64] ;  /* 0x0000000e0a282981 */ /* 0x000762000c1e1900 */
[----:B--2---:R-:W2:Y:S02]  /*0e00*/  R2UR UR17, R14 ;  /* 0x000000000e1173c2 */ /* 0x004ea400000e0000 */
[----:B--2---:R-:W-:-:S05]  /*0e10*/  MOV R28, UR17 ;  /* 0x00000011001c7c02 */ /* 0x004fca0008000f00 */
[----:B------:R-:W-:-:S05]  /*0e20*/  FFMA.FTZ R9, -R28, UR17, R15 ;  /* 0x000000111c097c23 */ /* 0x000fca000801010f */
[----:B------:R-:W-:-:S13]  /*0e30*/  FSETP.GTU.FTZ.AND P0, PT, R9, RZ, PT ;  /* 0x000000ff0900720b */ /* 0x000fda0003f1c000 */
[----:B------:R-:W-:Y:S01]  /*0e40*/  VOTEU.ANY UP0, P0 ;  /* 0x00000000003f7886 */ /* 0x000fe20000000100 */
[----:B------:R-:W-:-:S13]  /*0e50*/  PLOP3.LUT P0, PT, PT, PT, UP0, 0x80, 0x0 ;  /* 0x000000000000781c */ /* 0x000fda0003f0f008 */
[----:B------:R-:W-:Y:S01]  /*0e60*/  @P0 FADD.FTZ R15, R9, c[0x0][0x1a0] ;  /* 0x00006800090f0621 */ /* 0x000fe20000010000 */
[----:B------:R-:W-:-:S13]  /*0e70*/  PLOP3.LUT P0, PT, PT, PT, UP0, 0x80, 0x0 ;  /* 0x000000000000781c */ /* 0x000fda0003f0f008 */
[----:B------:R-:W2:Y:S01]  /*0e80*/  @P0 MUFU.RSQ R28, R15 ;  /* 0x0000000f001c0308 */ /* 0x000ea20000001400 */
[----:B------:R-:W-:Y:S02]  /*0e90*/  PLOP3.LUT P0, PT, PT, PT, UP0, 0x80, 0x0 ;  /* 0x000000000000781c */ /* 0x000fe40003f0f008 */
[----:B------:R-:W-:-:S11]  /*0ea0*/  SHF.R.S32.HI R9, RZ, 0x1f, R51 ;  /* 0x0000001fff097819 */ /* 0x000fd60000011433 */
[----:B--2---:R2:W0:Y:S01]  /*0eb0*/  @P0 R2UR UR12, R28 ;  /* 0x000000001c0c03c2 */ /* 0x00442200000e0000 */
[----:B------:R-:W-:-:S04]  /*0ec0*/  ISETP.GE.U32.AND P0, PT, R51, c[0x0][0x1e0], PT ;  /* 0x0000780033007a0c */ /* 0x000fc80003f06070 */
[----:B------:R-:W-:-:S04]  /*0ed0*/  ISETP.GE.AND.EX P0, PT, R9, c[0x0][0x1e4], PT, P0 ;  /* 0x0000790009007a0c */ /* 0x000fc80003f06300 */
[----:B------:R-:W-:-:S13]  /*0ee0*/  ISETP.GT.U32.OR P0, PT, R59, 0x1bf, P0 ;  /* 0x000001bf3b00780c */ /* 0x000fda0000704470 */
[----:B------:R-:W-:Y:S01]  /*0ef0*/  @!P0 IMAD R14, R9, c[0x0][0x1d8], RZ ;  /* 0x00007600090e8a24 */ /* 0x000fe200078e02ff */
[----:B------:R-:W-:-:S03]  /*0f00*/  @!P0 MOV R15, R67 ;  /* 0x00000043000f8202 */ /* 0x000fc60000000f00 */
[----:B-1----:R-:W-:Y:S01]  /*0f10*/  @!P0 IMAD R17, R51, c[0x0][0x1dc], R14 ;  /* 0x0000770033118a24 */ /* 0x002fe200078e020e */
[----:B------:R-:W-:-:S05]  /*0f20*/  @!P0 MOV R14, R64 ;  /* 0x00000040000e8202 */ /* 0x000fca0000000f00 */
[----:B------:R-:W-:-:S05]  /*0f30*/  @!P0 IMAD.WIDE.U32 R14, R51, c[0x0][0x1d8], R14 ;  /* 0x00007600330e8a25 */ /* 0x000fca00078e000e */
[----:B------:R-:W-:Y:S02]  /*0f40*/  @!P0 IADD3 R17, R15, R17, RZ ;  /* 0x000000110f118210 */ /* 0x000fe40007ffe0ff */
[C---:B------:R-:W-:Y:S02]  /*0f50*/  @!P0 SHF.L.U32 R15, R14.reuse, 0x1, RZ ;  /* 0x000000010e0f8819 */ /* 0x040fe400000006ff */
[----:B--2---:R-:W-:Y:S02]  /*0f60*/  @!P0 SHF.L.U64.HI R28, R14, 0x1, R17 ;  /* 0x000000010e1c8819 */ /* 0x004fe40000010211 */
[----:B------:R-:W-:-:S04]  /*0f70*/  @!P0 IADD3 R16, P6, R15, c[0x0][0x180], RZ ;  /* 0x000060000f108a10 */ /* 0x000fc80007fde0ff */
[----:B------:R-:W-:Y:S02]  /*0f80*/  @!P0 IADD3.X R17, R28, c[0x0][0x184], RZ, P6, !PT ;  /* 0x000061001c118a10 */ /* 0x000fe400037fe4ff */
[----:B------:R-:W-:-:S03]  /*0f90*/  @!P0 IADD3 R14, P6, R15, c[0x0][0x178], RZ ;  /* 0x00005e000f0e8a10 */ /* 0x000fc60007fde0ff */
[----:B------:R4:W5:Y:S01]  /*0fa0*/  @!P0 LDG.E R37, [R16.64] ;  /* 0x0000000e10258981 */ /* 0x000962000c1e1900 */
[----:B------:R-:W-:Y:S02]  /*0fb0*/  @!P0 IADD3.X R15, R28, c[0x0][0x17c], RZ, P6, !PT ;  /* 0x00005f001c0f8a10 */ /* 0x000fe400037fe4ff */
[----:B------:R-:W-:-:S03]  /*0fc0*/  LOP3.LUT P6, RZ, R61, 0x2, RZ, 0xc0, !PT ;  /* 0x000000023dff7812 */ /* 0x000fc600078cc0ff */
[----:B------:R4:W5:Y:S10]  /*0fd0*/  @!P0 LDG.E R34, [R14.64] ;  /* 0x0000000e0e228981 */ /* 0x000974000c1e1900 */
[----:B------:R1:W5:Y:S04]  /*0fe0*/  @P6 LDG.E R49, [R38.64] ;  /* 0x0000000e26316981 */ /* 0x000368000c1e1900 */
[----:B------:R4:W5:Y:S01]  /*0ff0*/  @P6 LDG.E R46, [R68.64] ;  /* 0x0000000e442e6981 */ /* 0x000962000c1e1900 */
[----:B-1----:R-:W-:-:S06]  /*1000*/  CS2R R38, SRZ ;  /* 0x0000000000267805 */ /* 0x002fcc000001ff00 */
[----:B------:R4:W5:Y:S04]  /*1010*/  @P2 LDG.E R39, [R22.64] ;  /* 0x0000000e16272981 */ /* 0x000968000c1e1900 */
[----:B------:R4:W5:Y:S01]  /*1020*/  @P1 LDG.E R38, [R18.64] ;  /* 0x0000000e12261981 */ /* 0x000962000c1e1900 */
[----:B------:R-:W-:Y:S01]  /*1030*/  ISETP.GT.U32.AND P0, PT, R59, 0x1bf, PT ;  /* 0x000001bf3b00780c */ /* 0x000fe20003f04070 */
[----:B---3--:R-:W-:Y:S01]  /*1040*/  CS2R R10, SRZ ;  /* 0x00000000000a7805 */ /* 0x008fe2000001ff00 */
[----:B0-----:R-:W-:-:S11]  /*1050*/  CS2R R12, SRZ ;  /* 0x00000000000c7805 */ /* 0x001fd6000001ff00 */
[----:B------:R-:W-:Y:S05]  /*1060*/  @P0 BRA `(.L_x_45) ;  /* 0x0000009000000947 */ /* 0x000fea0003800000 */
[----:B----4-:R-:W-:Y:S02]  /*1070*/  ISETP.NE.AND P0, PT, RZ, UR16, PT ;  /* 0x00000010ff007c0c */ /* 0x010fe4000bf05270 */
[----:B------:R-:W-:-:S04]  /*1080*/  IADD3 R11, R60, R29, RZ ;  /* 0x0000001d3c0b7210 */ /* 0x000fc80007ffe0ff */
[----:B------:R-:W-:-:S07]  /*1090*/  SHF.R.S32.HI R10, RZ, 0x1f, R11 ;  /* 0x0000001fff0a7819 */ /* 0x000fce000001140b */
[----:B------:R-:W-:-:S04]  /*10a0*/  @P0 LEA R14, P6, R11, c[0x0][0x190], 0x2 ;  /* 0x000064000b0e0a11 */ /* 0x000fc800078c10ff */
[----:B------:R-:W-:Y:S01]  /*10b0*/  @P0 LEA.HI.X R15, R11, c[0x0][0x194], R10, 0x2, P6 ;  /* 0x000065000b0f0a11 */ /* 0x000fe200030f140a */
[----:B------:R-:W-:-:S04]  /*10c0*/  HFMA2.MMA R10, -RZ, RZ, 0, 2.384185791015625e-07 ;  /* 0x00000004ff0a7435 */ /* 0x000fc800000001ff */
[----:B------:R0:W5:Y:S06]  /*10d0*/  @P0 LDG.E.64 R12, [R14.64] ;  /* 0x0000000e0e0c0981 */ /* 0x00016c000c1e1b00 */
[----:B------:R-:W-:-:S06]  /*10e0*/  IMAD.WIDE R10, R11, R10, c[0x0][0x188] ;  /* 0x000062000b0a7625 */ /* 0x000fcc00078e020a */
[----:B------:R-:W5:Y:S02]  /*10f0*/  LDG.E.64 R10, [R10.64] ;  /* 0x0000000e0a0a7981 */ /* 0x000f64000c1e1b00 */
.L_x_45:
[----:B0---4-:R-:W-:Y:S05]  /*1100*/  BSYNC B0 ;  /* 0x0000000000007941 */ /* 0x011fea0003800000 */
.L_x_44:
[----:B------:R-:W-:Y:S02]  /*1110*/  ISETP.NE.AND P0, PT, RZ, UR16, PT ;  /* 0x00000010ff007c0c */ /* 0x000fe4000bf05270 */
[--C-:B-----5:R-:W-:Y:S02]  /*1120*/  PRMT R18, RZ, 0x5410, R48.reuse ;  /* 0x00005410ff127816 */ /* 0x120fe40000000030 */
[----:B------:R-:W-:Y:S02]  /*1130*/  PRMT R19, RZ, 0x7610, R48 ;  /* 0x00007610ff137816 */ /* 0x000fe40000000030 */
[--C-:B------:R-:W-:Y:S01]  /*1140*/  PRMT R21, RZ, 0x7610, R49.reuse ;  /* 0x00007610ff157816 */ /* 0x100fe20000000031 */
[----:B------:R-:W-:Y:S01]  /*1150*/  FADD.FTZ R18, R18, -UR17 ;  /* 0x8000001112127e21 */ /* 0x000fe20008010000 */
[----:B------:R-:W-:Y:S01]  /*1160*/  PRMT R20, RZ, 0x5410, R49 ;  /* 0x00005410ff147816 */ /* 0x000fe20000000031 */
[----:B------:R-:W-:Y:S01]  /*1170*/  FADD.FTZ R22, R19, -UR17 ;  /* 0x8000001113167e21 */ /* 0x000fe20008010000 */
[----:B------:R-:W-:Y:S01]  /*1180*/  LOP3.LUT R61, R61, 0xfffffffb, RZ, 0xc0, !PT ;  /* 0xfffffffb3d3d7812 */ /* 0x000fe200078ec0ff */
[----:B------:R-:W-:Y:S01]  /*1190*/  FADD.FTZ R19, R21, -UR17 ;  /* 0x8000001115137e21 */ /* 0x000fe20008010000 */
[--C-:B------:R-:W-:Y:S01]  /*11a0*/  PRMT R17, RZ, 0x5410, R47.reuse ;  /* 0x00005410ff117816 */ /* 0x100fe2000000002f */
[----:B------:R-:W-:Y:S01]  /*11b0*/  FMUL.FTZ R21, R18, UR12 ;  /* 0x0000000c12157c20 */ /* 0x000fe20008410000 */
[----:B------:R-:W-:Y:S01]  /*11c0*/  @P0 LOP3.LUT R61, R61, 0x4, RZ, 0xfc, !PT ;  /* 0x000000043d3d0812 */ /* 0x000fe200078efcff */
[----:B------:R-:W-:Y:S01]  /*11d0*/  FADD.FTZ R20, R20, -UR17 ;  /* 0x8000001114147e21 */ /* 0x000fe20008010000 */
[----:B------:R-:W-:Y:S01]  /*11e0*/  PRMT R16, RZ, 0x7610, R47 ;  /* 0x00007610ff107816 */ /* 0x000fe2000000002f */
[----:B------:R-:W-:Y:S01]  /*11f0*/  FMUL.FTZ R18, R22, UR12 ;  /* 0x0000000c16127c20 */ /* 0x000fe20008410000 */
[----:B------:R-:W-:-:S02]  /*1200*/  PRMT R15, RZ, 0x5410, R46 ;  /* 0x00005410ff0f7816 */ /* 0x000fc4000000002e */
[----:B------:R-:W-:Y:S01]  /*1210*/  PRMT R14, RZ, 0x7610, R46 ;  /* 0x00007610ff0e7816 */ /* 0x000fe2000000002e */
        /* <DEDUP_REMOVED lines=19> */
.L_x_46:
[----:B------:R-:W-:Y:S02]  /*1350*/  FMUL.FTZ R24, R17, R10 ;  /* 0x0000000a11187220 */ /* 0x000fe40000410000 */
[C---:B------:R-:W-:Y:S02]  /*1360*/  FFMA.FTZ R22, R21.reuse, R17, RZ ;  /* 0x0000001115167223 */ /* 0x040fe400000100ff */
[----:B------:R-:W-:Y:S02]  /*1370*/  FMUL.FTZ R23, R20, UR12 ;  /* 0x0000000c14177c20 */ /* 0x000fe40008410000 */
[----:B------:R-:W-:Y:S02]  /*1380*/  FFMA.FTZ R21, R21, R24, RZ ;  /* 0x0000001815157223 */ /* 0x000fe400000100ff */
[----:B------:R-:W-:-:S02]  /*1390*/  FMUL.FTZ R25, R16, R11 ;  /* 0x0000000b10197220 */ /* 0x000fc40000410000 */
[----:B------:R-:W-:Y:S02]  /*13a0*/  FADD.FTZ R24, RZ, R24 ;  /* 0x00000018ff187221 */ /* 0x000fe40000010000 */
[----:B------:R-:W-:Y:S01]  /*13b0*/  FMUL.FTZ R20, R19, UR12 ;  /* 0x0000000c13147c20 */ /* 0x000fe20008410000 */
        /* <DEDUP_REMOVED lines=19> */
.L_x_47:
[----:B------:R-:W-:Y:S02]  /*14f0*/  FADD.FTZ R26, RZ, R17 ;  /* 0x00000011ff1a7221 */ /* 0x000fe40000010000 */
[----:B------:R-:W-:Y:S02]  /*1500*/  FFMA.FTZ R19, R18, R25, R21 ;  /* 0x0000001912137223 */ /* 0x000fe40000010015 */
[----:B------:R-:W-:Y:S02]  /*1510*/  FADD.FTZ R25, R25, R24 ;  /* 0x0000001819197221 */ /* 0x000fe40000010000 */
[----:B------:R-:W-:Y:S02]  /*1520*/  FFMA.FTZ R22, R23, R15, R22 ;  /* 0x0000000f17167223 */ /* 0x000fe40000010016 */
[----:B------:R-:W-:-:S02]  /*1530*/  FMUL.FTZ R24, R15, R10 ;  /* 0x0000000a0f187220 */ /* 0x000fc40000410000 */
[----:B------:R-:W-:Y:S02]  /*1540*/  FADD.FTZ R17, R26, R15 ;  /* 0x0000000f1a117221 */ /* 0x000fe40000010000 */
[----:B------:R-:W-:Y:S01]  /*1550*/  FFMA.FTZ R15, R18, R16, RZ ;  /* 0x00000010120f7223 */ /* 0x000fe200000100ff */
[----:B------:R-:W-:Y:S01]  /*1560*/  PRMT R18, RZ, 0x5410, R44 ;  /* 0x00005410ff127816 */ /* 0x000fe2000000002c */
[----:B------:R-:W-:Y:S02]  /*1570*/  FADD.FTZ R21, RZ, R16 ;  /* 0x00000010ff157221 */ /* 0x000fe40000010000 */
[----:B------:R-:W-:Y:S02]  /*1580*/  FFMA.FTZ R23, R23, R24, R19 ;  /* 0x0000001817177223 */ /* 0x000fe40000010013 */
[----:B------:R-:W-:Y:S02]  /*1590*/  FMUL.FTZ R19, R14, R11 ;  /* 0x0000000b0e137220 */ /* 0x000fe40000410000 */
[----:B------:R-:W-:-:S02]  /*15a0*/  FFMA.FTZ R15, R20, R14, R15 ;  /* 0x0000000e140f7223 */ /* 0x000fc4000001000f */
[----:B------:R-:W-:Y:S01]  /*15b0*/  FADD.FTZ R14, R21, R14 ;  /* 0x0000000e150e7221 */ /* 0x000fe20000010000 */
[----:B------:R-:W-:Y:S01]  /*15c0*/  PRMT R21, RZ, 0x7610, R44 ;  /* 0x00007610ff157816 */ /* 0x000fe2000000002c */
[----:B------:R-:W-:Y:S02]  /*15d0*/  FADD.FTZ R16, R25, R24 ;  /* 0x0000001819107221 */ /* 0x000fe40000010000 */
[----:B------:R-:W-:Y:S01]  /*15e0*/  FADD.FTZ R24, R18, -UR17 ;  /* 0x8000001112187e21 */ /* 0x000fe20008010000 */
[----:B------:R-:W-:Y:S01]  /*15f0*/  PRMT R18, RZ, 0x7610, R43 ;  /* 0x00007610ff127816 */ /* 0x000fe2000000002b */
[----:B------:R-:W-:Y:S02]  /*1600*/  FADD.FTZ R25, R21, -UR17 ;  /* 0x8000001115197e21 */ /* 0x000fe40008010000 */
[----:B------:R-:W-:Y:S01]  /*1610*/  FFMA.FTZ R20, R20, R19, R23 ;  /* 0x0000001314147223 */ /* 0x000fe20000010017 */
[----:B------:R-:W-:Y:S01]  /*1620*/  PRMT R23, RZ, 0x5410, R43 ;  /* 0x00005410ff177816 */ /* 0x000fe2000000002b */
[----:B------:R-:W-:-:S02]  /*1630*/  FMUL.FTZ R21, R24, UR12 ;  /* 0x0000000c18157c20 */ /* 0x000fc40008410000 */
        /* <DEDUP_REMOVED lines=20> */
.L_x_48:
[----:B------:R-:W-:Y:S02]  /*1780*/  FMUL.FTZ R25, R23, R10 ;  /* 0x0000000a17197220 */ /* 0x000fe40000410000 */
[----:B------:R-:W-:Y:S02]  /*1790*/  FADD.FTZ R26, R19, R16 ;  /* 0x00000010131a7221 */ /* 0x000fe40000010000 */
[----:B------:R-:W-:Y:S01]  /*17a0*/  FADD.FTZ R16, R17, R23 ;  /* 0x0000001711107221 */ /* 0x000fe20000010000 */
[----:B------:R-:W-:Y:S01]  /*17b0*/  PRMT R17, RZ, 0x5410, R45 ;  /* 0x00005410ff117816 */ /* 0x000fe2000000002d */
[----:B------:R-:W-:Y:S01]  /*17c0*/  FFMA.FTZ R22, R21, R23, R22 ;  /* 0x0000001715167223 */ /* 0x000fe20000010016 */
[----:B------:R-:W-:Y:S01]  /*17d0*/  PRMT R23, RZ, 0x5410, R42 ;  /* 0x00005410ff177816 */ /* 0x000fe2000000002a */
[----:B------:R-:W-:-:S02]  /*17e0*/  FMUL.FTZ R19, R18, R11 ;  /* 0x0000000b12137220 */ /* 0x000fc40000410000 */
[----:B------:R-:W-:Y:S02]  /*17f0*/  FADD.FTZ R14, R14, R18 ;  /* 0x000000120e0e7221 */ /* 0x000fe40000010000 */
[----:B------:R-:W-:Y:S01]  /*1800*/  FFMA.FTZ R15, R24, R18, R15 ;  /* 0x00000012180f7223 */ /* 0x000fe2000001000f */
[----:B------:R-:W-:Y:S01]  /*1810*/  PRMT R18, RZ, 0x7610, R45 ;  /* 0x00007610ff127816 */ /* 0x000fe2000000002d */
[----:B------:R-:W-:Y:S02]  /*1820*/  FFMA.FTZ R21, R21, R25, R20 ;  /* 0x0000001915157223 */ /* 0x000fe40000010014 */
[----:B------:R-:W-:Y:S02]  /*1830*/  FADD.FTZ R20, R26, R25 ;  /* 0x000000191a147221 */ /* 0x000fe40000010000 */
[----:B------:R-:W-:Y:S02]  /*1840*/  FFMA.FTZ R24, R24, R19, R21 ;  /* 0x0000001318187223 */ /* 0x000fe40000010015 */
[----:B------:R-:W-:Y:S01]  /*1850*/  FADD.FTZ R21, R17, -UR17 ;  /* 0x8000001111157e21 */ /* 0x000fe20008010000 */
[----:B------:R-:W-:Y:S01]  /*1860*/  PRMT R17, RZ, 0x7610, R42 ;  /* 0x00007610ff117816 */ /* 0x000fe2000000002a */
[----:B------:R-:W-:-:S02]  /*1870*/  FADD.FTZ R18, R18, -UR17 ;  /* 0x8000001112127e21 */ /* 0x000fc40008010000 */
[----:B------:R-:W-:Y:S02]  /*1880*/  FMUL.FTZ R21, R21, UR12 ;  /* 0x0000000c15157c20 */ /* 0x000fe40008410000 */
        /* <DEDUP_REMOVED lines=20> */
.L_x_49:
[----:B------:R-:W-:Y:S02]  /*19d0*/  FMUL.FTZ R25, R23, R10 ;  /* 0x0000000a17197220 */ /* 0x000fe40000410000 */
[----:B------:R-:W-:Y:S01]  /*19e0*/  FADD.FTZ R20, R19, R20 ;  /* 0x0000001413147221 */ /* 0x000fe20000010000 */
[----:B------:R-:W-:Y:S01]  /*19f0*/  PRMT R19, RZ, 0x5410, R40 ;  /* 0x00005410ff137816 */ /* 0x000fe20000000028 */
[----:B------:R-:W-:Y:S02]  /*1a00*/  FADD.FTZ R16, R16, R23 ;  /* 0x0000001710107221 */ /* 0x000fe40000010000 */
[C---:B------:R-:W-:Y:S02]  /*1a10*/  FFMA.FTZ R26, R21.reuse, R23, R22 ;  /* 0x00000017151a7223 */ /* 0x040fe40000010016 */
[----:B------:R-:W-:Y:S01]  /*1a20*/  FADD.FTZ R23, R20, R25 ;  /* 0x0000001914177221 */ /* 0x000fe20000010000 */
[----:B------:R-:W-:Y:S01]  /*1a30*/  PRMT R20, RZ, 0x7610, R40 ;  /* 0x00007610ff147816 */ /* 0x000fe20000000028 */
[----:B------:R-:W-:-:S02]  /*1a40*/  FFMA.FTZ R21, R21, R25, R24 ;  /* 0x0000001915157223 */ /* 0x000fc40000010018 */
[----:B------:R-:W-:Y:S01]  /*1a50*/  FADD.FTZ R25, R19, -UR17 ;  /* 0x8000001113197e21 */ /* 0x000fe20008010000 */
[--C-:B------:R-:W-:Y:S01]  /*1a60*/  PRMT R19, RZ, 0x5410, R39.reuse ;  /* 0x00005410ff137816 */ /* 0x100fe20000000027 */
[----:B------:R-:W-:Y:S01]  /*1a70*/  FADD.FTZ R22, R20, -UR17 ;  /* 0x8000001114167e21 */ /* 0x000fe20008010000 */
[----:B------:R-:W-:Y:S01]  /*1a80*/  PRMT R20, RZ, 0x7610, R39 ;  /* 0x00007610ff147816 */ /* 0x000fe20000000027 */
[----:B------:R-:W-:Y:S02]  /*1a90*/  FMUL.FTZ R25, R25, UR12 ;  /* 0x0000000c19197c20 */ /* 0x000fe40008410000 */
[----:B------:R-:W-:Y:S02]  /*1aa0*/  FMUL.FTZ R24, R17, R11 ;  /* 0x0000000b11187220 */ /* 0x000fe40000410000 */
[----:B------:R-:W-:Y:S01]  /*1ab0*/  FMUL.FTZ R22, R22, UR12 ;  /* 0x0000000c16167c20 */ /* 0x000fe20008410000 */
        /* <DEDUP_REMOVED lines=19> */
.L_x_50:
[----:B------:R-:W-:Y:S02]  /*1bf0*/  FFMA.FTZ R27, R18, R24, R21 ;  /* 0x00000018121b7223 */ /* 0x000fe40000010015 */
[----:B------:R-:W-:Y:S02]  /*1c00*/  FMUL.FTZ R28, R19, R10 ;  /* 0x0000000a131c7220 */ /* 0x000fe40000410000 */
[----:B------:R-:W-:Y:S02]  /*1c10*/  FADD.FTZ R23, R24, R23 ;  /* 0x0000001718177221 */ /* 0x000fe40000010000 */
[----:B------:R-:W-:Y:S02]  /*1c20*/  FFMA.FTZ R21, R18, R17, R15 ;  /* 0x0000001112157223 */ /* 0x000fe4000001000f */
[----:B------:R-:W-:-:S02]  /*1c30*/  FMUL.FTZ R18, R20, R11 ;  /* 0x0000000b14127220 */ /* 0x000fc40000410000 */
[----:B------:R-:W-:Y:S02]  /*1c40*/  FFMA.FTZ R15, R25, R28, R27 ;  /* 0x0000001c190f7223 */ /* 0x000fe4000001001b */
[----:B------:R-:W-:Y:S02]  /*1c50*/  FADD.FTZ R27, R23, R28 ;  /* 0x0000001c171b7221 */ /* 0x000fe40000010000 */
[----:B------:R-:W-:Y:S02]  /*1c60*/  FFMA.FTZ R24, R25, R19, R26 ;  /* 0x0000001319187223 */ /* 0x000fe4000001001a */
[----:B------:R-:W-:Y:S01]  /*1c70*/  FADD.FTZ R23, R14, R17 ;  /* 0x000000110e177221 */ /* 0x000fe20000010000 */
[----:B------:R-:W-:Y:S01]  /*1c80*/  PRMT R14, RZ, 0x5410, R41 ;  /* 0x00005410ff0e7816 */ /* 0x000fe20000000029 */
[----:B------:R-:W-:Y:S01]  /*1c90*/  FFMA.FTZ R26, R22, R18, R15 ;  /* 0x00000012161a7223 */ /* 0x000fe2000001000f */
[----:B------:R-:W-:Y:S01]  /*1ca0*/  PRMT R15, RZ, 0x7610, R41 ;  /* 0x00007610ff0f7816 */ /* 0x000fe20000000029 */
[----:B------:R-:W-:-:S02]  /*1cb0*/  FADD.FTZ R25, R18, R27 ;  /* 0x0000001b12197221 */ /* 0x000fc40000010000 */
[----:B------:R-:W-:Y:S01]  /*1cc0*/  FADD.FTZ R17, R14, -UR17 ;  /* 0x800000110e117e21 */ /* 0x000fe20008010000 */
[--C-:B------:R-:W-:Y:S01]  /*1cd0*/  PRMT R14, RZ, 0x7610, R38.reuse ;  /* 0x00007610ff0e7816 */ /* 0x100fe20000000026 */
[----:B------:R-:W-:Y:S01]  /*1ce0*/  FADD.FTZ R18, R15, -UR17 ;  /* 0x800000110f127e21 */ /* 0x000fe20008010000 */
[----:B------:R-:W-:Y:S01]  /*1cf0*/  PRMT R15, RZ, 0x5410, R38 ;  /* 0x00005410ff0f7816 */ /* 0x000fe20000000026 */
[----:B------:R-:W-:Y:S02]  /*1d00*/  FMUL.FTZ R17, R17, UR12 ;  /* 0x0000000c11117c20 */ /* 0x000fe40008410000 */
[----:B------:R-:W-:Y:S01]  /*1d10*/  FMUL.FTZ R18, R18, UR12 ;  /* 0x0000000c12127c20 */ /* 0x000fe20008410000 */
        /* <DEDUP_REMOVED lines=19> */
.L_x_51:
[----:B------:R-:W-:Y:S02]  /*1e50*/  FMUL.FTZ R28, R15, R10 ;  /* 0x0000000a0f1c7220 */ /* 0x000fe40000410000 */
[----:B------:R-:W-:Y:S02]  /*1e60*/  FADD.FTZ R16, R16, R19 ;  /* 0x0000001310107221 */ /* 0x000fe40000010000 */
[----:B------:R-:W-:Y:S01]  /*1e70*/  FFMA.FTZ R19, R22, R20, R21 ;  /* 0x0000001416137223 */ /* 0x000fe20000010015 */
[----:B------:R-:W-:Y:S01]  /*1e80*/  PRMT R22, RZ, 0x7610, R36 ;  /* 0x00007610ff167816 */ /* 0x000fe20000000024 */
[----:B------:R-:W-:Y:S01]  /*1e90*/  FADD.FTZ R21, R23, R20 ;  /* 0x0000001417157221 */ /* 0x000fe20000010000 */
[----:B------:R-:W-:Y:S01]  /*1ea0*/  PRMT R20, RZ, 0x5410, R36 ;  /* 0x00005410ff147816 */ /* 0x000fe20000000024 */
[----:B------:R-:W-:-:S02]  /*1eb0*/  FMUL.FTZ R29, R14, R11 ;  /* 0x0000000b0e1d7220 */ /* 0x000fc40000410000 */
[----:B------:R-:W-:Y:S02]  /*1ec0*/  FFMA.FTZ R27, R17, R28, R26 ;  /* 0x0000001c111b7223 */ /* 0x000fe4000001001a */
[----:B------:R-:W-:Y:S01]  /*1ed0*/  FADD.FTZ R28, R25, R28 ;  /* 0x0000001c191c7221 */ /* 0x000fe20000010000 */
[----:B------:R-:W-:Y:S01]  /*1ee0*/  PRMT R25, RZ, 0x5410, R35 ;  /* 0x00005410ff197816 */ /* 0x000fe20000000023 */
[----:B------:R-:W-:Y:S02]  /*1ef0*/  FFMA.FTZ R26, R18, R29, R27 ;  /* 0x0000001d121a7223 */ /* 0x000fe4000001001b */
[----:B------:R-:W-:Y:S02]  /*1f00*/  FADD.FTZ R27, R29, R28 ;  /* 0x0000001c1d1b7221 */ /* 0x000fe40000010000 */
[----:B------:R-:W-:Y:S02]  /*1f10*/  FADD.FTZ R20, R20, -UR17 ;  /* 0x8000001114147e21 */ /* 0x000fe40008010000 */
[----:B------:R-:W-:Y:S01]  /*1f20*/  FADD.FTZ R28, R22, -UR17 ;  /* 0x80000011161c7e21 */ /* 0x000fe20008010000 */
        /* <DEDUP_REMOVED lines=21> */
[----:B------:R-:W-:-:S04]  /*2080*/  FMUL.FTZ R25, R25, R68 ;  /* 0x0000004419197220 */ /* 0x000fc80000410000 */
.L_x_52:
[----:B------:R-:W-:-:S04]  /*2090*/  FMUL.FTZ R28, R25, R10 ;  /* 0x0000000a191c7220 */ /* 0x000fc80000410000 */
[----:B------:R-:W-:Y:S02]  /*20a0*/  FFMA.FTZ R29, R23, R28, R26 ;  /* 0x0000001c171d7223 */ /* 0x000fe4000001001a */
[----:B------:R-:W-:Y:S02]  /*20b0*/  FADD.FTZ R31, R27, R28 ;  /* 0x0000001c1b1f7221 */ /* 0x000fe40000010000 */
[----:B------:R-:W-:Y:S01]  /*20c0*/  FFMA.FTZ R28, R17, R15, R24 ;  /* 0x0000000f111c7223 */ /* 0x000fe20000010018 */
[----:B------:R-:W-:Y:S01]  /*20d0*/  PRMT R17, RZ, 0x5410, R37 ;  /* 0x00005410ff117816 */ /* 0x000fe20000000025 */
[----:B------:R-:W-:Y:S01]  /*20e0*/  FMUL.FTZ R26, R22, R11 ;  /* 0x0000000b161a7220 */ /* 0x000fe20000410000 */
[----:B------:R-:W-:-:S03]  /*20f0*/  PRMT R24, RZ, 0x7610, R34 ;  /* 0x00007610ff187816 */ /* 0x000fc60000000022 */
[----:B------:R-:W-:Y:S01]  /*2100*/  FADD.FTZ R30, R17, -UR17 ;  /* 0x80000011111e7e21 */ /* 0x000fe20008010000 */
[----:B------:R-:W-:Y:S01]  /*2110*/  PRMT R17, RZ, 0x7610, R37 ;  /* 0x00007610ff117816 */ /* 0x000fe20000000025 */
[----:B------:R-:W-:Y:S02]  /*2120*/  FFMA.FTZ R27, R20, R26, R29 ;  /* 0x0000001a141b7223 */ /* 0x000fe4000001001d */
[----:B------:R-:W-:Y:S02]  /*2130*/  FADD.FTZ R29, R26, R31 ;  /* 0x0000001f1a1d7221 */ /* 0x000fe40000010000 */
[----:B------:R-:W-:Y:S02]  /*2140*/  FADD.FTZ R17, R17, -UR17 ;  /* 0x8000001111117e21 */ /* 0x000fe40008010000 */
[----:B------:R-:W-:Y:S02]  /*2150*/  FMUL.FTZ R30, R30, UR12 ;  /* 0x0000000c1e1e7c20 */ /* 0x000fe40008410000 */
[----:B------:R-:W-:Y:S01]  /*2160*/  FMUL.FTZ R26, R17, UR12 ;  /* 0x0000000c111a7c20 */ /* 0x000fe20008410000 */
[----:B------:R-:W-:Y:S01]  /*2170*/  PRMT R17, RZ, 0x5410, R34 ;  /* 0x00005410ff117816 */ /* 0x000fe20000000022 */
[----:B------:R-:W-:Y:S05]  /*2180*/  @!P0 BRA `(.L_x_53) ;  /* 0x0000012000008947 */ /* 0x000fea0003800000 */
[----:B------:R-:W-:-:S04]  /*2190*/  FFMA.FTZ R31, R30, R10, R12 ;  /* 0x0000000a1e1f7223 */ /* 0x000fc8000001000c */
[----:B------:R-:W-:-:S06]  /*21a0*/  FMUL.FTZ R63, R31, -1.4426950216293334961 ;  /* 0xbfb8aa3b1f3f7820 */ /* 0x000fcc0000410000 */
[----:B------:R-:W0:Y:S02]  /*21b0*/  MUFU.EX2 R63, R63 ;  /* 0x0000003f003f7308 */ /* 0x000e240000000800 */
[----:B0-----:R-:W-:-:S06]  /*21c0*/  FADD.FTZ R68, R63, 1 ;  /* 0x3f8000003f447421 */ /* 0x001fcc0000010000 */
[----:B------:R-:W0:Y:S02]  /*21d0*/  MUFU.RCP R68, R68 ;  /* 0x0000004400447308 */ /* 0x000e240000001000 */
[----:B0-----:R-:W-:Y:S02]  /*21e0*/  FADD.FTZ R69, -R68, 1 ;  /* 0x3f80000044457421 */ /* 0x001fe40000010100 */
[----:B------:R-:W-:Y:S02]  /*21f0*/  FMUL.FTZ R17, R17, R68 ;  /* 0x0000004411117220 */ /* 0x000fe40000410000 */
[----:B------:R-:W-:Y:S02]  /*2200*/  FFMA.FTZ R69, R31, R69, 1 ;  /* 0x3f8000001f457423 */ /* 0x000fe40000010045 */
[----:B------:R-:W-:Y:S02]  /*2210*/  FFMA.FTZ R31, R26, R11, R13 ;  /* 0x0000000b1a1f7223 */ /* 0x000fe4000001000d */
[----:B------:R-:W-:-:S02]  /*2220*/  FMUL.FTZ R17, R17, R69 ;  /* 0x0000004511117220 */ /* 0x000fc40000410000 */
[----:B------:R-:W-:-:S06]  /*2230*/  FMUL.FTZ R69, R31, -1.4426950216293334961 ;  /* 0xbfb8aa3b1f457820 */ /* 0x000fcc0000410000 */
[----:B------:R-:W0:Y:S02]  /*2240*/  MUFU.EX2 R69, R69 ;  /* 0x0000004500457308 */ /* 0x000e240000000800 */
[----:B0-----:R-:W-:-:S06]  /*2250*/  FADD.FTZ R69, R69, 1 ;  /* 0x3f80000045457421 */ /* 0x001fcc0000010000 */
[----:B------:R-:W0:Y:S02]  /*2260*/  MUFU.RCP R63, R69 ;  /* 0x00000045003f7308 */ /* 0x000e240000001000 */
[----:B0-----:R-:W-:Y:S02]  /*2270*/  FADD.FTZ R68, -R63, 1 ;  /* 0x3f8000003f447421 */ /* 0x001fe40000010100 */
[----:B------:R-:W-:Y:S02]  /*2280*/  FMUL.FTZ R24, R24, R63 ;  /* 0x0000003f18187220 */ /* 0x000fe40000410000 */
[----:B------:R-:W-:-:S04]  /*2290*/  FFMA.FTZ R31, R31, R68, 1 ;  /* 0x3f8000001f1f7423 */ /* 0x000fc80000010044 */
[----:B------:R-:W-:Y:S02]  /*22a0*/  FMUL.FTZ R24, R24, R31 ;  /* 0x0000001f18187220 */ /* 0x000fe40000410000 */
.L_x_53:
[----:B------:R-:W-:Y:S01]  /*22b0*/  FMUL.FTZ R68, R17, R10 ;  /* 0x0000000a11447220 */ /* 0x000fe20000410000 */
[----:B------:R-:W-:Y:S01]  /*22c0*/  ISETP.GT.AND P0, PT, R32, 0x1e, PT ;  /* 0x0000001e2000780c */ /* 0x000fe20003f04270 */
[----:B------:R-:W-:Y:S01]  /*22d0*/  FMUL.FTZ R31, R24, R11 ;  /* 0x0000000b181f7220 */ /* 0x000fe20000410000 */
[----:B------:R-:W-:Y:S01]  /*22e0*/  ULDC UR5, c[0x0][0xc] ;  /* 0x0000030000057ab9 */ /* 0x000fe20000000800 */
[----:B------:R-:W-:Y:S01]  /*22f0*/  FFMA.FTZ R27, R30, R68, R27 ;  /* 0x000000441e1b7223 */ /* 0x000fe2000001001b */
[----:B------:R-:W-:Y:S01]  /*2300*/  BSSY B0, `(.L_x_54) ;  /* 0x0000051000007945 */ /* 0x000fe20003800000 */
[----:B------:R-:W-:Y:S01]  /*2310*/  FADD.FTZ R68, R29, R68 ;  /* 0x000000441d447221 */ /* 0x000fe20000010000 */
[----:B------:R-:W-:Y:S01]  /*2320*/  SHF.L.U32 R63, R59, 0x4, RZ ;  /* 0x000000043b3f7819 */ /* 0x000fe200000006ff */
[----:B------:R-:W-:Y:S02]  /*2330*/  FFMA.FTZ R29, R26, R31, R27 ;  /* 0x0000001f1a1d7223 */ /* 0x000fe4000001001b */
[----:B------:R-:W-:-:S02]  /*2340*/  FADD.FTZ R27, R31, R68 ;  /* 0x000000441f1b7221 */ /* 0x000fc40000010000 */
[----:B------:R-:W-:Y:S01]  /*2350*/  FFMA.FTZ R19, R18, R14, R19 ;  /* 0x0000000e12137223 */ /* 0x000fe20000010013 */
[----:B------:R-:W0:Y:S01]  /*2360*/  SHFL.DOWN PT, R68, R29, 0x1, 0x1f ;  /* 0x08201f001d447f89 */ /* 0x000e2200000e0000 */
[----:B------:R-:W-:Y:S02]  /*2370*/  FADD.FTZ R16, R16, R15 ;  /* 0x0000000f10107221 */ /* 0x000fe40000010000 */
[----:B------:R-:W-:Y:S01]  /*2380*/  FADD.FTZ R21, R21, R14 ;  /* 0x0000000e15157221 */ /* 0x000fe20000010000 */
[----:B------:R-:W1:Y:S01]  /*2390*/  SHFL.DOWN PT, R31, R27, 0x1, 0x1f ;  /* 0x08201f001b1f7f89 */ /* 0x000e6200000e0000 */
[----:B------:R-:W-:Y:S02]  /*23a0*/  FFMA.FTZ R28, R23, R25, R28 ;  /* 0x00000019171c7223 */ /* 0x000fe4000001001c */
[----:B------:R-:W-:Y:S02]  /*23b0*/  FFMA.FTZ R19, R20, R22, R19 ;  /* 0x0000001614137223 */ /* 0x000fe40000010013 */
[----:B------:R-:W-:-:S02]  /*23c0*/  FADD.FTZ R16, R16, R25 ;  /* 0x0000001910107221 */ /* 0x000fc40000010000 */
[----:B------:R-:W-:Y:S02]  /*23d0*/  FADD.FTZ R23, R21, R22 ;  /* 0x0000001615177221 */ /* 0x000fe40000010000 */
[----:B------:R-:W-:Y:S02]  /*23e0*/  FFMA.FTZ R20, R30, R17, R28 ;  /* 0x000000111e147223 */ /* 0x000fe4000001001c */
[----:B------:R-:W-:Y:S02]  /*23f0*/  FFMA.FTZ R21, R26, R24, R19 ;  /* 0x000000181a157223 */ /* 0x000fe40000010013 */
[----:B------:R-:W-:Y:S02]  /*2400*/  FADD.FTZ R22, R16, R17 ;  /* 0x0000001110167221 */ /* 0x000fe40000010000 */
[----:B------:R-:W-:Y:S02]  /*2410*/  FADD.FTZ R23, R23, R24 ;  /* 0x0000001817177221 */ /* 0x000fe40000010000 */
[----:B0-----:R-:W-:-:S03]  /*2420*/  @!P0 FADD.FTZ R29, R29, R68 ;  /* 0x000000441d1d8221 */ /* 0x001fc60000010000 */
[----:B------:R-:W-:Y:S01]  /*2430*/  STS.128 [R59.X16+0x90], R20 ;  /* 0x000090143b007388 */ /* 0x000fe2000000cc00 */
        /* <DEDUP_REMOVED lines=25> */
[----:B------:R-:W-:Y:S01]  /*25d0*/  BAR.SYNC.DEFER_BLOCKING 0x0 ;  /* 0x0000000000007b1d */ /* 0x000fe20000010000 */
[----:B------:R-:W-:-:S13]  /*25e0*/  ISETP.NE.AND P0, PT, R59, RZ, PT ;  /* 0x000000ff3b00720c */ /* 0x000fda0003f05270 */
[----:B------:R-:W-:Y:S05]  /*25f0*/  @P0 BRA `(.L_x_55) ;  /* 0x0000021000000947 */ /* 0x000fea0003800000 */
[----:B0-----:R-:W0:Y:S04]  /*2600*/  LDS.64 R28, [0x18] ;  /* 0x00001800ff1c7984 */ /* 0x001e280000000a00 */
[----:B------:R-:W1:Y:S04]  /*2610*/  LDS.128 R24, [0x20] ;  /* 0x00002000ff187984 */ /* 0x000e680000000c00 */
[----:B------:R-:W2:Y:S01]  /*2620*/  LDS.128 R16, [0x30] ;  /* 0x00003000ff107984 */ /* 0x000ea20000000c00 */
[----:B0-----:R-:W-:Y:S02]  /*2630*/  FADD.FTZ R69, R14, R28 ;  /* 0x0000001c0e457221 */ /* 0x001fe40000010000 */
[----:B------:R-:W-:-:S02]  /*2640*/  FADD.FTZ R14, R15, R29 ;  /* 0x0000001d0f0e7221 */ /* 0x000fc40000010000 */
[----:B------:R-:W0:Y:S01]  /*2650*/  LDS.128 R28, [0x40] ;  /* 0x00004000ff1c7984 */ /* 0x000e220000000c00 */
[----:B-1----:R-:W-:Y:S02]  /*2660*/  FADD.FTZ R69, R69, R24 ;  /* 0x0000001845457221 */ /* 0x002fe40000010000 */
[----:B------:R-:W-:Y:S02]  /*2670*/  FADD.FTZ R14, R14, R25 ;  /* 0x000000190e0e7221 */ /* 0x000fe40000010000 */
[----:B------:R-:W-:Y:S02]  /*2680*/  FADD.FTZ R69, R69, R26 ;  /* 0x0000001a45457221 */ /* 0x000fe40000010000 */
[----:B------:R-:W-:Y:S02]  /*2690*/  FADD.FTZ R14, R14, R27 ;  /* 0x0000001b0e0e7221 */ /* 0x000fe40000010000 */
[----:B------:R-:W1:Y:S01]  /*26a0*/  LDS.128 R24, [0x50] ;  /* 0x00005000ff187984 */ /* 0x000e620000000c00 */
[----:B--2---:R-:W-:-:S02]  /*26b0*/  FADD.FTZ R69, R69, R16 ;  /* 0x0000001045457221 */ /* 0x004fc40000010000 */
[----:B------:R-:W-:Y:S02]  /*26c0*/  FADD.FTZ R14, R14, R17 ;  /* 0x000000110e0e7221 */ /* 0x000fe40000010000 */
[----:B------:R-:W-:Y:S02]  /*26d0*/  FADD.FTZ R69, R69, R18 ;  /* 0x0000001245457221 */ /* 0x000fe40000010000 */
[----:B------:R-:W-:Y:S02]  /*26e0*/  FADD.FTZ R14, R14, R19 ;  /* 0x000000130e0e7221 */ /* 0x000fe40000010000 */
[----:B------:R-:W2:Y:S01]  /*26f0*/  LDS.128 R16, [0x60] ;  /* 0x00006000ff107984 */ /* 0x000ea20000000c00 */
[----:B0-----:R-:W-:Y:S02]  /*2700*/  FADD.FTZ R69, R69, R28 ;  /* 0x0000001c45457221 */ /* 0x001fe40000010000 */
[----:B------:R-:W-:Y:S02]  /*2710*/  FADD.FTZ R14, R14, R29 ;  /* 0x0000001d0e0e7221 */ /* 0x000fe40000010000 */
[----:B------:R-:W-:-:S02]  /*2720*/  FADD.FTZ R69, R69, R30 ;  /* 0x0000001e45457221 */ /* 0x000fc40000010000 */
[----:B------:R-:W-:Y:S02]  /*2730*/  FADD.FTZ R14, R14, R31 ;  /* 0x0000001f0e0e7221 */ /* 0x000fe40000010000 */
[----:B------:R-:W0:Y:S01]  /*2740*/  LDS.128 R28, [0x70] ;  /* 0x00007000ff1c7984 */ /* 0x000e220000000c00 */
[----:B-1----:R-:W-:Y:S02]  /*2750*/  FADD.FTZ R69, R69, R24 ;  /* 0x0000001845457221 */ /* 0x002fe40000010000 */
[----:B------:R-:W-:Y:S02]  /*2760*/  FADD.FTZ R14, R14, R25 ;  /* 0x000000190e0e7221 */ /* 0x000fe40000010000 */
[----:B------:R-:W-:Y:S02]  /*2770*/  FADD.FTZ R69, R69, R26 ;  /* 0x0000001a45457221 */ /* 0x000fe40000010000 */
[----:B------:R-:W-:Y:S02]  /*2780*/  FADD.FTZ R14, R14, R27 ;  /* 0x0000001b0e0e7221 */ /* 0x000fe40000010000 */
[----:B--2---:R-:W-:-:S02]  /*2790*/  FADD.FTZ R69, R69, R16 ;  /* 0x0000001045457221 */ /* 0x004fc40000010000 */
[----:B------:R-:W-:Y:S02]  /*27a0*/  FADD.FTZ R14, R14, R17 ;  /* 0x000000110e0e7221 */ /* 0x000fe40000010000 */
[----:B------:R-:W-:Y:S02]  /*27b0*/  FADD.FTZ R69, R69, R18 ;  /* 0x0000001245457221 */ /* 0x000fe40000010000 */
[----:B------:R-:W-:Y:S02]  /*27c0*/  FADD.FTZ R14, R14, R19 ;  /* 0x000000130e0e7221 */ /* 0x000fe40000010000 */
[----:B0-----:R-:W-:Y:S02]  /*27d0*/  FADD.FTZ R69, R69, R28 ;  /* 0x0000001c45457221 */ /* 0x001fe40000010000 */
[----:B------:R-:W-:Y:S02]  /*27e0*/  FADD.FTZ R16, R14, R29 ;  /* 0x0000001d0e107221 */ /* 0x000fe40000010000 */
[----:B------:R-:W-:-:S02]  /*27f0*/  FADD.FTZ R14, R69, R30 ;  /* 0x0000001e450e7221 */ /* 0x000fc40000010000 */
[----:B------:R-:W-:Y:S02]  /*2800*/  FADD.FTZ R15, R16, R31 ;  /* 0x0000001f100f7221 */ /* 0x000fe40000010000 */
.L_x_55:
[----:B0-----:R-:W-:Y:S05]  /*2810*/  BSYNC B0 ;  /* 0x0000000000007941 */ /* 0x001fea0003800000 */
.L_x_54:
[----:B------:R-:W-:Y:S01]  /*2820*/  BAR.SYNC.DEFER_BLOCKING 0x0 ;  /* 0x0000000000007b1d */ /* 0x000fe20000010000 */
[----:B------:R-:W-:Y:S02]  /*2830*/  ISETP.GT.U32.AND P6, PT, R59, 0x1b, PT ;  /* 0x0000001b3b00780c */ /* 0x000fe40003fc4070 */
[----:B------:R-:W-:-:S03]  /*2840*/  LOP3.LUT R61, R61, 0xfffffffe, RZ, 0xc0, !PT ;  /* 0xfffffffe3d3d7812 */ /* 0x000fc600078ec0ff */
[----:B------:R-:W-:Y:S08]  /*2850*/  BSSY B0, `(.L_x_56) ;  /* 0x000004e000007945 */ /* 0x000ff00003800000 */
[----:B------:R-:W-:Y:S01]  /*2860*/  @P6 LOP3.LUT R61, R61, 0x1, RZ, 0xfc, !PT ;  /* 0x000000013d3d6812 */ /* 0x000fe200078efcff */
[----:B------:R-:W-:Y:S05]  /*2870*/  @P6 BRA `(.L_x_57) ;  /* 0x000004b000006947 */ /* 0x000fea0003800000 */
[----:B------:R-:W0:Y:S04]  /*2880*/  LDS.128 R24, [R63+0x250] ;  /* 0x000250003f187984 */ /* 0x000e280000000c00 */
[----:B------:R-:W1:Y:S04]  /*2890*/  LDS.128 R28, [R63+0x410] ;  /* 0x000410003f1c7984 */ /* 0x000e680000000c00 */
[----:B------:R-:W2:Y:S01]  /*28a0*/  LDS.128 R16, [R63+0x5d0] ;  /* 0x0005d0003f107984 */ /* 0x000ea20000000c00 */
[----:B0-----:R-:W-:-:S02]  /*28b0*/  FADD.FTZ R69, R20, R24 ;  /* 0x0000001814457221 */ /* 0x001fc40000010000 */
[----:B------:R-:W-:Y:S02]  /*28c0*/  FADD.FTZ R20, R21, R25 ;  /* 0x0000001915147221 */ /* 0x000fe40000010000 */
[----:B------:R-:W-:Y:S02]  /*28d0*/  FADD.FTZ R21, R22, R26 ;  /* 0x0000001a16157221 */ /* 0x000fe40000010000 */
[----:B------:R-:W-:Y:S02]  /*28e0*/  FADD.FTZ R22, R23, R27 ;  /* 0x0000001b17167221 */ /* 0x000fe40000010000 */
[----:B-1----:R-:W-:Y:S02]  /*28f0*/  FADD.FTZ R69, R69, R28 ;  /* 0x0000001c45457221 */ /* 0x002fe40000010000 */
[----:B------:R-:W-:Y:S02]  /*2900*/  FADD.FTZ R25, R21, R30 ;  /* 0x0000001e15197221 */ /* 0x000fe40000010000 */
[----:B------:R-:W-:-:S02]  /*2910*/  FADD.FTZ R28, R20, R29 ;  /* 0x0000001d141c7221 */ /* 0x000fc40000010000 */
[----:B------:R-:W-:Y:S02]  /*2920*/  FADD.FTZ R30, R22, R31 ;  /* 0x0000001f161e7221 */ /* 0x000fe40000010000 */
[----:B------:R-:W0:Y:S01]  /*2930*/  LDS.128 R20, [R63+0x790] ;  /* 0x000790003f147984 */ /* 0x000e220000000c00 */
[----:B--2---:R-:W-:Y:S02]  /*2940*/  FADD.FTZ R31, R25, R18 ;  /* 0x00000012191f7221 */ /* 0x004fe40000010000 */
[----:B------:R-:W-:Y:S01]  /*2950*/  FADD.FTZ R29, R69, R16 ;  /* 0x00000010451d7221 */ /* 0x000fe20000010000 */
[----:B------:R-:W1:Y:S01]  /*2960*/  LDS.128 R24, [R63+0x950] ;  /* 0x000950003f187984 */ /* 0x000e620000000c00 */
[----:B------:R-:W-:Y:S02]  /*2970*/  FADD.FTZ R28, R28, R17 ;  /* 0x000000111c1c7221 */ /* 0x000fe40000010000 */
[----:B------:R-:W-:Y:S02]  /*2980*/  FADD.FTZ R30, R30, R19 ;  /* 0x000000131e1e7221 */ /* 0x000fe40000010000 */
[----:B------:R-:W2:Y:S01]  /*2990*/  LDS.128 R16, [R63+0xb10] ;  /* 0x000b10003f107984 */ /* 0x000ea20000000c00 */
[----:B0-----:R-:W-:-:S02]  /*29a0*/  FADD.FTZ R29, R29, R20 ;  /* 0x000000141d1d7221 */ /* 0x001fc40000010000 */
[----:B------:R-:W-:Y:S02]  /*29b0*/  FADD.FTZ R28, R28, R21 ;  /* 0x000000151c1c7221 */ /* 0x000fe40000010000 */
[----:B------:R-:W-:Y:S02]  /*29c0*/  FADD.FTZ R31, R31, R22 ;  /* 0x000000161f1f7221 */ /* 0x000fe40000010000 */
[----:B------:R-:W-:Y:S02]  /*29d0*/  FADD.FTZ R30, R30, R23 ;  /* 0x000000171e1e7221 */ /* 0x000fe40000010000 */
[----:B------:R-:W0:Y:S01]  /*29e0*/  LDS.128 R20, [R63+0xcd0] ;  /* 0x000cd0003f147984 */ /* 0x000e220000000c00 */
[----:B-1----:R-:W-:Y:S02]  /*29f0*/  FADD.FTZ R29, R29, R24 ;  /* 0x000000181d1d7221 */ /* 0x002fe40000010000 */
[----:B------:R-:W-:Y:S02]  /*2a00*/  FADD.FTZ R28, R28, R25 ;  /* 0x000000191c1c7221 */ /* 0x000fe40000010000 */
[----:B------:R-:W-:-:S02]  /*2a10*/  FADD.FTZ R31, R31, R26 ;  /* 0x0000001a1f1f7221 */ /* 0x000fc40000010000 */
[----:B------:R-:W-:Y:S02]  /*2a20*/  FADD.FTZ R30, R30, R27 ;  /* 0x0000001b1e1e7221 */ /* 0x000fe40000010000 */
[----:B------:R-:W1:Y:S01]  /*2a30*/  LDS.128 R24, [R63+0xe90] ;  /* 0x000e90003f187984 */ /* 0x000e620000000c00 */
[----:B--2---:R-:W-:Y:S02]  /*2a40*/  FADD.FTZ R29, R29, R16 ;  /* 0x000000101d1d7221 */ /* 0x004fe40000010000 */
[----:B------:R-:W-:Y:S02]  /*2a50*/  FADD.FTZ R28, R28, R17 ;  /* 0x000000111c1c7221 */ /* 0x000fe40000010000 */
        /* <DEDUP_REMOVED lines=31> */
[----:B------:R-:W2:Y:S01]  /*2c50*/  LDS.128 R28, [R63+0x1ad0] ;  /* 0x001ad0003f1c7984 */ /* 0x000ea20000000c00 */
[----:B------:R-:W-:-:S02]  /*2c60*/  FADD.FTZ R68, R68, R19 ;  /* 0x0000001344447221 */ /* 0x000fc40000010000 */
[----:B0-----:R-:W-:Y:S02]  /*2c70*/  FADD.FTZ R69, R69, R20 ;  /* 0x0000001445457221 */ /* 0x001fe40000010000 */
[----:B------:R-:W-:Y:S02]  /*2c80*/  FADD.FTZ R16, R16, R21 ;  /* 0x0000001510107221 */ /* 0x000fe40000010000 */
[----:B------:R-:W-:Y:S02]  /*2c90*/  FADD.FTZ R17, R17, R22 ;  /* 0x0000001611117221 */ /* 0x000fe40000010000 */
[----:B------:R-:W-:Y:S02]  /*2ca0*/  FADD.FTZ R68, R68, R23 ;  /* 0x0000001744447221 */ /* 0x000fe40000010000 */
[----:B-1----:R-:W-:Y:S02]  /*2cb0*/  FADD.FTZ R69, R69, R24 ;  /* 0x0000001845457221 */ /* 0x002fe40000010000 */
[----:B------:R-:W-:-:S02]  /*2cc0*/  FADD.FTZ R16, R16, R25 ;  /* 0x0000001910107221 */ /* 0x000fc40000010000 */
[----:B------:R-:W-:Y:S02]  /*2cd0*/  FADD.FTZ R17, R17, R26 ;  /* 0x0000001a11117221 */ /* 0x000fe40000010000 */
[----:B------:R-:W-:Y:S02]  /*2ce0*/  FADD.FTZ R68, R68, R27 ;  /* 0x0000001b44447221 */ /* 0x000fe40000010000 */
[----:B--2---:R-:W-:Y:S02]  /*2cf0*/  FADD.FTZ R20, R69, R28 ;  /* 0x0000001c45147221 */ /* 0x004fe40000010000 */
[----:B------:R-:W-:Y:S02]  /*2d00*/  FADD.FTZ R21, R16, R29 ;  /* 0x0000001d10157221 */ /* 0x000fe40000010000 */
[----:B------:R-:W-:Y:S02]  /*2d10*/  FADD.FTZ R22, R17, R30 ;  /* 0x0000001e11167221 */ /* 0x000fe40000010000 */
[----:B------:R-:W-:-:S02]  /*2d20*/  FADD.FTZ R23, R68, R31 ;  /* 0x0000001f44177221 */ /* 0x000fc40000010000 */
.L_x_57:
[----:B------:R-:W-:Y:S05]  /*2d30*/  BSYNC B0 ;  /* 0x0000000000007941 */ /* 0x000fea0003800000 */
.L_x_56:
[----:B------:R-:W-:Y:S01]  /*2d40*/  BSSY B0, `(.L_x_58) ;  /* 0x0000013000007945 */ /* 0x000fe20003800000 */
[----:B------:R-:W-:Y:S01]  /*2d50*/  HFMA2.MMA R28, -RZ, RZ, 0, 2.384185791015625e-07 ;  /* 0x00000004ff1c7435 */ /* 0x000fe200000001ff */
[----:B------:R-:W-:Y:S05]  /*2d60*/  @P6 BRA `(.L_x_59) ;  /* 0x0000010000006947 */ /* 0x000fea0003800000 */
[----:B------:R-:W-:Y:S01]  /*2d70*/  IMAD R17, R62, 0x1c, R59 ;  /* 0x0000001c3e117824 */ /* 0x000fe200078e023b */
[----:B------:R-:W-:-:S02]  /*2d80*/  MOV R19, c[0x0][0x1d8] ;  /* 0x0000760000137a02 */ /* 0x000fc40000000f00 */
[----:B------:R-:W-:Y:S01]  /*2d90*/  MOV R18, c[0x0][0x1dc] ;  /* 0x0000770000127a02 */ /* 0x000fe20000000f00 */
[----:B------:R-:W-:Y:S01]  /*2da0*/  IMAD.WIDE R16, R17, R28, c[0x0][0x1b8] ;  /* 0x00006e0011107625 */ /* 0x000fe200078e021c */
[----:B------:R-:W-:-:S04]  /*2db0*/  MOV R27, UR11 ;  /* 0x0000000b001b7c02 */ /* 0x000fc80008000f00 */
[CC--:B------:R-:W-:Y:S01]  /*2dc0*/  LEA R24, P6, R19.reuse, R16.reuse, 0x2 ;  /* 0x0000001013187211 */ /* 0x0c0fe200078c10ff */
[----:B------:R0:W-:Y:S03]  /*2dd0*/  RED.E.ADD.F32.FTZ.RN.STRONG.GPU [R16.64], R20 ;  /* 0x000000141000798e */ /* 0x0001e6000c10e78e */
[----:B------:R-:W-:Y:S02]  /*2de0*/  LEA.HI.X R25, R19, R17, R18, 0x2, P6 ;  /* 0x0000001113197211 */ /* 0x000fe400030f1412 */
[----:B------:R-:W-:Y:S02]  /*2df0*/  LEA R26, P6, R27, R16, 0x2 ;  /* 0x000000101b1a7211 */ /* 0x000fe400078c10ff */
[----:B------:R-:W-:Y:S02]  /*2e00*/  MOV R19, UR10 ;  /* 0x0000000a00137c02 */ /* 0x000fe40008000f00 */
[----:B------:R-:W-:-:S02]  /*2e10*/  IADD3.X R27, R17, UR9, RZ, P6, !PT ;  /* 0x00000009111b7c10 */ /* 0x000fc4000b7fe4ff */
[----:B------:R-:W-:-:S03]  /*2e20*/  LEA R18, P6, R19, R16, 0x2 ;  /* 0x0000001013127211 */ /* 0x000fc600078c10ff */
[----:B------:R0:W-:Y:S01]  /*2e30*/  RED.E.ADD.F32.FTZ.RN.STRONG.GPU [R26.64], R21 ;  /* 0x000000151a00798e */ /* 0x0001e2000c10e78e */
[----:B------:R-:W-:-:S03]  /*2e40*/  IADD3.X R19, R17, UR8, RZ, P6, !PT ;  /* 0x0000000811137c10 */ /* 0x000fc6000b7fe4ff */
[----:B------:R0:W-:Y:S04]  /*2e50*/  RED.E.ADD.F32.FTZ.RN.STRONG.GPU [R24.64], R22 ;  /* 0x000000161800798e */ /* 0x0001e8000c10e78e */
[----:B------:R0:W-:Y:S02]  /*2e60*/  RED.E.ADD.F32.FTZ.RN.STRONG.GPU [R18.64], R23 ;  /* 0x000000171200798e */ /* 0x0001e4000c10e78e */
.L_x_59:
[----:B------:R-:W-:Y:S05]  /*2e70*/  BSYNC B0 ;  /* 0x0000000000007941 */ /* 0x000fea0003800000 */
.L_x_58:
[----:B------:R-:W-:-:S06]  /*2e80*/  UISETP.GE.U32.AND UP0, UPT, UR5, 0x2, UPT ;  /* 0x000000020500788c */ /* 0x000fcc000bf06070 */
[----:B------:R-:W-:-:S13]  /*2e90*/  PLOP3.LUT P6, PT, PT, PT, UP0, 0x40, 0x0 ;  /* 0x000000000000781c */ /* 0x000fda0003fce808 */
[----:B------:R-:W-:Y:S05]  /*2ea0*/  @P6 BRA `(.L_x_60) ;  /* 0x0000130000006947 */ /* 0x000fea0003800000 */
[----:B0-----:R-:W0:Y:S01]  /*2eb0*/  S2R R18, SR_CTAID.Y ;  /* 0x0000000000127919 */ /* 0x001e220000002600 */
[----:B------:R-:W-:-:S05]  /*2ec0*/  LOP3.LUT R16, R50, 0x1, RZ, 0xc0, !PT ;  /* 0x0000000132107812 */ /* 0x000fca00078ec0ff */
[----:B------:R-:W-:-:S04]  /*2ed0*/  IMAD R17, R16, c[0x0][0x10], RZ ;  /* 0x0000040010117a24 */ /* 0x000fc800078e02ff */
[----:B------:R-:W-:-:S05]  /*2ee0*/  IMAD R16, R17, c[0x0][0xc], RZ ;  /* 0x0000030011107a24 */ /* 0x000fca00078e02ff */
[----:B------:R-:W-:-:S05]  /*2ef0*/  SHF.L.U32 R21, R16, 0x1, RZ ;  /* 0x0000000110157819 */ /* 0x000fca00000006ff */
[----:B------:R-:W-:Y:S01]  /*2f00*/  IMAD.WIDE R20, R21, R28, c[0x0][0x1b0] ;  /* 0x00006c0015147625 */ /* 0x000fe200078e021c */
[----:B0-----:R-:W-:-:S05]  /*2f10*/  IADD3 R17, R17, R18, RZ ;  /* 0x0000001211117210 */ /* 0x001fca0007ffe0ff */
[----:B------:R-:W-:Y:S01]  /*2f20*/  IMAD.WIDE.U32 R16, R17, R28, c[0x0][0x1a8] ;  /* 0x00006a0011107625 */ /* 0x000fe200078e001c */
[----:B------:R-:W-:Y:S05]  /*2f30*/  @P0 BRA `(.L_x_61) ;  /* 0x0000019000000947 */ /* 0x000fea0003800000 */
[----:B------:R-:W-:Y:S01]  /*2f40*/  IMAD R23, R33, c[0x0][0x10], R18 ;  /* 0x0000040021177a24 */ /* 0x000fe200078e0212 */
[----:B------:R-:W0:Y:S03]  /*2f50*/  S2R R32, SR_LANEID ;  /* 0x0000000000207919 */ /* 0x000e260000000000 */
[----:B------:R-:W-:-:S05]  /*2f60*/  IMAD.WIDE.U32 R22, R23, 0x8, R20 ;  /* 0x0000000817167825 */ /* 0x000fca00078e0014 */
[----:B------:R1:W-:Y:S01]  /*2f70*/  STG.E.64 [R22.64], R14 ;  /* 0x0000000e16007986 */ /* 0x0003e2000c101b0e */
[----:B------:R-:W-:Y:S06]  /*2f80*/  MEMBAR.ALL.GPU ;  /* 0x0000000000007992 */ /* 0x000fec000000a000 */
[----:B------:R-:W-:Y:S01]  /*2f90*/  VOTEU.ANY UR4, UPT, PT ;  /* 0x0000000000047886 */ /* 0x000fe200038e0100 */
[----:B-1----:R-:W-:Y:S01]  /*2fa0*/  P2R R22, PR, RZ, 0x1 ;  /* 0x00000001ff167803 */ /* 0x002fe20000000000 */
[----:B------:R-:W-:Y:S01]  /*2fb0*/  UPOPC UR13, UR4 ;  /* 0x00000004000d72bf */ /* 0x000fe20008000000 */
[----:B------:R-:W-:Y:S01]  /*2fc0*/  MOV R19, 0x1 ;  /* 0x0000000100137802 */ /* 0x000fe20000000f00 */
[----:B------:R-:W-:Y:S01]  /*2fd0*/  UFLO.U32 UR4, UR4 ;  /* 0x00000004000472bd */ /* 0x000fe200080e0000 */
[----:B------:R-:W-:Y:S01]  /*2fe0*/  LOP3.LUT P6, RZ, R50, 0x2, RZ, 0xc0, !PT ;  /* 0x0000000232ff7812 */ /* 0x000fe200078cc0ff */
[----:B------:R-:W-:-:S00]  /*2ff0*/  ERRBAR ;  /* 0x00000000000079ab */ /* 0x000fc00000000000 */
[----:B------:R-:W-:Y:S02]  /*3000*/  SEL R19, R19, 0xffffffff, !P6 ;  /* 0xffffffff13137807 */ /* 0x000fe40007000000 */
[----:B0-----:R-:W-:-:S03]  /*3010*/  ISETP.EQ.U32.AND P0, PT, R32, UR4, PT ;  /* 0x0000000420007c0c */ /* 0x001fc6000bf02070 */
[----:B------:R-:W-:-:S10]  /*3020*/  IMAD R19, R19, UR13, RZ ;  /* 0x0000000d13137c24 */ /* 0x000fd4000f8e02ff */
[----:B------:R0:W-:Y:S01]  /*3030*/  @P0 RED.E.ADD.S32.STRONG.GPU [R16.64], R19 ;  /* 0x000000131000098e */ /* 0x0001e2000c10e38e */
[----:B------:R-:W-:Y:S02]  /*3040*/  ISETP.NE.AND P0, PT, R22, RZ, PT ;  /* 0x000000ff1600720c */ /* 0x000fe40003f05270 */
[----:B------:R-:W-:-:S04]  /*3050*/  SEL R22, RZ, c[0x0][0xc], P6 ;  /* 0x00000300ff167a07 */ /* 0x000fc80003000000 */
[----:B------:R-:W-:-:S13]  /*3060*/  ISETP.NE.AND P6, PT, R22, -0x1, PT ;  /* 0xffffffff1600780c */ /* 0x000fda0003fc5270 */
[----:B0-----:R-:W-:Y:S05]  /*3070*/  @!P6 BRA `(.L_x_61) ;  /* 0x000000500000e947 */ /* 0x001fea0003800000 */
.L_x_62:
[----:B------:R-:W2:Y:S01]  /*3080*/  LDG.E.STRONG.GPU R19, [R16.64] ;  /* 0x0000000e10137981 */ /* 0x000ea2000c1ef900 */
[----:B------:R-:W-:Y:S01]  /*3090*/  YIELD ;  /* 0x0000000000007946 */ /* 0x000fe20003800000 */
[----:B--2---:R-:W-:Y:S01]  /*30a0*/  ISETP.NE.AND P6, PT, R19, R22, PT ;  /* 0x000000161300720c */ /* 0x004fe20003fc5270 */
[----:B------:R-:W-:-:S12]  /*30b0*/  CCTL.IVALL ;  /* 0x00000000ff00798f */ /* 0x000fd80002000000 */
[----:B------:R-:W-:Y:S05]  /*30c0*/  @P6 BRA `(.L_x_62) ;  /* 0xffffffb000006947 */ /* 0x000fea000383ffff */
.L_x_61:
[----:B------:R-:W-:Y:S01]  /*30d0*/  ISETP.NE.AND P6, PT, RZ, c[0x0][0xc], PT ;  /* 0x00000300ff007a0c */ /* 0x000fe20003fc5270 */
[----:B------:R-:W-:Y:S01]  /*30e0*/  WARPSYNC 0xffffffff ;  /* 0xffffffff00007948 */ /* 0x000fe20003800000 */
[----:B------:R-:W-:Y:S11]  /*30f0*/  BAR.SYNC.DEFER_BLOCKING 0x0 ;  /* 0x0000000000007b1d */ /* 0x000ff60000010000 */
[----:B------:R-:W-:Y:S05]  /*3100*/  @!P6 BRA `(.L_x_60) ;  /* 0x000010a00000e947 */ /* 0x000fea0003800000 */
[----:B------:R-:W-:Y:S01]  /*3110*/  UIADD3 UR4, UR5, -0x1, URZ ;  /* 0xffffffff05047890 */ /* 0x000fe2000fffe03f */
[----:B------:R-:W-:-:S03]  /*3120*/  HFMA2.MMA R19, -RZ, RZ, 0, 0 ;  /* 0x00000000ff137435 */ /* 0x000fc600000001ff */
[----:B------:R-:W-:-:S06]  /*3130*/  UISETP.GE.U32.AND UP0, UPT, UR4, 0x3, UPT ;  /* 0x000000030400788c */ /* 0x000fcc000bf06070 */
[----:B------:R-:W-:-:S13]  /*3140*/  PLOP3.LUT P6, PT, PT, PT, UP0, 0x40, 0x0 ;  /* 0x000000000000781c */ /* 0x000fda0003fce808 */
[----:B------:R-:W-:Y:S05]  /*3150*/  @P6 BRA `(.L_x_63) ;  /* 0x00000e8000006947 */ /* 0x000fea0003800000 */
[----:B------:R-:W-:Y:S01]  /*3160*/  ULOP3.LUT UR4, UR5, 0x3, URZ, 0xc0, !UPT ;  /* 0x0000000305047892 */ /* 0x000fe2000f8ec03f */
[----:B------:R-:W-:Y:S02]  /*3170*/  MOV R19, RZ ;  /* 0x000000ff00137202 */ /* 0x000fe40000000f00 */
[----:B------:R-:W-:Y:S02]  /*3180*/  ULDC UR5, c[0x0][0xc] ;  /* 0x0000030000057ab9 */ /* 0x000fe40000000800 */
[----:B------:R-:W-:-:S06]  /*3190*/  UIADD3 UR4, -UR4, UR5, URZ ;  /* 0x0000000504047290 */ /* 0x000fcc000fffe13f */
[----:B------:R-:W-:-:S13]  /*31a0*/  ISETP.LT.AND P6, PT, RZ, UR4, PT ;  /* 0x00000004ff007c0c */ /* 0x000fda000bfc1270 */
[----:B------:R-:W-:Y:S05]  /*31b0*/  @!P6 BRA `(.L_x_64) ;  /* 0x00000c200000e947 */ /* 0x000fea0003800000 */
[----:B------:R-:W-:Y:S01]  /*31c0*/  UISETP.GT.AND UP0, UPT, UR4, 0xc, UPT ;  /* 0x0000000c0400788c */ /* 0x000fe2000bf04270 */
[----:B------:R-:W-:Y:S02]  /*31d0*/  P2R R16, PR, RZ, 0x1 ;  /* 0x00000001ff107803 */ /* 0x000fe40000000000 */
[----:B------:R-:W-:Y:S02]  /*31e0*/  PLOP3.LUT P0, PT, PT, PT, PT, 0x80, 0x0 ;  /* 0x000000000000781c */ /* 0x000fe40003f0f070 */
[----:B------:R-:W-:Y:S02]  /*31f0*/  LOP3.LUT R61, R61, 0xfffffffe, RZ, 0xc0, !PT ;  /* 0xfffffffe3d3d7812 */ /* 0x000fe400078ec0ff */
[----:B------:R-:W-:-:S09]  /*3200*/  PLOP3.LUT P6, PT, PT, PT, UP0, 0x40, 0x0 ;  /* 0x000000000000781c */ /* 0x000fd20003fce808 */
[----:B------:R-:W-:Y:S02]  /*3210*/  @P0 LOP3.LUT R61, R61, 0x1, RZ, 0xfc, !PT ;  /* 0x000000013d3d0812 */ /* 0x000fe400078efcff */
[----:B------:R-:W-:Y:S02]  /*3220*/  ISETP.NE.AND P0, PT, R16, RZ, PT ;  /* 0x000000ff1000720c */ /* 0x000fe40003f05270 */
[----:B------:R-:W-:Y:S05]  /*3230*/  @P6 BRA `(.L_x_65) ;  /* 0x0000077000006947 */ /* 0x000fea0003800000 */
[----:B------:R-:W-:Y:S02]  /*3240*/  PLOP3.LUT P6, PT, PT, PT, PT, 0x8, 0x0 ;  /* 0x000000000000781c */ /* 0x000fe40003fce170 */
[----:B------:R-:W-:-:S11]  /*3250*/  LOP3.LUT R61, R61, 0xfffffffe, RZ, 0xc0, !PT ;  /* 0xfffffffe3d3d7812 */ /* 0x000fd600078ec0ff */
[----:B------:R-:W-:Y:S02]  /*3260*/  @P6 LOP3.LUT R61, R61, 0x1, RZ, 0xfc, !PT ;  /* 0x000000013d3d6812 */ /* 0x000fe400078efcff */
.L_x_66:
[----:B------:R-:W-:-:S13]  /*3270*/  ISETP.EQ.OR P6, PT, R19, R33, P0 ;  /* 0x000000211300720c */ /* 0x000fda00007c2670 */
[----:B------:R-:W-:-:S04]  /*3280*/  @!P6 IMAD R23, R19, c[0x0][0x10], R18 ;  /* 0x000004001317ea24 */ /* 0x000fc800078e0212 */
[----:B------:R-:W-:-:S05]  /*3290*/  @!P6 IMAD.WIDE.U32 R22, R23, 0x8, R20 ;  /* 0x000000081716e825 */ /* 0x000fca00078e0014 */
[----:B------:R-:W2:Y:S01]  /*32a0*/  @!P6 LDG.E.64 R16, [R22.64] ;  /* 0x0000000e1610e981 */ /* 0x000ea2000c1e1b00 */
[----:B------:R-:W-:Y:S01]  /*32b0*/  IADD3 R25, R19, 0x1, RZ ;  /* 0x0000000113197810 */ /* 0x000fe20007ffe0ff */
[----:B--2---:R-:W-:Y:S02]  /*32c0*/  @!P6 FADD.FTZ R14, R14, R16 ;  /* 0x000000100e0ee221 */ /* 0x004fe40000010000 */
[----:B------:R-:W-:Y:S01]  /*32d0*/  @!P6 FADD.FTZ R15, R15, R17 ;  /* 0x000000110f0fe221 */ /* 0x000fe20000010000 */
[----:B------:R-:W-:-:S13]  /*32e0*/  ISETP.EQ.OR P6, PT, R25, R33, P0 ;  /* 0x000000211900720c */ /* 0x000fda00007c2670 */
[----:B------:R-:W-:-:S04]  /*32f0*/  @!P6 IMAD R25, R25, c[0x0][0x10], R18 ;  /* 0x000004001919ea24 */ /* 0x000fc800078e0212 */
[----:B------:R-:W-:-:S05]  /*3300*/  @!P6 IMAD.WIDE.U32 R24, R25, 0x8, R20 ;  /* 0x000000081918e825 */ /* 0x000fca00078e0014 */
[----:B------:R-:W2:Y:S02]  /*3310*/  @!P6 LDG.E.64 R16, [R24.64] ;  /* 0x0000000e1810e981 */ /* 0x000ea4000c1e1b00 */
[----:B--2---:R-:W-:Y:S01]  /*3320*/  @!P6 FADD.FTZ R14, R14, R16 ;  /* 0x000000100e0ee221 */ /* 0x004fe20000010000 */
[----:B------:R-:W-:Y:S01]  /*3330*/  IADD3 R16, R19, 0x2, RZ ;  /* 0x0000000213107810 */ /* 0x000fe20007ffe0ff */
[----:B------:R-:W-:-:S03]  /*3340*/  @!P6 FADD.FTZ R15, R15, R17 ;  /* 0x000000110f0fe221 */ /* 0x000fc60000010000 */
        /* <DEDUP_REMOVED lines=93> */
[----:B------:R-:W-:-:S06]  /*3920*/  @!P6 IMAD.WIDE.U32 R16, R17, 0x8, R20 ;  /* 0x000000081110e825 */ /* 0x000fcc00078e0014 */
[----:B------:R-:W2:Y:S01]  /*3930*/  @!P6 LDG.E.64 R16, [R16.64] ;  /* 0x0000000e1010e981 */ /* 0x000ea2000c1e1b00 */
[----:B------:R-:W-:Y:S01]  /*3940*/  UIADD3 UR4, UR4, -0x10, URZ ;  /* 0xfffffff004047890 */ /* 0x000fe2000fffe03f */
[----:B------:R-:W-:-:S03]  /*3950*/  IADD3 R19, R19, 0x10, RZ ;  /* 0x0000001013137810 */ /* 0x000fc60007ffe0ff */
[----:B------:R-:W-:Y:S01]  /*3960*/  UISETP.GT.AND UP0, UPT, UR4, 0xc, UPT ;  /* 0x0000000c0400788c */ /* 0x000fe2000bf04270 */
[----:B--2---:R-:W-:Y:S02]  /*3970*/  @!P6 FADD.FTZ R14, R14, R16 ;  /* 0x000000100e0ee221 */ /* 0x004fe40000010000 */
[----:B------:R-:W-:-:S03]  /*3980*/  @!P6 FADD.FTZ R15, R15, R17 ;  /* 0x000000110f0fe221 */ /* 0x000fc60000010000 */
[----:B------:R-:W-:-:S13]  /*3990*/  PLOP3.LUT P6, PT, PT, PT, UP0, 0x80, 0x0 ;  /* 0x000000000000781c */ /* 0x000fda0003fcf008 */
[----:B------:R-:W-:Y:S05]  /*39a0*/  @P6 BRA `(.L_x_66) ;  /* 0xfffff8c000006947 */ /* 0x000fea000383ffff */
.L_x_65:
[----:B------:R-:W-:-:S06]  /*39b0*/  UISETP.GT.AND UP0, UPT, UR4, 0x4, UPT ;  /* 0x000000040400788c */ /* 0x000fcc000bf04270 */
[----:B------:R-:W-:-:S13]  /*39c0*/  PLOP3.LUT P6, PT, PT, PT, UP0, 0x40, 0x0 ;  /* 0x000000000000781c */ /* 0x000fda0003fce808 */
[----:B------:R-:W-:Y:S05]  /*39d0*/  @P6 BRA `(.L_x_67) ;  /* 0x000003d000006947 */ /* 0x000fea0003800000 */
        /* <DEDUP_REMOVED lines=53> */
[----:B------:R-:W-:Y:S01]  /*3d30*/  LOP3.LUT R61, R61, 0xfffffffe, RZ, 0xc0, !PT ;  /* 0xfffffffe3d3d7812 */ /* 0x000fe200078ec0ff */
[----:B------:R-:W-:Y:S01]  /*3d40*/  UIADD3 UR4, UR4, -0x4, URZ ;  /* 0xfffffffc04047890 */ /* 0x000fe2000fffe03f */
[----:B------:R-:W-:-:S03]  /*3d50*/  IADD3 R19, R19, 0x4, RZ ;  /* 0x0000000413137810 */ /* 0x000fc60007ffe0ff */
[----:B------:R-:W-:Y:S01]  /*3d60*/  UIADD3 UR4, UR4, -0x4, URZ ;  /* 0xfffffffc04047890 */ /* 0x000fe2000fffe03f */
[----:B--2---:R-:W-:Y:S02]  /*3d70*/  @!P6 FADD.FTZ R14, R14, R16 ;  /* 0x000000100e0ee221 */ /* 0x004fe40000010000 */
[----:B------:R-:W-:Y:S01]  /*3d80*/  @!P6 FADD.FTZ R15, R15, R17 ;  /* 0x000000110f0fe221 */ /* 0x000fe20000010000 */
[----:B------:R-:W-:-:S13]  /*3d90*/  PLOP3.LUT P6, PT, PT, PT, PT, 0x8, 0x0 ;  /* 0x000000000000781c */ /* 0x000fda0003fce170 */
[----:B------:R-:W-:-:S04]  /*3da0*/  @P6 LOP3.LUT R61, R61, 0x1, RZ, 0xfc, !PT ;  /* 0x000000013d3d6812 */ /* 0x000fc800078efcff */
.L_x_67:
[----:B------:R-:W-:-:S04]  /*3db0*/  LOP3.LUT P6, RZ, R61, 0x1, RZ, 0xc0, !PT ;  /* 0x000000013dff7812 */ /* 0x000fc800078cc0ff */
[----:B------:R-:W-:-:S13]  /*3dc0*/  ISETP.NE.OR P6, PT, RZ, UR4, P6 ;  /* 0x00000004ff007c0c */ /* 0x000fda000b7c5670 */
[----:B------:R-:W-:Y:S05]  /*3dd0*/  @!P6 BRA `(.L_x_63) ;  /* 0x000002000000e947 */ /* 0x000fea0003800000 */
.L_x_64:
        /* <DEDUP_REMOVED lines=27> */
[----:B------:R-:W-:Y:S01]  /*3f90*/  UISETP.NE.AND UP0, UPT, UR4, URZ, UPT ;  /* 0x0000003f0400728c */ /* 0x000fe2000bf05270 */
[----:B--2---:R-:W-:Y:S02]  /*3fa0*/  @!P6 FADD.FTZ R14, R14, R16 ;  /* 0x000000100e0ee221 */ /* 0x004fe40000010000 */
[----:B------:R-:W-:-:S03]  /*3fb0*/  @!P6 FADD.FTZ R15, R15, R17 ;  /* 0x000000110f0fe221 */ /* 0x000fc60000010000 */
[----:B------:R-:W-:-:S13]  /*3fc0*/  PLOP3.LUT P6, PT, PT, PT, UP0, 0x80, 0x0 ;  /* 0x000000000000781c */ /* 0x000fda0003fcf008 */
[----:B------:R-:W-:Y:S05]  /*3fd0*/  @P6 BRA `(.L_x_64) ;  /* 0xfffffe0000006947 */ /* 0x000fea000383ffff */
.L_x_63:
[----:B------:R-:W-:-:S04]  /*3fe0*/  MOV R24, c[0x0][0xc] ;  /* 0x0000030000187a02 */ /* 0x000fc80000000f00 */
[----:B------:R-:W-:-:S13]  /*3ff0*/  LOP3.LUT P6, R24, R24, 0x3, RZ, 0xc0, !PT ;  /* 0x0000000318187812 */ /* 0x000fda00078cc0ff */
[----:B------:R-:W-:Y:S05]  /*4000*/  @!P6 BRA `(.L_x_60) ;  /* 0x000001a00000e947 */ /* 0x000fea0003800000 */
[----:B------:R-:W-:Y:S01]  /*4010*/  ISETP.EQ.OR P6, PT, R19, R33, P0 ;  /* 0x000000211300720c */ /* 0x000fe200007c2670 */
[----:B------:R-:W-:-:S12]  /*4020*/  BSSY B0, `(.L_x_68) ;  /* 0x0000007000007945 */ /* 0x000fd80003800000 */
[----:B------:R-:W-:Y:S05]  /*4030*/  @P6 BRA `(.L_x_69) ;  /* 0x0000005000006947 */ /* 0x000fea0003800000 */
[----:B------:R-:W-:-:S04]  /*4040*/  IMAD R17, R19, c[0x0][0x10], R18 ;  /* 0x0000040013117a24 */ /* 0x000fc800078e0212 */
[----:B------:R-:W-:-:S06]  /*4050*/  IMAD.WIDE.U32 R16, R17, 0x8, R20 ;  /* 0x0000000811107825 */ /* 0x000fcc00078e0014 */
[----:B------:R-:W2:Y:S02]  /*4060*/  LDG.E.64 R16, [R16.64] ;  /* 0x0000000e10107981 */ /* 0x000ea4000c1e1b00 */
[----:B--2---:R-:W-:Y:S02]  /*4070*/  FADD.FTZ R14, R14, R16 ;  /* 0x000000100e0e7221 */ /* 0x004fe40000010000 */
[----:B------:R-:W-:Y:S02]  /*4080*/  FADD.FTZ R15, R15, R17 ;  /* 0x000000110f0f7221 */ /* 0x000fe40000010000 */
.L_x_69:
[----:B------:R-:W-:Y:S05]  /*4090*/  BSYNC B0 ;  /* 0x0000000000007941 */ /* 0x000fea0003800000 */
.L_x_68:
[----:B------:R-:W-:-:S13]  /*40a0*/  ISETP.NE.AND P6, PT, R24, 0x1, PT ;  /* 0x000000011800780c */ /* 0x000fda0003fc5270 */
[----:B------:R-:W-:Y:S05]  /*40b0*/  @!P6 BRA `(.L_x_60) ;  /* 0x000000f00000e947 */ /* 0x000fea0003800000 */
[----:B------:R-:W-:-:S04]  /*40c0*/  IADD3 R23, R19, 0x1, RZ ;  /* 0x0000000113177810 */ /* 0x000fc80007ffe0ff */
[----:B------:R-:W-:-:S13]  /*40d0*/  ISETP.EQ.OR P6, PT, R23, R33, P0 ;  /* 0x000000211700720c */ /* 0x000fda00007c2670 */
[----:B------:R-:W-:-:S04]  /*40e0*/  @!P6 IMAD R23, R23, c[0x0][0x10], R18 ;  /* 0x000004001717ea24 */ /* 0x000fc800078e0212 */
[----:B------:R-:W-:-:S05]  /*40f0*/  @!P6 IMAD.WIDE.U32 R22, R23, 0x8, R20 ;  /* 0x000000081716e825 */ /* 0x000fca00078e0014 */
[----:B------:R-:W2:Y:S02]  /*4100*/  @!P6 LDG.E.64 R16, [R22.64] ;  /* 0x0000000e1610e981 */ /* 0x000ea4000c1e1b00 */
[----:B--2---:R-:W-:Y:S01]  /*4110*/  @!P6 FADD.FTZ R15, R15, R17 ;  /* 0x000000110f0fe221 */ /* 0x004fe20000010000 */
[----:B------:R-:W-:Y:S01]  /*4120*/  IADD3 R17, R19, 0x2, RZ ;  /* 0x0000000213117810 */ /* 0x000fe20007ffe0ff */
[----:B------:R-:W-:-:S03]  /*4130*/  @!P6 FADD.FTZ R14, R14, R16 ;  /* 0x000000100e0ee221 */ /* 0x000fc60000010000 */
[----:B------:R-:W-:-:S04]  /*4140*/  ISETP.EQ.OR P6, PT, R17, R33, P0 ;  /* 0x000000211100720c */ /* 0x000fc800007c2670 */
[----:B------:R-:W-:-:S13]  /*4150*/  ISETP.EQ.OR P6, PT, R24, 0x2, P6 ;  /* 0x000000021800780c */ /* 0x000fda00037c2670 */
[----:B------:R-:W-:-:S04]  /*4160*/  @!P6 IMAD R17, R17, c[0x0][0x10], R18 ;  /* 0x000004001111ea24 */ /* 0x000fc800078e0212 */
[----:B------:R-:W-:-:S06]  /*4170*/  @!P6 IMAD.WIDE.U32 R16, R17, 0x8, R20 ;  /* 0x000000081110e825 */ /* 0x000fcc00078e0014 */
[----:B------:R-:W2:Y:S02]  /*4180*/  @!P6 LDG.E.64 R16, [R16.64] ;  /* 0x0000000e1010e981 */ /* 0x000ea4000c1e1b00 */
[----:B--2---:R-:W-:Y:S02]  /*4190*/  @!P6 FADD.FTZ R14, R14, R16 ;  /* 0x000000100e0ee221 */ /* 0x004fe40000010000 */
[----:B------:R-:W-:-:S05]  /*41a0*/  @!P6 FADD.FTZ R15, R15, R17 ;  /* 0x000000110f0fe221 */ /* 0x000fca0000010000 */
.L_x_60:
[----:B------:R1:W-:Y:S04]  /*41b0*/  @!P0 STS.64 [0x88], R14 ;  /* 0x0000880eff008388 */ /* 0x0003e80000000a00 */
[----:B------:R-:W-:Y:S01]  /*41c0*/  BAR.SYNC.DEFER_BLOCKING 0x0 ;  /* 0x0000000000007b1d */ /* 0x000fe20000010000 */
[----:B------:R-:W-:Y:S02]  /*41d0*/  ISETP.NE.AND P6, PT, RZ, UR16, PT ;  /* 0x00000010ff007c0c */ /* 0x000fe4000bfc5270 */
[----:B0-----:R-:W-:-:S02]  /*41e0*/  SHF.R.U32.HI R18, RZ, 0x2, R59 ;  /* 0x00000002ff127819 */ /* 0x001fc4000001163b */
[--C-:B------:R-:W-:Y:S02]  /*41f0*/  PRMT R23, RZ, 0x5410, R47.reuse ;  /* 0x00005410ff177816 */ /* 0x100fe4000000002f */
[--C-:B-1----:R-:W-:Y:S01]  /*4200*/  PRMT R14, RZ, 0x5410, R48.reuse ;  /* 0x00005410ff0e7816 */ /* 0x102fe20000000030 */
[----:B------:R-:W-:Y:S01]  /*4210*/  IMAD.WIDE.U32 R18, R18, 0x24924925, RZ ;  /* 0x2492492512127825 */ /* 0x000fe200078e00ff */
[----:B------:R-:W-:Y:S02]  /*4220*/  PRMT R48, RZ, 0x7610, R48 ;  /* 0x00007610ff307816 */ /* 0x000fe40000000030 */
[----:B------:R-:W-:Y:S01]  /*4230*/  PRMT R24, RZ, 0x7610, R47 ;  /* 0x00007610ff187816 */ /* 0x000fe2000000002f */
[----:B------:R-:W-:Y:S01]  /*4240*/  FADD.FTZ R14, R14, -UR17 ;  /* 0x800000110e0e7e21 */ /* 0x000fe20008010000 */
[----:B------:R-:W-:Y:S01]  /*4250*/  PRMT R21, RZ, 0x5410, R49 ;  /* 0x00005410ff157816 */ /* 0x000fe20000000031 */
[----:B------:R-:W-:Y:S02]  /*4260*/  FADD.FTZ R22, R48, -UR17 ;  /* 0x8000001130167e21 */ /* 0x000fe40008010000 */
[----:B------:R-:W-:-:S02]  /*4270*/  IMAD R18, R33, c[0x0][0x1fc], R19 ;  /* 0x00007f0021127a24 */ /* 0x000fc400078e0213 */
[----:B------:R-:W-:Y:S02]  /*4280*/  FMUL.FTZ R25, R14, UR12 ;  /* 0x0000000c0e197c20 */ /* 0x000fe40008410000 */
[----:B------:R-:W-:Y:S01]  /*4290*/  FMUL.FTZ R22, R22, UR12 ;  /* 0x0000000c16167c20 */ /* 0x000fe20008410000 */
[----:B------:R-:W0:Y:S02]  /*42a0*/  LDS.64 R16, [0x88] ;  /* 0x00008800ff107984 */ /* 0x000e240000000a00 */
[----:B0-----:R-:W-:Y:S02]  /*42b0*/  FMUL.FTZ R19, R16, c[0x0][0x20c] ;  /* 0x0000830010137a20 */ /* 0x001fe40000410000 */
[----:B------:R-:W-:Y:S01]  /*42c0*/  FMUL.FTZ R20, R17, c[0x0][0x20c] ;  /* 0x0000830011147a20 */ /* 0x000fe20000410000 */
        /* <DEDUP_REMOVED lines=19> */
.L_x_70:
[----:B------:R-:W-:Y:S01]  /*4400*/  BSSY B0, `(.L_x_71) ;  /* 0x0000012000007945 */ /* 0x000fe20003800000 */
[----:B------:R-:W-:Y:S05]  /*4410*/  @!P5 BRA `(.L_x_72) ;  /* 0x000001000000d947 */ /* 0x000fea0003800000 */
[----:B------:R-:W-:Y:S01]  /*4420*/  MOV R14, R64 ;  /* 0x00000040000e7202 */ /* 0x000fe20000000f00 */
[----:B------:R-:W-:Y:S01]  /*4430*/  IMAD R17, R0, c[0x0][0x1d8], RZ ;  /* 0x0000760000117a24 */ /* 0x000fe200078e02ff */
[----:B------:R-:W-:Y:S01]  /*4440*/  MOV R15, R67 ;  /* 0x00000043000f7202 */ /* 0x000fe20000000f00 */
[----:B------:R-:W-:Y:S02]  /*4450*/  FFMA.FTZ R25, R19, R25, R20 ;  /* 0x0000001913197223 */ /* 0x000fe40000010014 */
[C---:B------:R-:W-:Y:S02]  /*4460*/  IMAD R17, R58.reuse, c[0x0][0x1dc], R17 ;  /* 0x000077003a117a24 */ /* 0x040fe400078e0211 */
[----:B------:R-:W-:-:S04]  /*4470*/  IMAD.WIDE.U32 R14, R58, c[0x0][0x1d8], R14 ;  /* 0x000076003a0e7a25 */ /* 0x000fc800078e000e */
[----:B------:R-:W-:Y:S01]  /*4480*/  FFMA.FTZ R22, R19, R22, R20 ;  /* 0x0000001613167223 */ /* 0x000fe20000010014 */
[----:B------:R-:W-:Y:S01]  /*4490*/  IADD3 R17, R15, R17, RZ ;  /* 0x000000110f117210 */ /* 0x000fe20007ffe0ff */
[----:B------:R-:W-:Y:S01]  /*44a0*/  FFMA.FTZ R25, R23, R10, -R25 ;  /* 0x0000000a17197223 */ /* 0x000fe20000010819 */
[----:B------:R-:W-:-:S03]  /*44b0*/  LEA R16, P0, R14, c[0x0][0x160], 0x1 ;  /* 0x000058000e107a11 */ /* 0x000fc600078008ff */
[----:B------:R-:W-:Y:S01]  /*44c0*/  FMUL.FTZ R15, R25, UR12 ;  /* 0x0000000c190f7c20 */ /* 0x000fe20008410000 */
[----:B------:R-:W-:Y:S01]  /*44d0*/  LEA.HI.X R17, R14, c[0x0][0x164], R17, 0x1, P0 ;  /* 0x000059000e117a11 */ /* 0x000fe200000f0c11 */
[----:B------:R-:W-:-:S04]  /*44e0*/  FFMA.FTZ R14, R24, R11, -R22 ;  /* 0x0000000b180e7223 */ /* 0x000fc80000010816 */
[----:B------:R-:W-:-:S05]  /*44f0*/  FMUL.FTZ R14, R14, UR12 ;  /* 0x0000000c0e0e7c20 */ /* 0x000fca0008410000 */
[----:B------:R-:W-:-:S05]  /*4500*/  F2FP.BF16.PACK_AB R15, R14, R15 ;  /* 0x0000000f0e0f723e */ /* 0x000fca00000010ff */
[----:B------:R0:W-:Y:S02]  /*4510*/  STG.E [R16.64], R15 ;  /* 0x0000000f10007986 */ /* 0x0001e4000c10190e */
.L_x_72:
[----:B------:R-:W-:Y:S05]  /*4520*/  BSYNC B0 ;  /* 0x0000000000007941 */ /* 0x000fea0003800000 */
.L_x_71:
[----:B------:R-:W-:Y:S01]  /*4530*/  PRMT R49, RZ, 0x7610, R49 ;  /* 0x00007610ff317816 */ /* 0x000fe20000000031 */
[----:B------:R-:W-:Y:S01]  /*4540*/  FADD.FTZ R25, R21, -UR17 ;  /* 0x8000001115197e21 */ /* 0x000fe20008010000 */
[--C-:B------:R-:W-:Y:S02]  /*4550*/  PRMT R23, RZ, 0x5410, R46.reuse ;  /* 0x00005410ff177816 */ /* 0x100fe4000000002e */
[----:B------:R-:W-:Y:S01]  /*4560*/  PRMT R46, RZ, 0x7610, R46 ;  /* 0x00007610ff2e7816 */ /* 0x000fe2000000002e */
[----:B------:R-:W-:Y:S01]  /*4570*/  FADD.FTZ R22, R49, -UR17 ;  /* 0x8000001131167e21 */ /* 0x000fe20008010000 */
[----:B------:R-:W-:Y:S01]  /*4580*/  PRMT R21, RZ, 0x5410, R44 ;  /* 0x00005410ff157816 */ /* 0x000fe2000000002c */
[----:B------:R-:W-:Y:S02]  /*4590*/  FMUL.FTZ R25, R25, UR12 ;  /* 0x0000000c19197c20 */ /* 0x000fe40008410000 */
[----:B------:R-:W-:Y:S01]  /*45a0*/  FMUL.FTZ R22, R22, UR12 ;  /* 0x0000000c16167c20 */ /* 0x000fe20008410000 */
[----:B------:R-:W-:Y:S05]  /*45b0*/  @!P6 BRA `(.L_x_73) ;  /* 0x000001200000e947 */ /* 0x000fea0003800000 */
[----:B0-----:R-:W-:Y:S02]  /*45c0*/  FFMA.FTZ R15, R22, R11, R13 ;  /* 0x0000000b160f7223 */ /* 0x001fe4000001000d */
        /* <DEDUP_REMOVED lines=17> */
.L_x_73:
[----:B------:R-:W-:Y:S01]  /*46e0*/  LOP3.LUT P0, RZ, R61, 0x2, RZ, 0xc0, !PT ;  /* 0x000000023dff7812 */ /* 0x000fe2000780c0ff */
[----:B------:R-:W-:-:S12]  /*46f0*/  BSSY B0, `(.L_x_74) ;  /* 0x0000012000007945 */ /* 0x000fd80003800000 */
[----:B------:R-:W-:Y:S05]  /*4700*/  @!P0 BRA `(.L_x_75) ;  /* 0x0000010000008947 */ /* 0x000fea0003800000 */
[----:B------:R-:W-:Y:S01]  /*4710*/  MOV R14, R64 ;  /* 0x00000040000e7202 */ /* 0x000fe20000000f00 */
[----:B0-----:R-:W-:Y:S01]  /*4720*/  IMAD R16, R2, c[0x0][0x1d8], RZ ;  /* 0x0000760002107a24 */ /* 0x001fe200078e02ff */
        /* <DEDUP_REMOVED lines=14> */
.L_x_75:
[----:B------:R-:W-:Y:S05]  /*4810*/  BSYNC B0 ;  /* 0x0000000000007941 */ /* 0x000fea0003800000 */
.L_x_74:
[----:B------:R-:W-:Y:S01]  /*4820*/  ISETP.NE.AND P6, PT, RZ, UR16, PT ;  /* 0x00000010ff007c0c */ /* 0x000fe2000bfc5270 */
[----:B------:R-:W-:Y:S01]  /*4830*/  FADD.FTZ R23, R21, -UR17 ;  /* 0x8000001115177e21 */ /* 0x000fe20008010000 */
[----:B------:R-:W-:Y:S02]  /*4840*/  PRMT R44, RZ, 0x7610, R44 ;  /* 0x00007610ff2c7816 */ /* 0x000fe4000000002c */
[--C-:B------:R-:W-:Y:S01]  /*4850*/  PRMT R25, RZ, 0x5410, R43.reuse ;  /* 0x00005410ff197816 */ /* 0x100fe2000000002b */
[----:B------:R-:W-:Y:S01]  /*4860*/  FMUL.FTZ R23, R23, UR12 ;  /* 0x0000000c17177c20 */ /* 0x000fe20008410000 */
[----:B------:R-:W-:Y:S01]  /*4870*/  PRMT R24, RZ, 0x7610, R43 ;  /* 0x00007610ff187816 */ /* 0x000fe2000000002b */
[----:B------:R-:W-:Y:S01]  /*4880*/  FADD.FTZ R22, R44, -UR17 ;  /* 0x800000112c167e21 */ /* 0x000fe20008010000 */
[----:B------:R-:W-:-:S03]  /*4890*/  PRMT R21, RZ, 0x5410, R45 ;  /* 0x00005410ff157816 */ /* 0x000fc6000000002d */
[----:B------:R-:W-:Y:S02]  /*48a0*/  FMUL.FTZ R22, R22, UR12 ;  /* 0x0000000c16167c20 */ /* 0x000fe40008410000 */
        /* <DEDUP_REMOVED lines=19> */
.L_x_76:
[----:B------:R-:W-:Y:S01]  /*49e0*/  BSSY B0, `(.L_x_77) ;  /* 0x0000012000007945 */ /* 0x000fe20003800000 */
        /* <DEDUP_REMOVED lines=17> */
.L_x_78:
[----:B------:R-:W-:Y:S05]  /*4b00*/  BSYNC B0 ;  /* 0x0000000000007941 */ /* 0x000fea0003800000 */
.L_x_77:
        /* <DEDUP_REMOVED lines=27> */
.L_x_79:
        /* <DEDUP_REMOVED lines=18> */
.L_x_81:
[----:B------:R-:W-:Y:S05]  /*4de0*/  BSYNC B0 ;  /* 0x0000000000007941 */ /* 0x000fea0003800000 */
.L_x_80:
        /* <DEDUP_REMOVED lines=9> */
[----:B------:R-:W-:Y:S02]  /*4e80*/  FFMA.FTZ R14, R25, R10, R12 ;  /* 0x0000000a190e7223 */ /* 0x000fe4000001000c */
[----:B0-----:R-:W-:-:S02]  /*4e90*/  FFMA.FTZ R15, R24, R11, R13 ;  /* 0x0000000b180f7223 */ /* 0x001fc4000001000d */
        /* <DEDUP_REMOVED lines=16> */
.L_x_82:
        /* <DEDUP_REMOVED lines=18> */
.L_x_84:
[----:B------:R-:W-:Y:S05]  /*50c0*/  BSYNC B0 ;  /* 0x0000000000007941 */ /* 0x000fea0003800000 */
.L_x_83:
        /* <DEDUP_REMOVED lines=27> */
.L_x_85:
[----:B------:R-:W-:Y:S01]  /*5280*/  BSSY B0, `(.L_x_86) ;  /* 0x0000012000007945 */ /* 0x000fe20003800000 */
[----:B------:R-:W-:Y:S05]  /*5290*/  @!P1 BRA `(.L_x_87) ;  /* 0x0000010000009947 */ /* 0x000fea0003800000 */
[----:B------:R-:W-:Y:S01]  /*52a0*/  MOV R14, R64 ;  /* 0x00000040000e7202 */ /* 0x000fe20000000f00 */
[----:B0-----:R-:W-:Y:S01]  /*52b0*/  IMAD R16, R6, c[0x0][0x1d8], RZ ;  /* 0x0000760006107a24 */ /* 0x001fe200078e02ff */
[----:B------:R-:W-:-:S03]  /*52c0*/  MOV R15, R67 ;  /* 0x00000043000f7202 */ /* 0x000fc60000000f00 */
[C---:B------:R-:W-:Y:S02]  /*52d0*/  IMAD R17, R53.reuse, c[0x0][0x1dc], R16 ;  /* 0x0000770035117a24 */ /* 0x040fe400078e0210 */
[----:B------:R-:W-:-:S05]  /*52e0*/  IMAD.WIDE.U32 R14, R53, c[0x0][0x1d8], R14 ;  /* 0x00007600350e7a25 */ /* 0x000fca00078e000e */
[----:B------:R-:W-:Y:S01]  /*52f0*/  IADD3 R17, R15, R17, RZ ;  /* 0x000000110f117210 */ /* 0x000fe20007ffe0ff */
[----:B------:R-:W-:Y:S01]  /*5300*/  FFMA.FTZ R15, R19, R28, R20 ;  /* 0x0000001c130f7223 */ /* 0x000fe20000010014 */
[----:B------:R-:W-:-:S03]  /*5310*/  LEA R16, P0, R14, c[0x0][0x160], 0x1 ;  /* 0x000058000e107a11 */ /* 0x000fc600078008ff */
[----:B------:R-:W-:Y:S01]  /*5320*/  FFMA.FTZ R38, R38, R11, -R15 ;  /* 0x0000000b26267223 */ /* 0x000fe2000001080f */
[----:B------:R-:W-:Y:S01]  /*5330*/  LEA.HI.X R17, R14, c[0x0][0x164], R17, 0x1, P0 ;  /* 0x000059000e117a11 */ /* 0x000fe200000f0c11 */
[----:B------:R-:W-:-:S04]  /*5340*/  FFMA.FTZ R14, R19, R29, R20 ;  /* 0x0000001d130e7223 */ /* 0x000fc80000010014 */
[----:B------:R-:W-:-:S04]  /*5350*/  FFMA.FTZ R14, R23, R10, -R14 ;  /* 0x0000000a170e7223 */ /* 0x000fc8000001080e */
[----:B------:R-:W-:Y:S02]  /*5360*/  FMUL.FTZ R15, R14, UR12 ;  /* 0x0000000c0e0f7c20 */ /* 0x000fe40008410000 */
[----:B------:R-:W-:-:S05]  /*5370*/  FMUL.FTZ R14, R38, UR12 ;  /* 0x0000000c260e7c20 */ /* 0x000fca0008410000 */
[----:B------:R-:W-:-:S05]  /*5380*/  F2FP.BF16.PACK_AB R15, R14, R15 ;  /* 0x0000000f0e0f723e */ /* 0x000fca00000010ff */
[----:B------:R0:W-:Y:S02]  /*5390*/  STG.E [R16.64], R15 ;  /* 0x0000000f10007986 */ /* 0x0001e4000c10190e */
.L_x_87:
[----:B------:R-:W-:Y:S05]  /*53a0*/  BSYNC B0 ;  /* 0x0000000000007941 */ /* 0x000fea0003800000 */
.L_x_86:
[----:B------:R-:W-:Y:S01]  /*53b0*/  PRMT R36, RZ, 0x7610, R36 ;  /* 0x00007610ff247816 */ /* 0x000fe20000000024 */
[----:B------:R-:W-:Y:S01]  /*53c0*/  FADD.FTZ R21, R21, -UR17 ;  /* 0x8000001115157e21 */ /* 0x000fe20008010000 */
[----:B------:R-:W-:Y:S02]  /*53d0*/  IADD3 R28, R18, 0x60, RZ ;  /* 0x00000060121c7810 */ /* 0x000fe40007ffe0ff */
[--C-:B------:R-:W-:Y:S01]  /*53e0*/  PRMT R23, RZ, 0x5410, R35.reuse ;  /* 0x00005410ff177816 */ /* 0x100fe20000000023 */
[----:B------:R-:W-:Y:S01]  /*53f0*/  FADD.FTZ R36, R36, -UR17 ;  /* 0x8000001124247e21 */ /* 0x000fe20008010000 */
[----:B------:R-:W-:Y:S01]  /*5400*/  PRMT R18, RZ, 0x7610, R35 ;  /* 0x00007610ff127816 */ /* 0x000fe20000000023 */
[----:B------:R-:W-:Y:S01]  /*5410*/  FMUL.FTZ R29, R21, UR12 ;  /* 0x0000000c151d7c20 */ /* 0x000fe20008410000 */
[----:B------:R-:W-:Y:S01]  /*5420*/  SHF.R.S32.HI R30, RZ, 0x1f, R28 ;  /* 0x0000001fff1e7819 */ /* 0x000fe2000001141c */
        /* <DEDUP_REMOVED lines=20> */
.L_x_88:
[----:B------:R-:W-:Y:S01]  /*5570*/  ISETP.GE.U32.AND P0, PT, R28, c[0x0][0x1e0], PT ;  /* 0x000078001c007a0c */ /* 0x000fe20003f06070 */
[----:B------:R-:W-:Y:S03]  /*5580*/  BSSY B0, `(.L_x_89) ;  /* 0x0000014000007945 */ /* 0x000fe60003800000 */
[----:B------:R-:W-:-:S04]  /*5590*/  ISETP.GE.AND.EX P0, PT, R30, c[0x0][0x1e4], PT, P0 ;  /* 0x000079001e007a0c */ /* 0x000fc80003f06300 */
[----:B------:R-:W-:-:S13]  /*55a0*/  ISETP.LT.U32.AND P0, PT, R59, 0x1c0, !P0 ;  /* 0x000001c03b00780c */ /* 0x000fda0004701070 */
        /* <DEDUP_REMOVED lines=17> */
.L_x_90:
[----:B------:R-:W-:Y:S05]  /*56c0*/  BSYNC B0 ;  /* 0x0000000000007941 */ /* 0x000fea0003800000 */
.L_x_89:
[--C-:B------:R-:W-:Y:S02]  /*56d0*/  PRMT R14, RZ, 0x5410, R37.reuse ;  /* 0x00005410ff0e7816 */ /* 0x100fe40000000025 */
[----:B------:R-:W-:Y:S02]  /*56e0*/  PRMT R37, RZ, 0x7610, R37 ;  /* 0x00007610ff257816 */ /* 0x000fe40000000025 */
[----:B------:R-:W-:Y:S01]  /*56f0*/  ISETP.GE.U32.AND P0, PT, R51, c[0x0][0x1e0], PT ;  /* 0x0000780033007a0c */ /* 0x000fe20003f06070 */
[----:B------:R-:W-:Y:S01]  /*5700*/  FADD.FTZ R14, R14, -UR17 ;  /* 0x800000110e0e7e21 */ /* 0x000fe20008010000 */
[--C-:B0-----:R-:W-:Y:S01]  /*5710*/  PRMT R15, RZ, 0x5410, R34.reuse ;  /* 0x00005410ff0f7816 */ /* 0x101fe20000000022 */
[----:B------:R-:W-:Y:S01]  /*5720*/  FADD.FTZ R37, R37, -UR17 ;  /* 0x8000001125257e21 */ /* 0x000fe20008010000 */
[----:B------:R-:W-:Y:S01]  /*5730*/  ISETP.GE.AND.EX P0, PT, R9, c[0x0][0x1e4], PT, P0 ;  /* 0x0000790009007a0c */ /* 0x000fe20003f06300 */
[----:B------:R-:W-:Y:S01]  /*5740*/  FMUL.FTZ R25, R14, UR12 ;  /* 0x0000000c0e197c20 */ /* 0x000fe20008410000 */
[----:B------:R-:W-:Y:S01]  /*5750*/  PRMT R34, RZ, 0x7610, R34 ;  /* 0x00007610ff227816 */ /* 0x000fe20000000022 */
[----:B------:R-:W-:Y:S01]  /*5760*/  FMUL.FTZ R24, R37, UR12 ;  /* 0x0000000c25187c20 */ /* 0x000fe20008410000 */
[----:B------:R-:W-:Y:S01]  /*5770*/  ISETP.GT.U32.OR P0, PT, R59, 0x1bf, P0 ;  /* 0x000001bf3b00780c */ /* 0x000fe20000704470 */
[----:B------:R-:W-:Y:S11]  /*5780*/  @!P6 BRA `(.L_x_91) ;  /* 0x000001200000e947 */ /* 0x000ff60003800000 */
        /* <DEDUP_REMOVED lines=18> */
.L_x_91:
[----:B------:R-:W-:Y:S01]  /*58b0*/  BSSY B0, `(.L_x_92) ;  /* 0x0000011000007945 */ /* 0x000fe20003800000 */
[----:B------:R-:W-:Y:S05]  /*58c0*/  @P0 BRA `(.L_x_93) ;  /* 0x000000f000000947 */ /* 0x000fea0003800000 */
[C-C-:B------:R-:W-:Y:S01]  /*58d0*/  FFMA.FTZ R12, R19.reuse, R25, R20.reuse ;  /* 0x00000019130c7223 */ /* 0x140fe20000010014 */
[----:B------:R-:W-:Y:S01]  /*58e0*/  MOV R65, R67 ;  /* 0x0000004300417202 */ /* 0x000fe20000000f00 */
[----:B------:R-:W-:Y:S02]  /*58f0*/  FFMA.FTZ R19, R19, R24, R20 ;  /* 0x0000001813137223 */ /* 0x000fe40000010014 */
[----:B------:R-:W-:Y:S02]  /*5900*/  IMAD R14, R9, c[0x0][0x1d8], RZ ;  /* 0x00007600090e7a24 */ /* 0x000fe400078e02ff */
[----:B------:R-:W-:Y:S02]  /*5910*/  FFMA.FTZ R12, R15, R10, -R12 ;  /* 0x0000000a0f0c7223 */ /* 0x000fe4000001080c */
[----:B------:R-:W-:-:S02]  /*5920*/  FFMA.FTZ R19, R34, R11, -R19 ;  /* 0x0000000b22137223 */ /* 0x000fc40000010813 */
[----:B------:R-:W-:-:S04]  /*5930*/  IMAD.WIDE.U32 R64, R51, c[0x0][0x1d8], R64 ;  /* 0x0000760033407a25 */ /* 0x000fc800078e0040 */
[----:B------:R-:W-:Y:S01]  /*5940*/  IMAD R11, R51, c[0x0][0x1dc], R14 ;  /* 0x00007700330b7a24 */ /* 0x000fe200078e020e */
[----:B------:R-:W-:Y:S01]  /*5950*/  LEA R10, P0, R64, c[0x0][0x160], 0x1 ;  /* 0x00005800400a7a11 */ /* 0x000fe200078008ff */
[----:B------:R-:W-:Y:S02]  /*5960*/  FMUL.FTZ R9, R12, UR12 ;  /* 0x0000000c0c097c20 */ /* 0x000fe40008410000 */
[----:B------:R-:W-:Y:S01]  /*5970*/  FMUL.FTZ R12, R19, UR12 ;  /* 0x0000000c130c7c20 */ /* 0x000fe20008410000 */
[----:B------:R-:W-:-:S04]  /*5980*/  IADD3 R11, R65, R11, RZ ;  /* 0x0000000b410b7210 */ /* 0x000fc80007ffe0ff */
[----:B------:R-:W-:Y:S02]  /*5990*/  LEA.HI.X R11, R64, c[0x0][0x164], R11, 0x1, P0 ;  /* 0x00005900400b7a11 */ /* 0x000fe400000f0c0b */
[----:B------:R-:W-:-:S05]  /*59a0*/  F2FP.BF16.PACK_AB R9, R12, R9 ;  /* 0x000000090c09723e */ /* 0x000fca00000010ff */
[----:B------:R0:W-:Y:S02]  /*59b0*/  STG.E [R10.64], R9 ;  /* 0x000000090a007986 */ /* 0x0001e4000c10190e */
.L_x_93:
[----:B------:R-:W-:Y:S05]  /*59c0*/  BSYNC B0 ;  /* 0x0000000000007941 */ /* 0x000fea0003800000 */
.L_x_92:
[----:B------:R-:W-:Y:S01]  /*59d0*/  ULDC UR4, c[0x0][0x10] ;  /* 0x0000040000047ab9 */ /* 0x000fe20000000800 */
[----:B------:R-:W-:Y:S01]  /*59e0*/  IADD3 R50, R50, 0x1, RZ ;  /* 0x0000000132327810 */ /* 0x000fe20007ffe0ff */
[----:B------:R-:W-:-:S04]  /*59f0*/  UIADD3 UR7, UR7, UR4, URZ ;  /* 0x0000000407077290 */ /* 0x000fc8000fffe03f */
[----:B------:R-:W-:-:S06]  /*5a00*/  UISETP.GE.AND UP0, UPT, UR7, UR6, UPT ;  /* 0x000000060700728c */ /* 0x000fcc000bf06270 */
[----:B------:R-:W-:-:S13]  /*5a10*/  PLOP3.LUT P0, PT, PT, PT, UP0, 0x80, 0x0 ;  /* 0x000000000000781c */ /* 0x000fda0003f0f008 */
[----:B------:R-:W-:Y:S01]  /*5a20*/  @P0 CALL.REL.NOINC `(.L_x_43) ;  /* 0x0000001000000944 */ /* 0x000fe20003c00000 */
[----:B------:R-:W-:Y:S05]  /*5a30*/  BRA `(.L_x_94) ;  /* 0xffffa9e000007947 */ /* 0x000fea000383ffff */
.L_x_43:
[----:B-1----:R-:W-:Y:S01]  /*5a40*/  ISETP.NE.AND P1, PT, R59, RZ, PT ;  /* 0x000000ff3b00720c */ /* 0x002fe20003f25270 */
[----:B------:R-:W-:Y:S01]  /*5a50*/  HFMA2.MMA R25, -RZ, RZ, 0, 2.384185791015625e-07 ;  /* 0x00000004ff197435 */ /* 0x000fe200000001ff */
[----:B------:R-:W-:Y:S01]  /*5a60*/  MOV R6, c[0x0][0xc] ;  /* 0x0000030000067a02 */ /* 0x000fe20000000f00 */
[----:B------:R-:W-:Y:S01]  /*5a70*/  BSSY B0, `(.L_x_95) ;  /* 0x000000f000007945 */ /* 0x000fe20003800000 */
[----:B------:R-:W-:Y:S02]  /*5a80*/  MOV R4, c[0x0][0x10] ;  /* 0x0000040000047a02 */ /* 0x000fe40000000f00 */
[----:B------:R-:W-:Y:S02]  /*5a90*/  ISETP.NE.AND P0, PT, R6, 0x1, PT ;  /* 0x000000010600780c */ /* 0x000fe40003f05270 */
[----:B------:R-:W-:-:S04]  /*5aa0*/  SHF.L.U32 R0, R4, 0x1, RZ ;  /* 0x0000000104007819 */ /* 0x000fc800000006ff */
[----:B------:R-:W-:-:S05]  /*5ab0*/  SEL R0, R0, RZ, P0 ;  /* 0x000000ff00007207 */ /* 0x000fca0000000000 */
        /* <DEDUP_REMOVED lines=10> */
.L_x_96:
[----:B------:R-:W-:Y:S05]  /*5b60*/  BSYNC B0 ;  /* 0x0000000000007941 */ /* 0x000fea0003800000 */
.L_x_95:
[----:B------:R-:W2:Y:S01]  /*5b70*/  S2UR UR4, SR_CTAID.X ;  /* 0x00000000000479c3 */ /* 0x000ea20000002500 */
[----:B-1----:R-:W-:Y:S02]  /*5b80*/  IADD3 R5, R6, -0x1, RZ ;  /* 0xffffffff06057810 */ /* 0x002fe40007ffe0ff */
[----:B------:R-:W-:-:S05]  /*5b90*/  IADD3 R0, R4, -0x1, RZ ;  /* 0xffffffff04007810 */ /* 0x000fca0007ffe0ff */
[----:B------:R-:W1:Y:S01]  /*5ba0*/  S2UR UR5, SR_CTAID.Y ;  /* 0x00000000000579c3 */ /* 0x000e620000002600 */
[----:B--2---:R-:W-:-:S04]  /*5bb0*/  ISETP.NE.AND P0, PT, R5, UR4, PT ;  /* 0x0000000405007c0c */ /* 0x004fc8000bf05270 */
[----:B-1----:R-:W-:-:S13]  /*5bc0*/  ISETP.NE.OR P0, PT, R0, UR5, P0 ;  /* 0x0000000500007c0c */ /* 0x002fda0008705670 */
[----:B------:R-:W-:Y:S05]  /*5bd0*/  @P0 EXIT ;  /* 0x000000000000094d */ /* 0x000fea0003800000 */
[----:B------:R-:W-:Y:S05]  /*5be0*/  @P1 BRA `(.L_x_97) ;  /* 0x0000008000001947 */ /* 0x000fea0003800000 */
[----:B------:R-:W-:-:S05]  /*5bf0*/  IMAD R0, R6, c[0x0][0x10], RZ ;  /* 0x0000040006007a24 */ /* 0x000fca00078e02ff */
[----:B------:R-:W-:-:S13]  /*5c00*/  ISETP.NE.AND P0, PT, R0, -0x1, PT ;  /* 0xffffffff0000780c */ /* 0x000fda0003f05270 */
[----:B------:R-:W-:Y:S05]  /*5c10*/  @!P0 BRA `(.L_x_97) ;  /* 0x0000005000008947 */ /* 0x000fea0003800000 */
.L_x_98:
[----:B------:R-:W2:Y:S01]  /*5c20*/  LDG.E.STRONG.GPU R5, [R2.64] ;  /* 0x0000000e02057981 */ /* 0x000ea2000c1ef900 */
[----:B------:R-:W-:Y:S01]  /*5c30*/  YIELD ;  /* 0x0000000000007946 */ /* 0x000fe20003800000 */
[----:B--2---:R-:W-:Y:S01]  /*5c40*/  ISETP.NE.AND P0, PT, R5, R0, PT ;  /* 0x000000000500720c */ /* 0x004fe20003f05270 */
[----:B------:R-:W-:-:S12]  /*5c50*/  CCTL.IVALL ;  /* 0x00000000ff00798f */ /* 0x000fd80002000000 */
[----:B------:R-:W-:Y:S05]  /*5c60*/  @P0 BRA `(.L_x_98) ;  /* 0xffffffb000000947 */ /* 0x000fea000383ffff */
.L_x_97:
[----:B------:R-:W-:Y:S02]  /*5c70*/  WARPSYNC 0xffffffff ;  /* 0xffffffff00007948 */ /* 0x000fe40003800000 */
[----:B------:R-:W-:Y:S01]  /*5c80*/  MOV R19, c[0x0][0x1dc] ;  /* 0x0000770000137a02 */ /* 0x000fe20000000f00 */
[----:B------:R-:W-:Y:S03]  /*5c90*/  BAR.SYNC.DEFER_BLOCKING 0x0 ;  /* 0x0000000000007b1d */ /* 0x000fe60000010000 */
[----:B------:R-:W-:-:S04]  /*5ca0*/  LEA.HI R0, P0, R19, c[0x0][0x1d8], RZ, 0x1 ;  /* 0x0000760013007a11 */ /* 0x000fc800078108ff */
[----:B------:R-:W-:-:S04]  /*5cb0*/  IADD3.X R3, RZ, c[0x0][0x1dc], RZ, P0, !PT ;  /* 0x00007700ff037a10 */ /* 0x000fc800007fe4ff */
        /* <DEDUP_REMOVED lines=19> */
[----:B------:R-:W-:Y:S02]  /*5df0*/  SHF.L.U64.HI R21, R23, 0x2, R0 ;  /* 0x0000000217157819 */ /* 0x000fe40000010200 */
.L_x_99:
[----:B------:R-:W-:-:S04]  /*5e00*/  LEA R6, P0, R59, c[0x0][0x1b8], 0x2 ;  /* 0x00006e003b067a11 */ /* 0x000fc800078010ff */
[----:B------:R-:W-:Y:S02]  /*5e10*/  LEA.HI.X R7, R59, c[0x0][0x1bc], R18, 0x2, P0 ;  /* 0x00006f003b077a11 */ /* 0x000fe400000f1412 */
[-C--:B------:R-:W-:Y:S02]  /*5e20*/  LEA R8, P0, R20, R6.reuse, 0x2 ;  /* 0x0000000614087211 */ /* 0x080fe400078010ff */
[-C--:B------:R-:W-:Y:S01]  /*5e30*/  LEA R12, P1, R22, R6.reuse, 0x2 ;  /* 0x00000006160c7211 */ /* 0x080fe200078210ff */
[----:B0-----:R-:W2:Y:S01]  /*5e40*/  LDG.E R14, [R6.64] ;  /* 0x0000000e060e7981 */ /* 0x001ea2000c1e1900 */
[----:B0-----:R-:W-:Y:S02]  /*5e50*/  LEA R10, P2, R23, R6, 0x2 ;  /* 0x00000006170a7211 */ /* 0x001fe400078410ff */
        /* <DEDUP_REMOVED lines=17> */
.L_x_100:
        /* <DEDUP_REMOVED lines=9> */
.L_x_5178:


//--------------------- .text._Z35group_norm_nhwc_bwd_one_pass_kernelI11Bf16IOFp32WLi256ELi56ELi448EEv26Group_norm_nhwc_bwd_params --------------------------
	.section	.text._Z35group_norm_nhwc_bwd_one_pass_kernelI11Bf16IOFp32WLi256ELi56ELi448EEv26Group_norm_nhwc_bwd_params,"ax",@progbits
	.sectioninfo	@"SHI_REGISTERS=128"
	.align	128
        .global         _Z35group_norm_nhwc_bwd_one_pass_kernelI11Bf16IOFp32WLi256ELi56ELi448EEv26Group_norm_nhwc_bwd_params
        .type           _Z35group_norm_nhwc_bwd_one_pass_kernelI11Bf16IOFp32WLi256ELi56ELi448EEv26Group_norm_nhwc_bwd_params,@function
        .size           _Z35group_norm_nhwc_bwd_one_pass_kernelI11Bf16IOFp32WLi256ELi56ELi448EEv26Group_norm_nhwc_bwd_params,(.L_x_5179 - _Z35group_norm_nhwc_bwd_one_pass_kernelI11Bf16IOFp32WLi256ELi56ELi448EEv26Group_norm_nhwc_bwd_params)
        .other          _Z35group_norm_nhwc_bwd_one_pass_kernelI11Bf16IOFp32WLi256ELi56ELi448EEv26Group_norm_nhwc_bwd_params,@"STO_CUDA_ENTRY STV_DEFAULT"
_Z35group_norm_nhwc_bwd_one_pass_kernelI11Bf16IOFp32WLi256ELi56ELi448EEv26Group_norm_nhwc_bwd_params:
.text._Z35group_norm_nhwc_bwd_one_pass_kernelI11Bf16IOFp32WLi256ELi56ELi448EEv26Group_norm_nhwc_bwd_params:
        /* <DEDUP_REMOVED lines=13> */
[----:B------:R-:W-:Y:S01]  /*00d0*/  MOV R8, c[0x0][0x1dc] ;  /* 0x0000770000087a02 */ /* 0x000fe20000000f00 */
[----:B------:R-:W-:Y:S01]  /*00e0*/  HFMA2.MMA R70, -RZ, RZ, 0, 0 ;  /* 0x00000000ff467435 */ /* 0x000fe200000001ff */
[----:B------:R-:W-:Y:S01]  /*00f0*/  ISETP.GE.U32.AND P1, PT, R89, 0x1c0, PT ;  /* 0x000001c05900780c */ /* 0x000fe20003f26070 */
[----:B------:R-:W-:Y:S01]  /*0100*/  IMAD.WIDE.U32 R4, R4, 0x24924925, RZ ;  /* 0x2492492504047825 */ /* 0x000fe200078e00ff */
[----:B------:R-:W-:Y:S01]  /*0110*/  LEA.HI R8, P0, R8, c[0x0][0x1d8], RZ, 0x1 ;  /* 0x0000760008087a11 */ /* 0x000fe200078108ff */
[----:B------:R-:W-:Y:S01]  /*0120*/  ULDC.U8 UR9, c[0x0][0x1f4] ;  /* 0x00007d0000097ab9 */ /* 0x000fe20000000000 */
[----:B------:R-:W-:Y:S01]  /*0130*/  LOP3.LUT R91, R91, 0xffffff7f, RZ, 0xc0, !PT ;  /* 0xffffff7f5b5b7812 */ /* 0x000fe200078ec0ff */
[C---:B------:R-:W-:Y:S01]  /*0140*/  IMAD R7, R71.reuse, c[0x0][0x1dc], RZ ;  /* 0x0000770047077a24 */ /* 0x040fe200078e02ff */
[----:B------:R-:W-:Y:S01]  /*0150*/  SHF.R.S32.HI R0, RZ, 0x1f, R89 ;  /* 0x0000001fff007819 */ /* 0x000fe20000011459 */
[----:B------:R-:W-:Y:S01]  /*0160*/  IMAD.WIDE.U32 R2, R71, c[0x0][0x1d8], RZ ;  /* 0x0000760047027a25 */ /* 0x000fe200078e00ff */
[----:B------:R-:W-:-:S02]  /*0170*/  MOV R69, R60 ;  /* 0x0000003c00457202 */ /* 0x000fc40000000f00 */
[----:B------:R-:W-:Y:S01]  /*0180*/  LEA.HI R0, R0, R89, RZ, 0x5 ;  /* 0x0000005900007211 */ /* 0x000fe200078f28ff */
[----:B------:R-:W-:Y:S01]  /*0190*/  IMAD R88, R59, c[0x0][0x1fc], R5 ;  /* 0x00007f003b587a24 */ /* 0x000fe200078e0205 */
[----:B------:R-:W-:Y:S01]  /*01a0*/  IADD3 R3, R3, R7, RZ ;  /* 0x0000000703037210 */ /* 0x000fe20007ffe0ff */
[----:B------:R-:W-:Y:S01]  /*01b0*/  IMAD R90, R5, -0x1c, R89 ;  /* 0xffffffe4055a7824 */ /* 0x000fe200078e0259 */
[----:B------:R-:W-:Y:S01]  /*01c0*/  IADD3.X R7, RZ, c[0x0][0x1dc], RZ, P0, !PT ;  /* 0x00007700ff077a10 */ /* 0x000fe200007fe4ff */
[----:B------:R-:W-:Y:S01]  /*01d0*/  IMAD R87, R59, c[0x0][0x10], R60 ;  /* 0x000004003b577a24 */ /* 0x000fe200078e023c */
[C---:B------:R-:W-:Y:S02]  /*01e0*/  ISETP.LT.U32.AND P0, PT, R88.reuse, c[0x0][0x1e0], PT ;  /* 0x0000780058007a0c */ /* 0x040fe40003f01070 */
[----:B------:R-:W-:Y:S02]  /*01f0*/  SHF.R.S32.HI R58, RZ, 0x1f, R88 ;  /* 0x0000001fff3a7819 */ /* 0x000fe40000011458 */
[----:B------:R-:W-:-:S02]  /*0200*/  IADD3 R86, R88, 0x10, RZ ;  /* 0x0000001058567810 */ /* 0x000fc40007ffe0ff */
[----:B------:R-:W-:Y:S02]  /*0210*/  ISETP.LT.AND.EX P0, PT, R58, c[0x0][0x1e4], !P1, P0 ;  /* 0x000079003a007a0c */ /* 0x000fe40004f01300 */
[----:B------:R-:W-:Y:S02]  /*0220*/  ISETP.LT.U32.AND P5, PT, R86, c[0x0][0x1e0], PT ;  /* 0x0000780056007a0c */ /* 0x000fe40003fa1070 */
[----:B------:R-:W-:Y:S02]  /*0230*/  SHF.R.S32.HI R21, RZ, 0x1f, R86 ;  /* 0x0000001fff157819 */ /* 0x000fe40000011456 */
[----:B------:R-:W-:Y:S02]  /*0240*/  IADD3 R85, R88, 0x20, RZ ;  /* 0x0000002058557810 */ /* 0x000fe40007ffe0ff */
[----:B------:R-:W-:Y:S02]  /*0250*/  ISETP.LT.AND.EX P6, PT, R21, c[0x0][0x1e4], !P1, P5 ;  /* 0x0000790015007a0c */ /* 0x000fe40004fc1350 */
[----:B------:R-:W-:-:S02]  /*0260*/  ISETP.LT.U32.AND P4, PT, R85, c[0x0][0x1e0], PT ;  /* 0x0000780055007a0c */ /* 0x000fc40003f81070 */
[----:B------:R-:W-:Y:S02]  /*0270*/  SHF.R.S32.HI R20, RZ, 0x1f, R85 ;  /* 0x0000001fff147819 */ /* 0x000fe40000011455 */
[----:B------:R-:W-:Y:S02]  /*0280*/  @P0 LOP3.LUT R91, R91, 0x80, RZ, 0xfc, !PT ;  /* 0x000000805b5b0812 */ /* 0x000fe400078efcff */
[----:B------:R-:W-:Y:S02]  /*0290*/  IADD3 R84, R88, 0x30, RZ ;  /* 0x0000003058547810 */ /* 0x000fe40007ffe0ff */
[----:B------:R-:W-:Y:S02]  /*02a0*/  ISETP.LT.AND.EX P5, PT, R20, c[0x0][0x1e4], !P1, P4 ;  /* 0x0000790014007a0c */ /* 0x000fe40004fa1340 */
[----:B------:R-:W-:Y:S02]  /*02b0*/  LOP3.LUT R91, R91, 0xffffffbf, RZ, 0xc0, !PT ;  /* 0xffffffbf5b5b7812 */ /* 0x000fe400078ec0ff */
[----:B------:R-:W-:-:S02]  /*02c0*/  ISETP.LT.U32.AND P3, PT, R84, c[0x0][0x1e0], PT ;  /* 0x0000780054007a0c */ /* 0x000fc40003f61070 */
[----:B------:R-:W-:Y:S02]  /*02d0*/  SHF.R.S32.HI R19, RZ, 0x1f, R84 ;  /* 0x0000001fff137819 */ /* 0x000fe40000011454 */
[----:B------:R-:W-:Y:S02]  /*02e0*/  @P6 LOP3.LUT R91, R91, 0x40, RZ, 0xfc, !PT ;  /* 0x000000405b5b6812 */ /* 0x000fe400078efcff */
[----:B------:R-:W-:Y:S02]  /*02f0*/  LEA.HI R2, P2, R3, R2, RZ, 0x1 ;  /* 0x0000000203027211 */ /* 0x000fe400078508ff */
[----:B------:R-:W-:Y:S02]  /*0300*/  IADD3 R83, R88, 0x40, RZ ;  /* 0x0000004058537810 */ /* 0x000fe40007ffe0ff */
[----:B------:R-:W-:Y:S02]  /*0310*/  ISETP.LT.AND.EX P4, PT, R19, c[0x0][0x1e4], !P1, P3 ;  /* 0x0000790013007a0c */ /* 0x000fe40004f81330 */
[----:B------:R-:W-:-:S02]  /*0320*/  LOP3.LUT R91, R91, 0xffffffdf, RZ, 0xc0, !PT ;  /* 0xffffffdf5b5b7812 */ /* 0x000fc400078ec0ff */
[----:B------:R-:W-:Y:S02]  /*0330*/  IADD3.X R3, RZ, R3, RZ, P2, !PT ;  /* 0x00000003ff037210 */ /* 0x000fe400017fe4ff */
[----:B------:R-:W-:Y:S02]  /*0340*/  ISETP.LT.U32.AND P2, PT, R83, c[0x0][0x1e0], PT ;  /* 0x0000780053007a0c */ /* 0x000fe40003f41070 */
[----:B------:R-:W-:Y:S02]  /*0350*/  SHF.R.S32.HI R18, RZ, 0x1f, R83 ;  /* 0x0000001fff127819 */ /* 0x000fe40000011453 */
[----:B------:R-:W-:Y:S02]  /*0360*/  @P5 LOP3.LUT R91, R91, 0x20, RZ, 0xfc, !PT ;  /* 0x000000205b5b5812 */ /* 0x000fe400078efcff */
[----:B------:R-:W-:Y:S02]  /*0370*/  IADD3 R82, R88, 0x50, RZ ;  /* 0x0000005058527810 */ /* 0x000fe40007ffe0ff */
[----:B------:R-:W-:-:S02]  /*0380*/  ISETP.LT.AND.EX P3, PT, R18, c[0x0][0x1e4], !P1, P2 ;  /* 0x0000790012007a0c */ /* 0x000fc40004f61320 */
[----:B------:R-:W-:Y:S02]  /*0390*/  LOP3.LUT R91, R91, 0xffffffef, RZ, 0xc0, !PT ;  /* 0xffffffef5b5b7812 */ /* 0x000fe400078ec0ff */
[----:B------:R-:W-:Y:S02]  /*03a0*/  ISETP.LT.U32.AND P0, PT, R82, c[0x0][0x1e0], PT ;  /* 0x0000780052007a0c */ /* 0x000fe40003f01070 */
[----:B------:R-:W-:Y:S02]  /*03b0*/  SHF.R.S32.HI R17, RZ, 0x1f, R82 ;  /* 0x0000001fff117819 */ /* 0x000fe40000011452 */
[----:B------:R-:W-:Y:S02]  /*03c0*/  @P4 LOP3.LUT R91, R91, 0x10, RZ, 0xfc, !PT ;  /* 0x000000105b5b4812 */ /* 0x000fe400078efcff */
[----:B------:R-:W-:Y:S02]  /*03d0*/  IADD3 R81, R88, 0x60, RZ ;  /* 0x0000006058517810 */ /* 0x000fe40007ffe0ff */
[----:B------:R-:W-:-:S02]  /*03e0*/  ISETP.LT.AND.EX P2, PT, R17, c[0x0][0x1e4], !P1, P0 ;  /* 0x0000790011007a0c */ /* 0x000fc40004f41300 */
[----:B------:R-:W-:Y:S02]  /*03f0*/  LOP3.LUT R91, R91, 0xfffffff7, RZ, 0xc0, !PT ;  /* 0xfffffff75b5b7812 */ /* 0x000fe400078ec0ff */
[----:B------:R-:W-:Y:S02]  /*0400*/  SHF.R.S32.HI R16, RZ, 0x1f, R81 ;  /* 0x0000001fff107819 */ /* 0x000fe40000011451 */
[----:B------:R-:W-:Y:S02]  /*0410*/  ISETP.LT.U32.AND P0, PT, R81, c[0x0][0x1e0], PT ;  /* 0x0000780051007a0c */ /* 0x000fe40003f01070 */
[----:B------:R-:W-:Y:S02]  /*0420*/  @P3 LOP3.LUT R91, R91, 0x8, RZ, 0xfc, !PT ;  /* 0x000000085b5b3812 */ /* 0x000fe400078efcff */
[----:B------:R-:W-:Y:S02]  /*0430*/  ISETP.LT.AND.EX P0, PT, R16, c[0x0][0x1e4], !P1, P0 ;  /* 0x0000790010007a0c */ /* 0x000fe40004f01300 */
[----:B------:R-:W-:-:S02]  /*0440*/  LOP3.LUT R91, R91, 0xfffffffb, RZ, 0xc0, !PT ;  /* 0xfffffffb5b5b7812 */ /* 0x000fc400078ec0ff */
[C---:B------:R-:W-:Y:S02]  /*0450*/  IADD3 R80, R88.reuse, 0x70, RZ ;  /* 0x0000007058507810 */ /* 0x040fe40007ffe0ff */
[----:B------:R-:W-:Y:S02]  /*0460*/  @P2 LOP3.LUT R91, R91, 0x4, RZ, 0xfc, !PT ;  /* 0x000000045b5b2812 */ /* 0x000fe400078efcff */
[C---:B------:R-:W-:Y:S02]  /*0470*/  IADD3 R79, R88.reuse, 0x80, RZ ;  /* 0x00000080584f7810 */ /* 0x040fe40007ffe0ff */
[C---:B------:R-:W-:Y:S02]  /*0480*/  IADD3 R78, R88.reuse, 0x90, RZ ;  /* 0x00000090584e7810 */ /* 0x040fe40007ffe0ff */
[----:B------:R-:W-:Y:S02]  /*0490*/  IADD3 R77, R88, 0xa0, RZ ;  /* 0x000000a0584d7810 */ /* 0x000fe40007ffe0ff */
[----:B------:R-:W-:-:S02]  /*04a0*/  LOP3.LUT R91, R91, 0xfffffffd, RZ, 0xc0, !PT ;  /* 0xfffffffd5b5b7812 */ /* 0x000fc400078ec0ff */
[----:B------:R-:W-:Y:S02]  /*04b0*/  IADD3 R76, R88, 0xb0, RZ ;  /* 0x000000b0584c7810 */ /* 0x000fe40007ffe0ff */
[----:B------:R-:W-:Y:S02]  /*04c0*/  SHF.R.S32.HI R15, RZ, 0x1f, R80 ;  /* 0x0000001fff0f7819 */ /* 0x000fe40000011450 */
[----:B------:R-:W-:Y:S02]  /*04d0*/  SHF.R.S32.HI R14, RZ, 0x1f, R79 ;  /* 0x0000001fff0e7819 */ /* 0x000fe4000001144f */
[----:B------:R-:W-:Y:S02]  /*04e0*/  SHF.R.S32.HI R13, RZ, 0x1f, R78 ;  /* 0x0000001fff0d7819 */ /* 0x000fe4000001144e */
[----:B------:R-:W-:Y:S02]  /*04f0*/  SHF.R.S32.HI R12, RZ, 0x1f, R77 ;  /* 0x0000001fff0c7819 */ /* 0x000fe4000001144d */
[----:B------:R-:W-:-:S02]  /*0500*/  ISETP.LT.U32.AND P5, PT, R80, c[0x0][0x1e0], PT ;  /* 0x0000780050007a0c */ /* 0x000fc40003fa1070 */
[----:B------:R-:W-:Y:S02]  /*0510*/  @P0 LOP3.LUT R91, R91, 0x2, RZ, 0xfc, !PT ;  /* 0x000000025b5b0812 */ /* 0x000fe400078efcff */
[----:B------:R-:W-:Y:S02]  /*0520*/  ISETP.LT.U32.AND P4, PT, R79, c[0x0][0x1e0], PT ;  /* 0x000078004f007a0c */ /* 0x000fe40003f81070 */
[----:B------:R-:W-:Y:S02]  /*0530*/  ISETP.LT.U32.AND P3, PT, R78, c[0x0][0x1e0], PT ;  /* 0x000078004e007a0c */ /* 0x000fe40003f61070 */
[----:B------:R-:W-:Y:S02]  /*0540*/  ISETP.LT.U32.AND P2, PT, R77, c[0x0][0x1e0], PT ;  /* 0x000078004d007a0c */ /* 0x000fe40003f41070 */
[----:B------:R-:W-:Y:S02]  /*0550*/  SHF.R.S32.HI R9, RZ, 0x5, R0 ;  /* 0x00000005ff097819 */ /* 0x000fe40000011400 */
[----:B------:R-:W-:-:S02]  /*0560*/  SHF.R.S64 R8, R8, 0x1, R7 ;  /* 0x0000000108087819 */ /* 0x000fc40000001007 */
[----:B------:R-:W-:Y:S02]  /*0570*/  SHF.R.S32.HI R11, RZ, 0x1f, R76 ;  /* 0x0000001fff0b7819 */ /* 0x000fe4000001144c */
[----:B------:R-:W-:Y:S02]  /*0580*/  ISETP.LT.U32.AND P0, PT, R76, c[0x0][0x1e0], PT ;  /* 0x000078004c007a0c */ /* 0x000fe40003f01070 */
[----:B------:R-:W-:Y:S02]  /*0590*/  SHF.R.S32.HI R7, RZ, 0x1, R7 ;  /* 0x00000001ff077819 */ /* 0x000fe40000011407 */
[C---:B------:R-:W-:Y:S02]  /*05a0*/  IADD3 R75, R88.reuse, 0xc0, RZ ;  /* 0x000000c0584b7810 */ /* 0x040fe40007ffe0ff */
[C---:B------:R-:W-:Y:S02]  /*05b0*/  IADD3 R74, R88.reuse, 0xd0, RZ ;  /* 0x000000d0584a7810 */ /* 0x040fe40007ffe0ff */
[----:B------:R-:W-:-:S02]  /*05c0*/  IADD3 R73, R88, 0xe0, RZ ;  /* 0x000000e058497810 */ /* 0x000fc40007ffe0ff */
[----:B------:R-:W-:Y:S02]  /*05d0*/  IADD3 R72, R88, 0xf0, RZ ;  /* 0x000000f058487810 */ /* 0x000fe40007ffe0ff */
[--C-:B------:R-:W-:Y:S02]  /*05e0*/  SHF.R.S64 R5, R2, 0x1, R3.reuse ;  /* 0x0000000102057819 */ /* 0x100fe40000001003 */
[----:B------:R-:W-:Y:S02]  /*05f0*/  SHF.R.S32.HI R0, RZ, 0x1, R3 ;  /* 0x00000001ff007819 */ /* 0x000fe40000011403 */
[----:B------:R-:W-:Y:S02]  /*0600*/  ISETP.LT.AND.EX P5, PT, R15, c[0x0][0x1e4], !P1, P5 ;  /* 0x000079000f007a0c */ /* 0x000fe40004fa1350 */
[----:B------:R-:W-:Y:S02]  /*0610*/  ISETP.LT.AND.EX P4, PT, R14, c[0x0][0x1e4], !P1, P4 ;  /* 0x000079000e007a0c */ /* 0x000fe40004f81340 */
[----:B------:R-:W-:-:S02]  /*0620*/  ISETP.LT.AND.EX P3, PT, R13, c[0x0][0x1e4], !P1, P3 ;  /* 0x000079000d007a0c */ /* 0x000fc40004f61330 */
[----:B------:R-:W-:Y:S02]  /*0630*/  ISETP.LT.AND.EX P2, PT, R12, c[0x0][0x1e4], !P1, P2 ;  /* 0x000079000c007a0c */ /* 0x000fe40004f41320 */
[----:B------:R-:W-:Y:S02]  /*0640*/  ISETP.LT.AND.EX P1, PT, R11, c[0x0][0x1e4], !P1, P0 ;  /* 0x000079000b007a0c */ /* 0x000fe40004f21300 */
[----:B------:R-:W-:Y:S02]  /*0650*/  LOP3.LUT R71, R71, c[0x0][0xc], RZ, 0xc0, !PT ;  /* 0x0000030047477a12 */ /* 0x000fe400078ec0ff */
[----:B------:R-:W-:Y:S02]  /*0660*/  SHF.L.U32 R90, R90, 0x1, RZ ;  /* 0x000000015a5a7819 */ /* 0x000fe400000006ff */
[----:B------:R-:W-:Y:S02]  /*0670*/  SHF.L.U64.HI R7, R8, 0x2, R7 ;  /* 0x0000000208077819 */ /* 0x000fe40000010207 */
[----:B------:R-:W-:-:S02]  /*0680*/  SHF.R.S32.HI R6, RZ, 0x1f, R75 ;  /* 0x0000001fff067819 */ /* 0x000fc4000001144b */
[----:B------:R-:W-:Y:S02]  /*0690*/  SHF.R.S32.HI R4, RZ, 0x1f, R74 ;  /* 0x0000001fff047819 */ /* 0x000fe4000001144a */
[----:B------:R-:W-:Y:S02]  /*06a0*/  SHF.R.S32.HI R3, RZ, 0x1f, R73 ;  /* 0x0000001fff037819 */ /* 0x000fe40000011449 */
[----:B------:R-:W-:Y:S02]  /*06b0*/  SHF.R.S32.HI R2, RZ, 0x1f, R72 ;  /* 0x0000001fff027819 */ /* 0x000fe40000011448 */
[----:B0-----:R-:W-:Y:S02]  /*06c0*/  SHF.L.U64.HI R0, R5, 0x2, R0 ;  /* 0x0000000205007819 */ /* 0x001fe40000010200 */
.L_x_184:
[----:B------:R-:W-:Y:S01]  /*06d0*/  IABS R27, c[0x0][0x1f0] ;  /* 0x00007c00001b7a13 */ /* 0x000fe20000000000 */
[----:B------:R-:W-:Y:S01]  /*06e0*/  CS2R R66, SRZ ;  /* 0x0000000000427805 */ /* 0x000fe2000001ff00 */
[----:B------:R-:W-:Y:S02]  /*06f0*/  P2R R30, PR, RZ, 0x8 ;  /* 0x00000008ff1e7803 */ /* 0x000fe40000000000 */
[----:B0-----:R-:W0:Y:S01]  /*0700*/  I2F.RP R24, R27 ;  /* 0x0000001b00187306 */ /* 0x001e220000209400 */
[----:B------:R-:W-:-:S02]  /*0710*/  P2R R29, PR, RZ, 0x4 ;  /* 0x00000004ff1d7803 */ /* 0x000fc40000000000 */
[----:B------:R-:W-:Y:S02]  /*0720*/  MOV R68, RZ ;  /* 0x000000ff00447202 */ /* 0x000fe40000000f00 */
[----:B------:R-:W-:Y:S01]  /*0730*/  MOV R61, RZ ;  /* 0x000000ff003d7202 */ /* 0x000fe20000000f00 */
[----:B------:R-:W-:Y:S01]  /*0740*/  CS2R R62, SRZ ;  /* 0x00000000003e7805 */ /* 0x000fe2000001ff00 */
[----:B------:R-:W-:Y:S01]  /*0750*/  CS2R R64, SRZ ;  /* 0x0000000000407805 */ /* 0x000fe2000001ff00 */
[----:B------:R-:W-:Y:S02]  /*0760*/  MOV R115, 0x3f800000 ;  /* 0x3f80000000737802 */ /* 0x000fe40000000f00 */
[C---:B------:R-:W-:Y:S02]  /*0770*/  LOP3.LUT P2, RZ, R91.reuse, 0x40, RZ, 0xc0, !PT ;  /* 0x000000405bff7812 */ /* 0x040fe4000784c0ff */
[----:B------:R-:W-:Y:S02]  /*0780*/  P2R R28, PR, RZ, 0x2 ;  /* 0x00000002ff1c7803 */ /* 0x000fe40000000000 */
[----:B------:R-:W-:Y:S01]  /*0790*/  LOP3.LUT P1, RZ, R91, 0x20, RZ, 0xc0, !PT ;  /* 0x000000205bff7812 */ /* 0x000fe2000782c0ff */
[----:B0-----:R-:W0:Y:S02]  /*07a0*/  MUFU.RCP R24, R24 ;  /* 0x0000001800187308 */ /* 0x001e240000001000 */
[----:B0-----:R-:W-:-:S06]  /*07b0*/  IADD3 R22, R24, 0xffffffe, RZ ;  /* 0x0ffffffe18167810 */ /* 0x001fcc0007ffe0ff */
[----:B------:R0:W1:Y:S02]  /*07c0*/  F2I.FTZ.U32.TRUNC.NTZ R23, R22 ;  /* 0x0000001600177305 */ /* 0x000064000021f000 */
[----:B0-----:R-:W-:Y:S02]  /*07d0*/  MOV R22, RZ ;  /* 0x000000ff00167202 */ /* 0x001fe40000000f00 */
[----:B-1----:R-:W-:-:S05]  /*07e0*/  IADD3 R26, RZ, -R23, RZ ;  /* 0x80000017ff1a7210 */ /* 0x002fca0007ffe0ff */
[----:B------:R-:W-:Y:S01]  /*07f0*/  IMAD R25, R26, R27, RZ ;  /* 0x0000001b1a197224 */ /* 0x000fe200078e02ff */
[----:B------:R-:W-:-:S03]  /*0800*/  IABS R26, R69 ;  /* 0x00000045001a7213 */ /* 0x000fc60000000000 */
[----:B------:R-:W-:Y:S01]  /*0810*/  IMAD.HI.U32 R23, R23, R25, R22 ;  /* 0x0000001917177227 */ /* 0x000fe200078e0016 */
[----:B------:R-:W-:-:S05]  /*0820*/  LOP3.LUT R22, R69, c[0x0][0x1f0], RZ, 0x3c, !PT ;  /* 0x00007c0045167a12 */ /* 0x000fca00078e3cff */
[----:B------:R-:W-:-:S05]  /*0830*/  IMAD.HI.U32 R23, R23, R26, RZ ;  /* 0x0000001a17177227 */ /* 0x000fca00078e00ff */
[----:B------:R-:W-:-:S05]  /*0840*/  IADD3 R24, -R23, RZ, RZ ;  /* 0x000000ff17187210 */ /* 0x000fca0007ffe1ff */
[----:B------:R-:W-:-:S05]  /*0850*/  IMAD R24, R27, R24, R26 ;  /* 0x000000181b187224 */ /* 0x000fca00078e021a */
[----:B------:R-:W-:-:S13]  /*0860*/  ISETP.GT.U32.AND P0, PT, R27, R24, PT ;  /* 0x000000181b00720c */ /* 0x000fda0003f04070 */
[-C--:B------:R-:W-:Y:S02]  /*0870*/  @!P0 IADD3 R24, R24, -R27.reuse, RZ ;  /* 0x8000001b18188210 */ /* 0x080fe40007ffe0ff */
[----:B------:R-:W-:Y:S02]  /*0880*/  @!P0 IADD3 R23, R23, 0x1, RZ ;  /* 0x0000000117178810 */ /* 0x000fe40007ffe0ff */
[----:B------:R-:W-:Y:S02]  /*0890*/  IADD3 R25, R24, -R27, RZ ;  /* 0x8000001b18197210 */ /* 0x000fe40007ffe0ff */
[----:B------:R-:W-:-:S04]  /*08a0*/  ISETP.GT.U32.AND P0, PT, R27, R24, PT ;  /* 0x000000181b00720c */ /* 0x000fc80003f04070 */
[----:B------:R-:W-:Y:S02]  /*08b0*/  SEL R25, R25, R24, !P0 ;  /* 0x0000001819197207 */ /* 0x000fe40004000000 */
[----:B------:R-:W-:-:S13]  /*08c0*/  ISETP.GE.U32.AND P0, PT, R24, R27, PT ;  /* 0x0000001b1800720c */ /* 0x000fda0003f06070 */
[----:B------:R-:W-:Y:S02]  /*08d0*/  @P0 IADD3 R23, R23, 0x1, RZ ;  /* 0x0000000117170810 */ /* 0x000fe40007ffe0ff */
[----:B------:R-:W-:-:S13]  /*08e0*/  ISETP.GE.AND P0, PT, R69, RZ, PT ;  /* 0x000000ff4500720c */ /* 0x000fda0003f06270 */
[----:B------:R-:W-:Y:S02]  /*08f0*/  @!P0 IADD3 R25, -R25, RZ, RZ ;  /* 0x000000ff19198210 */ /* 0x000fe40007ffe1ff */
[----:B------:R-:W-:Y:S02]  /*0900*/  ISETP.GE.AND P0, PT, R22, RZ, PT ;  /* 0x000000ff1600720c */ /* 0x000fe40003f06270 */
[----:B------:R-:W-:-:S11]  /*0910*/  LOP3.LUT R22, RZ, c[0x0][0x1f0], RZ, 0x33, !PT ;  /* 0x00007c00ff167a12 */ /* 0x000fd600078e33ff */
[----:B------:R-:W-:Y:S02]  /*0920*/  @!P0 IADD3 R23, -R23, RZ, RZ ;  /* 0x000000ff17178210 */ /* 0x000fe40007ffe1ff */
[----:B------:R-:W-:-:S04]  /*0930*/  ISETP.NE.AND P0, PT, RZ, c[0x0][0x1f0], PT ;  /* 0x00007c00ff007a0c */ /* 0x000fc80003f05270 */
[C---:B------:R-:W-:Y:S02]  /*0940*/  SEL R116, R22.reuse, R25, !P0 ;  /* 0x0000001916747207 */ /* 0x040fe40004000000 */
[----:B------:R-:W-:Y:S02]  /*0950*/  SEL R25, R22, R23, !P0 ;  /* 0x0000001716197207 */ /* 0x000fe40004000000 */
[----:B------:R-:W-:Y:S01]  /*0960*/  SHF.R.S32.HI R22, RZ, 0x1f, R90 ;  /* 0x0000001fff167819 */ /* 0x000fe2000001145a */
[----:B------:R-:W-:-:S05]  /*0970*/  IMAD R57, R116, 0x38, RZ ;  /* 0x0000003874397824 */ /* 0x000fca00078e02ff */
[----:B------:R-:W-:-:S04]  /*0980*/  IADD3 R122, P0, R90, R57, RZ ;  /* 0x000000395a7a7210 */ /* 0x000fc80007f1e0ff */
[----:B------:R-:W-:Y:S02]  /*0990*/  LEA.HI.X.SX32 R123, R57, R22, 0x1, P0 ;  /* 0x00000016397b7211 */ /* 0x000fe400000f0eff */
[----:B------:R-:W-:-:S03]  /*09a0*/  SHF.R.U32.HI R22, RZ, 0x2, R89 ;  /* 0x00000002ff167819 */ /* 0x000fc60000011659 */
[----:B------:R-:W-:-:S04]  /*09b0*/  IMAD.WIDE.U32 R122, R25, c[0x0][0x1e8], R122 ;  /* 0x00007a00197a7a25 */ /* 0x000fc800078e007a */
[----:B------:R-:W-:-:S04]  /*09c0*/  IMAD.WIDE.U32 R22, R22, 0x24924925, RZ ;  /* 0x2492492516167825 */ /* 0x000fc800078e00ff */
[----:B------:R-:W-:-:S05]  /*09d0*/  IMAD R31, R59, c[0x0][0x1fc], R23 ;  /* 0x00007f003b1f7a24 */ /* 0x000fca00078e0217 */
[----:B------:R-:W-:-:S04]  /*09e0*/  IADD3 R22, R31, 0xc0, RZ ;  /* 0x000000c01f167810 */ /* 0x000fc80007ffe0ff */
[----:B------:R-:W-:Y:S02]  /*09f0*/  SHF.R.S32.HI R23, RZ, 0x1f, R22 ;  /* 0x0000001fff177819 */ /* 0x000fe40000011416 */
[----:B------:R-:W-:Y:S02]  /*0a00*/  ISETP.GE.U32.AND P0, PT, R22, c[0x0][0x1e0], PT ;  /* 0x0000780016007a0c */ /* 0x000fe40003f06070 */
[----:B------:R-:W-:Y:S02]  /*0a10*/  SHF.R.S32.HI R22, RZ, 0x1f, R25 ;  /* 0x0000001fff167819 */ /* 0x000fe40000011419 */
[----:B------:R-:W-:-:S03]  /*0a20*/  ISETP.GE.AND.EX P0, PT, R23, c[0x0][0x1e4], PT, P0 ;  /* 0x0000790017007a0c */ /* 0x000fc60003f06300 */
[----:B------:R-:W-:Y:S01]  /*0a30*/  IMAD R22, R22, c[0x0][0x1e8], RZ ;  /* 0x00007a0016167a24 */ /* 0x000fe200078e02ff */
[----:B------:R-:W-:-:S03]  /*0a40*/  ISETP.LT.U32.AND P6, PT, R89, 0x1c0, !P0 ;  /* 0x000001c05900780c */ /* 0x000fc600047c1070 */
[----:B------:R-:W-:-:S05]  /*0a50*/  IMAD R121, R25, c[0x0][0x1ec], R22 ;  /* 0x00007b0019797a24 */ /* 0x000fca00078e0216 */
[----:B------:R-:W-:-:S05]  /*0a60*/  IADD3 R121, R123, R121, RZ ;  /* 0x000000797b797210 */ /* 0x000fca0007ffe0ff */
[----:B------:R-:W-:Y:S01]  /*0a70*/  @P6 IMAD R22, R6, c[0x0][0x1d8], RZ ;  /* 0x0000760006166a24 */ /* 0x000fe200078e02ff */
[----:B------:R-:W-:-:S03]  /*0a80*/  @P6 MOV R120, R122 ;  /* 0x0000007a00786202 */ /* 0x000fc60000000f00 */
[C---:B------:R-:W-:Y:S02]  /*0a90*/  @P6 IMAD R25, R75.reuse, c[0x0][0x1dc], R22 ;  /* 0x000077004b196a24 */ /* 0x040fe400078e0216 */
[----:B------:R-:W-:-:S05]  /*0aa0*/  @P6 IMAD.WIDE.U32 R22, R75, c[0x0][0x1d8], R120 ;  /* 0x000076004b166a25 */ /* 0x000fca00078e0078 */
[----:B------:R-:W-:Y:S02]  /*0ab0*/  @P6 IADD3 R23, R23, R25, RZ ;  /* 0x0000001917176210 */ /* 0x000fe40007ffe0ff */
[C---:B------:R-:W-:Y:S02]  /*0ac0*/  @P6 SHF.L.U32 R24, R22.reuse, 0x1, RZ ;  /* 0x0000000116186819 */ /* 0x040fe400000006ff */
[----:B------:R-:W-:Y:S02]  /*0ad0*/  @P6 SHF.L.U64.HI R22, R22, 0x1, R23 ;  /* 0x0000000116166819 */ /* 0x000fe40000010217 */
[----:B------:R-:W-:-:S04]  /*0ae0*/  @P6 IADD3 R26, P0, R24, c[0x0][0x180], RZ ;  /* 0x00006000181a6a10 */ /* 0x000fc80007f1e0ff */
[----:B------:R-:W-:Y:S02]  /*0af0*/  @P6 IADD3.X R27, R22, c[0x0][0x184], RZ, P0, !PT ;  /* 0x00006100161b6a10 */ /* 0x000fe400007fe4ff */
[----:B------:R-:W-:-:S03]  /*0b00*/  @P6 IADD3 R24, P0, R24, c[0x0][0x178], RZ ;  /* 0x00005e0018186a10 */ /* 0x000fc60007f1e0ff */
[----:B------:R0:W5:Y:S01]  /*0b10*/  @P6 LDG.E R67, [R26.64] ;  /* 0x000000061a436981 */ /* 0x000162000c1e1900 */
[----:B------:R-:W-:Y:S02]  /*0b20*/  @P6 IADD3.X R25, R22, c[0x0][0x17c], RZ, P0, !PT ;  /* 0x00005f0016196a10 */ /* 0x000fe400007fe4ff */
[----:B------:R-:W-:-:S03]  /*0b30*/  IADD3 R22, R31, 0xd0, RZ ;  /* 0x000000d01f167810 */ /* 0x000fc60007ffe0ff */
[----:B------:R1:W5:Y:S01]  /*0b40*/  @P6 LDG.E R66, [R24.64] ;  /* 0x0000000618426981 */ /* 0x000362000c1e1900 */
[----:B------:R-:W-:Y:S02]  /*0b50*/  SHF.R.S32.HI R23, RZ, 0x1f, R22 ;  /* 0x0000001fff177819 */ /* 0x000fe40000011416 */
[----:B------:R-:W-:-:S04]  /*0b60*/  ISETP.GE.U32.AND P0, PT, R22, c[0x0][0x1e0], PT ;  /* 0x0000780016007a0c */ /* 0x000fc80003f06070 */
[----:B------:R-:W-:-:S04]  /*0b70*/  ISETP.GE.AND.EX P0, PT, R23, c[0x0][0x1e4], PT, P0 ;  /* 0x0000790017007a0c */ /* 0x000fc80003f06300 */
[----:B------:R-:W-:-:S13]  /*0b80*/  ISETP.LT.U32.AND P0, PT, R89, 0x1c0, !P0 ;  /* 0x000001c05900780c */ /* 0x000fda0004701070 */
[----:B------:R-:W-:Y:S01]  /*0b90*/  @P0 IMAD R23, R4, c[0x0][0x1d8], RZ ;  /* 0x0000760004170a24 */ /* 0x000fe200078e02ff */
[----:B------:R-:W-:-:S03]  /*0ba0*/  @P0 MOV R22, R122 ;  /* 0x0000007a00160202 */ /* 0x000fc60000000f00 */
[----:B------:R-:W-:Y:S01]  /*0bb0*/  @P0 IMAD R33, R74, c[0x0][0x1dc], R23 ;  /* 0x000077004a210a24 */ /* 0x000fe200078e0217 */
[----:B------:R-:W-:-:S05]  /*0bc0*/  @P0 MOV R23, R121 ;  /* 0x0000007900170202 */ /* 0x000fca0000000f00 */
[----:B------:R-:W-:-:S05]  /*0bd0*/  @P0 IMAD.WIDE.U32 R22, R74, c[0x0][0x1d8], R22 ;  /* 0x000076004a160a25 */ /* 0x000fca00078e0016 */
[----:B------:R-:W-:Y:S02]  /*0be0*/  @P0 IADD3 R33, R23, R33, RZ ;  /* 0x0000002117210210 */ /* 0x000fe40007ffe0ff */
[C---:B------:R-:W-:Y:S02]  /*0bf0*/  @P0 SHF.L.U32 R32, R22.reuse, 0x1, RZ ;  /* 0x0000000116200819 */ /* 0x040fe400000006ff */
[----:B------:R-:W-:Y:S02]  /*0c00*/  @P0 SHF.L.U64.HI R33, R22, 0x1, R33 ;  /* 0x0000000116210819 */ /* 0x000fe40000010221 */
[C---:B------:R-:W-:Y:S02]  /*0c10*/  @P0 IADD3 R22, P3, R32.reuse, c[0x0][0x180], RZ ;  /* 0x0000600020160a10 */ /* 0x040fe40007f7e0ff */
[----:B------:R-:W-:Y:S02]  /*0c20*/  @P0 IADD3 R32, P6, R32, c[0x0][0x178], RZ ;  /* 0x00005e0020200a10 */ /* 0x000fe40007fde0ff */
[----:B------:R-:W-:-:S02]  /*0c30*/  @P0 IADD3.X R23, R33, c[0x0][0x184], RZ, P3, !PT ;  /* 0x0000610021170a10 */ /* 0x000fc40001ffe4ff */
[----:B------:R-:W-:Y:S02]  /*0c40*/  @P0 IADD3.X R33, R33, c[0x0][0x17c], RZ, P6, !PT ;  /* 0x00005f0021210a10 */ /* 0x000fe400037fe4ff */
[----:B------:R-:W-:Y:S01]  /*0c50*/  IADD3 R34, R31, 0xe0, RZ ;  /* 0x000000e01f227810 */ /* 0x000fe20007ffe0ff */
[----:B------:R2:W5:Y:S01]  /*0c60*/  @P0 LDG.E R68, [R22.64] ;  /* 0x0000000616440981 */ /* 0x000562000c1e1900 */
[----:B------:R-:W-:Y:S02]  /*0c70*/  LOP3.LUT P3, RZ, R91, 0x80, RZ, 0xc0, !PT ;  /* 0x000000805bff7812 */ /* 0x000fe4000786c0ff */
[----:B------:R-:W-:Y:S01]  /*0c80*/  SHF.R.S32.HI R35, RZ, 0x1f, R34 ;  /* 0x0000001fff237819 */ /* 0x000fe20000011422 */
[----:B------:R3:W5:Y:S01]  /*0c90*/  @P0 LDG.E R61, [R32.64] ;  /* 0x00000006203d0981 */ /* 0x000762000c1e1900 */
[----:B------:R-:W-:-:S04]  /*0ca0*/  ISETP.GE.U32.AND P0, PT, R34, c[0x0][0x1e0], PT ;  /* 0x0000780022007a0c */ /* 0x000fc80003f06070 */
[----:B------:R-:W-:-:S04]  /*0cb0*/  ISETP.GE.AND.EX P0, PT, R35, c[0x0][0x1e4], PT, P0 ;  /* 0x0000790023007a0c */ /* 0x000fc80003f06300 */
[----:B------:R-:W-:-:S13]  /*0cc0*/  ISETP.LT.U32.AND P0, PT, R89, 0x1c0, !P0 ;  /* 0x000001c05900780c */ /* 0x000fda0004701070 */
[----:B-1----:R-:W-:Y:S01]  /*0cd0*/  @P0 IMAD R24, R3, c[0x0][0x1d8], RZ ;  /* 0x0000760003180a24 */ /* 0x002fe200078e02ff */
[----:B------:R-:W-:-:S03]  /*0ce0*/  @P0 MOV R25, R121 ;  /* 0x0000007900190202 */ /* 0x000fc60000000f00 */
[----:B0-----:R-:W-:Y:S01]  /*0cf0*/  @P0 IMAD R27, R73, c[0x0][0x1dc], R24 ;  /* 0x00007700491b0a24 */ /* 0x001fe200078e0218 */
[----:B------:R-:W-:-:S05]  /*0d00*/  @P0 MOV R24, R122 ;  /* 0x0000007a00180202 */ /* 0x000fca0000000f00 */
[----:B------:R-:W-:-:S05]  /*0d10*/  @P0 IMAD.WIDE.U32 R24, R73, c[0x0][0x1d8], R24 ;  /* 0x0000760049180a25 */ /* 0x000fca00078e0018 */
[----:B--2---:R-:W-:Y:S02]  /*0d20*/  @P0 IADD3 R23, R25, R27, RZ ;  /* 0x0000001b19170210 */ /* 0x004fe40007ffe0ff */
[C---:B------:R-:W-:Y:S02]  /*0d30*/  @P0 SHF.L.U32 R25, R24.reuse, 0x1, RZ ;  /* 0x0000000118190819 */ /* 0x040fe400000006ff */
[----:B------:R-:W-:Y:S02]  /*0d40*/  @P0 SHF.L.U64.HI R26, R24, 0x1, R23 ;  /* 0x00000001181a0819 */ /* 0x000fe40000010217 */
[----:B------:R-:W-:-:S04]  /*0d50*/  @P0 IADD3 R22, P6, R25, c[0x0][0x180], RZ ;  /* 0x0000600019160a10 */ /* 0x000fc80007fde0ff */
[C---:B------:R-:W-:Y:S02]  /*0d60*/  @P0 IADD3.X R23, R26.reuse, c[0x0][0x184], RZ, P6, !PT ;  /* 0x000061001a170a10 */ /* 0x040fe400037fe4ff */
[----:B------:R-:W-:Y:S02]  /*0d70*/  @P0 IADD3 R24, P6, R25, c[0x0][0x178], RZ ;  /* 0x00005e0019180a10 */ /* 0x000fe40007fde0ff */
[----:B------:R-:W-:Y:S01]  /*0d80*/  IADD3 R31, R31, 0xf0, RZ ;  /* 0x000000f01f1f7810 */ /* 0x000fe20007ffe0ff */
[----:B------:R0:W5:Y:S01]  /*0d90*/  @P0 LDG.E R62, [R22.64] ;  /* 0x00000006163e0981 */ /* 0x000162000c1e1900 */
[----:B------:R-:W-:Y:S02]  /*0da0*/  @P0 IADD3.X R25, R26, c[0x0][0x17c], RZ, P6, !PT ;  /* 0x00005f001a190a10 */ /* 0x000fe400037fe4ff */
[----:B------:R-:W-:-:S03]  /*0db0*/  SHF.R.S32.HI R26, RZ, 0x1f, R31 ;  /* 0x0000001fff1a7819 */ /* 0x000fc6000001141f */
[----:B------:R1:W5:Y:S01]  /*0dc0*/  @P0 LDG.E R63, [R24.64] ;  /* 0x00000006183f0981 */ /* 0x000362000c1e1900 */
        /* <DEDUP_REMOVED lines=8> */
[----:B0-----:R-:W-:Y:S02]  /*0e50*/  @P0 IADD3 R23, R27, R31, RZ ;  /* 0x0000001f1b170210 */ /* 0x001fe40007ffe0ff */
[C---:B------:R-:W-:Y:S02]  /*0e60*/  @P0 SHF.L.U32 R27, R26.reuse, 0x1, RZ ;  /* 0x000000011a1b0819 */ /* 0x040fe400000006ff */
[----:B------:R-:W-:Y:S02]  /*0e70*/  @P0 SHF.L.U64.HI R22, R26, 0x1, R23 ;  /* 0x000000011a160819 */ /* 0x000fe40000010217 */
[----:B-1----:R-:W-:-:S04]  /*0e80*/  @P0 IADD3 R24, P6, R27, c[0x0][0x180], RZ ;  /* 0x000060001b180a10 */ /* 0x002fc80007fde0ff */
[----:B------:R-:W-:Y:S02]  /*0e90*/  @P0 IADD3.X R25, R22, c[0x0][0x184], RZ, P6, !PT ;  /* 0x0000610016190a10 */ /* 0x000fe400037fe4ff */
[----:B------:R-:W-:-:S03]  /*0ea0*/  @P0 IADD3 R26, P6, R27, c[0x0][0x178], RZ ;  /* 0x00005e001b1a0a10 */ /* 0x000fc60007fde0ff */
[----:B------:R0:W5:Y:S01]  /*0eb0*/  @P0 LDG.E R64, [R24.64] ;  /* 0x0000000618400981 */ /* 0x000162000c1e1900 */
[----:B------:R-:W-:Y:S02]  /*0ec0*/  @P0 IADD3.X R27, R22, c[0x0][0x17c], RZ, P6, !PT ;  /* 0x00005f00161b0a10 */ /* 0x000fe400037fe4ff */
[----:B------:R-:W-:-:S03]  /*0ed0*/  MOV R22, 0x8 ;  /* 0x0000000800167802 */ /* 0x000fc60000000f00 */
[----:B------:R1:W5:Y:S02]  /*0ee0*/  @P0 LDG.E R65, [R26.64] ;  /* 0x000000061a410981 */ /* 0x000364000c1e1900 */
[----:B------:R-:W-:-:S06]  /*0ef0*/  IMAD.WIDE R22, R69, R22, c[0x0][0x198] ;  /* 0x0000660045167625 */ /* 0x000fcc00078e0216 */
[----:B------:R-:W2:Y:S01]  /*0f00*/  LDG.E.64 R22, [R22.64] ;  /* 0x0000000616167981 */ /* 0x000ea2000c1e1b00 */
[----:B0-----:R-:W-:Y:S01]  /*0f10*/  @P3 MOV R24, R122 ;  /* 0x0000007a00183202 */ /* 0x001fe20000000f00 */
[----:B---3--:R-:W-:Y:S01]  /*0f20*/  @P3 IMAD R33, R58, c[0x0][0x1d8], RZ ;  /* 0x000076003a213a24 */ /* 0x008fe200078e02ff */
[----:B------:R-:W-:-:S03]  /*0f30*/  @P3 MOV R25, R121 ;  /* 0x0000007900193202 */ /* 0x000fc60000000f00 */
[C---:B------:R-:W-:Y:S02]  /*0f40*/  @P3 IMAD R33, R88.reuse, c[0x0][0x1dc], R33 ;  /* 0x0000770058213a24 */ /* 0x040fe400078e0221 */
[----:B------:R-:W-:-:S05]  /*0f50*/  @P3 IMAD.WIDE.U32 R24, R88, c[0x0][0x1d8], R24 ;  /* 0x0000760058183a25 */ /* 0x000fca00078e0018 */
[----:B------:R-:W-:Y:S02]  /*0f60*/  @P3 IADD3 R25, R25, R33, RZ ;  /* 0x0000002119193210 */ /* 0x000fe40007ffe0ff */
[C---:B------:R-:W-:Y:S02]  /*0f70*/  @P3 SHF.L.U32 R104, R24.reuse, 0x1, RZ ;  /* 0x0000000118683819 */ /* 0x040fe400000006ff */
[----:B------:R-:W-:Y:S02]  /*0f80*/  @P3 SHF.L.U64.HI R24, R24, 0x1, R25 ;  /* 0x0000000118183819 */ /* 0x000fe40000010219 */
[----:B------:R-:W-:Y:S02]  /*0f90*/  @P2 MOV R25, R121 ;  /* 0x0000007900192202 */ /* 0x000fe40000000f00 */
[----:B------:R-:W-:Y:S01]  /*0fa0*/  LOP3.LUT P6, RZ, R91, 0x2, RZ, 0xc0, !PT ;  /* 0x000000025bff7812 */ /* 0x000fe200078cc0ff */
[----:B--2---:R-:W-:-:S05]  /*0fb0*/  FFMA.FTZ R31, -R22, R22, R23 ;  /* 0x00000016161f7223 */ /* 0x004fca0000010117 */
[----:B------:R-:W-:-:S13]  /*0fc0*/  FSETP.GTU.FTZ.AND P0, PT, R31, RZ, PT ;  /* 0x000000ff1f00720b */ /* 0x000fda0003f1c000 */
[----:B------:R-:W-:-:S04]  /*0fd0*/  @P0 FADD.FTZ R31, R31, c[0x0][0x1a0] ;  /* 0x000068001f1f0621 */ /* 0x000fc80000010000 */
[----:B------:R0:W2:Y:S01]  /*0fe0*/  @P0 MUFU.RSQ R115, R31 ;  /* 0x0000001f00730308 */ /* 0x0000a20000001400 */
[----:B------:R-:W-:-:S04]  /*0ff0*/  @P3 IADD3 R106, P0, R104, c[0x0][0x180], RZ ;  /* 0x00006000686a3a10 */ /* 0x000fc80007f1e0ff */
[----:B------:R-:W-:Y:S02]  /*1000*/  @P3 IADD3.X R107, R24, c[0x0][0x184], RZ, P0, !PT ;  /* 0x00006100186b3a10 */ /* 0x000fe400007fe4ff */
[----:B------:R-:W-:Y:S01]  /*1010*/  @P3 IADD3 R104, P0, R104, c[0x0][0x178], RZ ;  /* 0x00005e0068683a10 */ /* 0x000fe20007f1e0ff */
[----:B------:R-:W-:-:S03]  /*1020*/  @P2 IMAD R23, R21, c[0x0][0x1d8], RZ ;  /* 0x0000760015172a24 */ /* 0x000fc600078e02ff */
[----:B------:R-:W-:Y:S02]  /*1030*/  @P3 IADD3.X R105, R24, c[0x0][0x17c], RZ, P0, !PT ;  /* 0x00005f0018693a10 */ /* 0x000fe400007fe4ff */
[----:B------:R-:W-:Y:S01]  /*1040*/  @P2 MOV R24, R122 ;  /* 0x0000007a00182202 */ /* 0x000fe20000000f00 */
[----:B------:R-:W-:-:S04]  /*1050*/  @P2 IMAD R23, R86, c[0x0][0x1dc], R23 ;  /* 0x0000770056172a24 */ /* 0x000fc800078e0217 */
[----:B------:R-:W-:-:S05]  /*1060*/  @P2 IMAD.WIDE.U32 R24, R86, c[0x0][0x1d8], R24 ;  /* 0x0000760056182a25 */ /* 0x000fca00078e0018 */
[----:B------:R-:W-:Y:S02]  /*1070*/  @P2 IADD3 R23, R25, R23, RZ ;  /* 0x0000001719172210 */ /* 0x000fe40007ffe0ff */
[C---:B------:R-:W-:Y:S02]  /*1080*/  @P2 SHF.L.U32 R100, R24.reuse, 0x1, RZ ;  /* 0x0000000118642819 */ /* 0x040fe400000006ff */
[----:B------:R-:W-:Y:S02]  /*1090*/  @P2 SHF.L.U64.HI R24, R24, 0x1, R23 ;  /* 0x0000000118182819 */ /* 0x000fe40000010217 */
[----:B------:R-:W-:-:S04]  /*10a0*/  @P2 IADD3 R102, P0, R100, c[0x0][0x180], RZ ;  /* 0x0000600064662a10 */ /* 0x000fc80007f1e0ff */
[----:B------:R-:W-:Y:S02]  /*10b0*/  @P2 IADD3.X R103, R24, c[0x0][0x184], RZ, P0, !PT ;  /* 0x0000610018672a10 */ /* 0x000fe400007fe4ff */
[----:B------:R-:W-:-:S04]  /*10c0*/  @P2 IADD3 R100, P0, R100, c[0x0][0x178], RZ ;  /* 0x00005e0064642a10 */ /* 0x000fc80007f1e0ff */
[----:B------:R-:W-:Y:S01]  /*10d0*/  @P2 IADD3.X R101, R24, c[0x0][0x17c], RZ, P0, !PT ;  /* 0x00005f0018652a10 */ /* 0x000fe200007fe4ff */
[----:B------:R-:W-:Y:S01]  /*10e0*/  @P1 IMAD R24, R20, c[0x0][0x1d8], RZ ;  /* 0x0000760014181a24 */ /* 0x000fe200078e02ff */
[----:B------:R-:W-:-:S03]  /*10f0*/  @P1 MOV R25, R121 ;  /* 0x0000007900191202 */ /* 0x000fc60000000f00 */
[----:B------:R-:W-:Y:S01]  /*1100*/  @P1 IMAD R23, R85, c[0x0][0x1dc], R24 ;  /* 0x0000770055171a24 */ /* 0x000fe200078e0218 */
[----:B------:R-:W-:-:S05]  /*1110*/  @P1 MOV R24, R122 ;  /* 0x0000007a00181202 */ /* 0x000fca0000000f00 */
[----:B------:R-:W-:Y:S01]  /*1120*/  @P1 IMAD.WIDE.U32 R24, R85, c[0x0][0x1d8], R24 ;  /* 0x0000760055181a25 */ /* 0x000fe200078e0018 */
[----:B------:R-:W-:-:S04]  /*1130*/  LOP3.LUT P3, RZ, R91, 0x10, RZ, 0xc0, !PT ;  /* 0x000000105bff7812 */ /* 0x000fc8000786c0ff */
[----:B------:R-:W-:Y:S02]  /*1140*/  @P1 IADD3 R23, R25, R23, RZ ;  /* 0x0000001719171210 */ /* 0x000fe40007ffe0ff */
[C---:B------:R-:W-:Y:S02]  /*1150*/  @P1 SHF.L.U32 R96, R24.reuse, 0x1, RZ ;  /* 0x0000000118601819 */ /* 0x040fe400000006ff */
[----:B------:R-:W-:Y:S02]  /*1160*/  @P1 SHF.L.U64.HI R24, R24, 0x1, R23 ;  /* 0x0000000118181819 */ /* 0x000fe40000010217 */
[----:B------:R-:W-:-:S04]  /*1170*/  @P1 IADD3 R98, P0, R96, c[0x0][0x180], RZ ;  /* 0x0000600060621a10 */ /* 0x000fc80007f1e0ff */
[----:B------:R-:W-:Y:S02]  /*1180*/  @P1 IADD3.X R99, R24, c[0x0][0x184], RZ, P0, !PT ;  /* 0x0000610018631a10 */ /* 0x000fe400007fe4ff */
[----:B------:R-:W-:Y:S01]  /*1190*/  @P1 IADD3 R96, P0, R96, c[0x0][0x178], RZ ;  /* 0x00005e0060601a10 */ /* 0x000fe20007f1e0ff */
[----:B------:R-:W-:Y:S01]  /*11a0*/  @P3 IMAD R23, R19, c[0x0][0x1d8], RZ ;  /* 0x0000760013173a24 */ /* 0x000fe200078e02ff */
[----:B------:R-:W-:Y:S02]  /*11b0*/  @P3 MOV R25, R121 ;  /* 0x0000007900193202 */ /* 0x000fe40000000f00 */
[----:B------:R-:W-:Y:S02]  /*11c0*/  @P1 IADD3.X R97, R24, c[0x0][0x17c], RZ, P0, !PT ;  /* 0x00005f0018611a10 */ /* 0x000fe400007fe4ff */
[----:B------:R-:W-:Y:S01]  /*11d0*/  @P3 MOV R24, R122 ;  /* 0x0000007a00183202 */ /* 0x000fe20000000f00 */
[----:B------:R-:W-:-:S04]  /*11e0*/  @P3 IMAD R23, R84, c[0x0][0x1dc], R23 ;  /* 0x0000770054173a24 */ /* 0x000fc800078e0217 */
[----:B------:R-:W-:Y:S01]  /*11f0*/  @P3 IMAD.WIDE.U32 R24, R84, c[0x0][0x1d8], R24 ;  /* 0x0000760054183a25 */ /* 0x000fe200078e0018 */
[----:B------:R-:W-:-:S04]  /*1200*/  LOP3.LUT P2, RZ, R91, 0x8, RZ, 0xc0, !PT ;  /* 0x000000085bff7812 */ /* 0x000fc8000784c0ff */
        /* <DEDUP_REMOVED lines=40> */
[----:B------:R-:W-:Y:S01]  /*1490*/  @P6 IADD3 R46, P0, R44, c[0x0][0x180], RZ ;  /* 0x000060002c2e6a10 */ /* 0x000fe20007f1e0ff */
[----:B------:R-:W-:-:S03]  /*14a0*/  @P5 IMAD R25, R15, c[0x0][0x1d8], RZ ;  /* 0x000076000f195a24 */ /* 0x000fc600078e02ff */
[----:B------:R-:W-:Y:S02]  /*14b0*/  @P6 IADD3.X R47, R24, c[0x0][0x184], RZ, P0, !PT ;  /* 0x00006100182f6a10 */ /* 0x000fe400007fe4ff */
[----:B------:R-:W-:Y:S01]  /*14c0*/  @P6 IADD3 R44, P0, R44, c[0x0][0x178], RZ ;  /* 0x00005e002c2c6a10 */ /* 0x000fe20007f1e0ff */
[----:B-1----:R-:W-:Y:S01]  /*14d0*/  @P5 IMAD R27, R80, c[0x0][0x1dc], R25 ;  /* 0x00007700501b5a24 */ /* 0x002fe200078e0219 */
[----:B------:R-:W-:Y:S02]  /*14e0*/  @P5 MOV R25, R121 ;  /* 0x0000007900195202 */ /* 0x000fe40000000f00 */
[----:B------:R-:W-:Y:S02]  /*14f0*/  @P6 IADD3.X R45, R24, c[0x0][0x17c], RZ, P0, !PT ;  /* 0x00005f00182d6a10 */ /* 0x000fe400007fe4ff */
[----:B------:R-:W-:-:S05]  /*1500*/  @P5 MOV R24, R122 ;  /* 0x0000007a00185202 */ /* 0x000fca0000000f00 */
        /* <DEDUP_REMOVED lines=11> */
[----:B------:R-:W-:Y:S02]  /*15c0*/  @P4 MOV R24, R122 ;  /* 0x0000007a00184202 */ /* 0x000fe40000000f00 */
[----:B------:R-:W-:-:S03]  /*15d0*/  ISETP.NE.AND P3, PT, R30, RZ, PT ;  /* 0x000000ff1e00720c */ /* 0x000fc60003f65270 */
[----:B------:R-:W-:-:S05]  /*15e0*/  @P4 IMAD.WIDE.U32 R24, R79, c[0x0][0x1d8], R24 ;  /* 0x000076004f184a25 */ /* 0x000fca00078e0018 */
[----:B------:R-:W-:Y:S02]  /*15f0*/  @P4 IADD3 R27, R25, R27, RZ ;  /* 0x0000001b191b4210 */ /* 0x000fe40007ffe0ff */
[C---:B------:R-:W-:Y:S02]  /*1600*/  @P4 SHF.L.U32 R25, R24.reuse, 0x1, RZ ;  /* 0x0000000118194819 */ /* 0x040fe400000006ff */
[----:B------:R-:W-:Y:S02]  /*1610*/  @P4 SHF.L.U64.HI R26, R24, 0x1, R27 ;  /* 0x00000001181a4819 */ /* 0x000fe4000001021b */
[----:B------:R-:W-:Y:S01]  /*1620*/  @P4 IADD3 R38, P0, R25, c[0x0][0x180], RZ ;  /* 0x0000600019264a10 */ /* 0x000fe20007f1e0ff */
[----:B------:R-:W-:-:S03]  /*1630*/  @P3 IMAD R27, R13, c[0x0][0x1d8], RZ ;  /* 0x000076000d1b3a24 */ /* 0x000fc600078e02ff */
[----:B------:R-:W-:Y:S02]  /*1640*/  @P4 IADD3.X R39, R26, c[0x0][0x184], RZ, P0, !PT ;  /* 0x000061001a274a10 */ /* 0x000fe400007fe4ff */
[----:B------:R-:W-:Y:S02]  /*1650*/  @P4 IADD3 R24, P0, R25, c[0x0][0x178], RZ ;  /* 0x00005e0019184a10 */ /* 0x000fe40007f1e0ff */
[----:B------:R-:W-:Y:S01]  /*1660*/  ISETP.NE.AND P2, PT, R29, RZ, PT ;  /* 0x000000ff1d00720c */ /* 0x000fe20003f45270 */
[----:B------:R-:W-:Y:S01]  /*1670*/  @P3 IMAD R29, R78, c[0x0][0x1dc], R27 ;  /* 0x000077004e1d3a24 */ /* 0x000fe200078e021b */
[----:B------:R-:W-:Y:S02]  /*1680*/  @P4 IADD3.X R25, R26, c[0x0][0x17c], RZ, P0, !PT ;  /* 0x00005f001a194a10 */ /* 0x000fe400007fe4ff */
[----:B------:R-:W-:Y:S02]  /*1690*/  @P3 MOV R26, R122 ;  /* 0x0000007a001a3202 */ /* 0x000fe40000000f00 */
[----:B------:R-:W-:-:S05]  /*16a0*/  @P3 MOV R27, R121 ;  /* 0x00000079001b3202 */ /* 0x000fca0000000f00 */
[----:B------:R-:W-:Y:S01]  /*16b0*/  @P3 IMAD.WIDE.U32 R26, R78, c[0x0][0x1d8], R26 ;  /* 0x000076004e1a3a25 */ /* 0x000fe200078e001a */
[----:B------:R-:W-:-:S04]  /*16c0*/  ISETP.NE.AND P1, PT, R28, RZ, PT ;  /* 0x000000ff1c00720c */ /* 0x000fc80003f25270 */
        /* <DEDUP_REMOVED lines=9> */
[----:B0-----:R-:W-:Y:S01]  /*1760*/  @P2 IMAD R31, R77, c[0x0][0x1dc], R28 ;  /* 0x000077004d1f2a24 */ /* 0x001fe200078e021c */
[----:B------:R-:W-:Y:S02]  /*1770*/  @P2 MOV R28, R122 ;  /* 0x0000007a001c2202 */ /* 0x000fe40000000f00 */
[----:B------:R-:W-:-:S03]  /*1780*/  P2R R23, PR, RZ, 0x40 ;  /* 0x00000040ff177803 */ /* 0x000fc60000000000 */
[----:B------:R-:W-:Y:S01]  /*1790*/  @P2 IMAD.WIDE.U32 R28, R77, c[0x0][0x1d8], R28 ;  /* 0x000076004d1c2a25 */ /* 0x000fe200078e001c */
[----:B------:R-:W-:-:S04]  /*17a0*/  LOP3.LUT P6, RZ, R91, 0x8, RZ, 0xc0, !PT ;  /* 0x000000085bff7812 */ /* 0x000fc800078cc0ff */
[----:B------:R-:W-:Y:S02]  /*17b0*/  @P2 IADD3 R29, R29, R31, RZ ;  /* 0x0000001f1d1d2210 */ /* 0x000fe40007ffe0ff */
[C---:B------:R-:W-:Y:S02]  /*17c0*/  @P2 SHF.L.U32 R32, R28.reuse, 0x1, RZ ;  /* 0x000000011c202819 */ /* 0x040fe400000006ff */
[----:B------:R-:W-:Y:S02]  /*17d0*/  P2R R56, PR, RZ, 0x40 ;  /* 0x00000040ff387803 */ /* 0x000fe40000000000 */
[----:B------:R-:W-:Y:S02]  /*17e0*/  LOP3.LUT P6, RZ, R91, 0x10, RZ, 0xc0, !PT ;  /* 0x000000105bff7812 */ /* 0x000fe400078cc0ff */
[----:B------:R-:W-:Y:S02]  /*17f0*/  @P2 SHF.L.U64.HI R28, R28, 0x1, R29 ;  /* 0x000000011c1c2819 */ /* 0x000fe4000001021d */
[----:B------:R-:W-:-:S02]  /*1800*/  @P2 IADD3 R34, P0, R32, c[0x0][0x180], RZ ;  /* 0x0000600020222a10 */ /* 0x000fc40007f1e0ff */
[----:B------:R-:W-:Y:S01]  /*1810*/  P2R R117, PR, RZ, 0x40 ;  /* 0x00000040ff757803 */ /* 0x000fe20000000000 */
[----:B------:R-:W-:Y:S01]  /*1820*/  @P1 IMAD R29, R11, c[0x0][0x1d8], RZ ;  /* 0x000076000b1d1a24 */ /* 0x000fe200078e02ff */
[C---:B------:R-:W-:Y:S02]  /*1830*/  LOP3.LUT P6, RZ, R91.reuse, 0x20, RZ, 0xc0, !PT ;  /* 0x000000205bff7812 */ /* 0x040fe400078cc0ff */
[----:B------:R-:W-:Y:S02]  /*1840*/  @P2 IADD3.X R35, R28, c[0x0][0x184], RZ, P0, !PT ;  /* 0x000061001c232a10 */ /* 0x000fe400007fe4ff */
[----:B------:R-:W-:Y:S01]  /*1850*/  @P2 IADD3 R32, P0, R32, c[0x0][0x178], RZ ;  /* 0x00005e0020202a10 */ /* 0x000fe20007f1e0ff */
[----:B------:R-:W-:Y:S01]  /*1860*/  @P1 IMAD R31, R76, c[0x0][0x1dc], R29 ;  /* 0x000077004c1f1a24 */ /* 0x000fe200078e021d */
[----:B------:R-:W-:Y:S02]  /*1870*/  P2R R108, PR, RZ, 0x40 ;  /* 0x00000040ff6c7803 */ /* 0x000fe40000000000 */
[----:B------:R-:W-:-:S02]  /*1880*/  LOP3.LUT P6, RZ, R91, 0x40, RZ, 0xc0, !PT ;  /* 0x000000405bff7812 */ /* 0x000fc400078cc0ff */
[----:B------:R-:W-:Y:S02]  /*1890*/  @P2 IADD3.X R33, R28, c[0x0][0x17c], RZ, P0, !PT ;  /* 0x00005f001c212a10 */ /* 0x000fe400007fe4ff */
[----:B------:R-:W-:Y:S02]  /*18a0*/  @P1 MOV R28, R122 ;  /* 0x0000007a001c1202 */ /* 0x000fe40000000f00 */
[----:B------:R-:W-:Y:S02]  /*18b0*/  @P1 MOV R29, R121 ;  /* 0x00000079001d1202 */ /* 0x000fe40000000f00 */
[----:B------:R-:W-:Y:S02]  /*18c0*/  P2R R109, PR, RZ, 0x40 ;  /* 0x00000040ff6d7803 */ /* 0x000fe40000000000 */
[----:B------:R-:W-:Y:S01]  /*18d0*/  LOP3.LUT P6, RZ, R91, 0x80, RZ, 0xc0, !PT ;  /* 0x000000805bff7812 */ /* 0x000fe200078cc0ff */
[----:B------:R-:W-:Y:S01]  /*18e0*/  @P1 IMAD.WIDE.U32 R28, R76, c[0x0][0x1d8], R28 ;  /* 0x000076004c1c1a25 */ /* 0x000fe200078e001c */
[----:B------:R-:W-:-:S04]  /*18f0*/  CS2R R112, SRZ ;  /* 0x0000000000707805 */ /* 0x000fc8000001ff00 */
[----:B------:R-:W-:Y:S02]  /*1900*/  @P1 IADD3 R31, R29, R31, RZ ;  /* 0x0000001f1d1f1210 */ /* 0x000fe40007ffe0ff */
[C---:B------:R-:W-:Y:S02]  /*1910*/  @P1 SHF.L.U32 R29, R28.reuse, 0x1, RZ ;  /* 0x000000011c1d1819 */ /* 0x040fe400000006ff */
[----:B------:R-:W-:Y:S02]  /*1920*/  @P1 SHF.L.U64.HI R110, R28, 0x1, R31 ;  /* 0x000000011c6e1819 */ /* 0x000fe4000001021f */
[----:B------:R-:W-:Y:S01]  /*1930*/  @P1 IADD3 R30, P0, R29, c[0x0][0x180], RZ ;  /* 0x000060001d1e1a10 */ /* 0x000fe20007f1e0ff */
[----:B------:R0:W5:Y:S04]  /*1940*/  @P6 LDG.E R113, [R106.64] ;  /* 0x000000066a716981 */ /* 0x000168000c1e1900 */
[----:B------:R1:W5:Y:S01]  /*1950*/  @P6 LDG.E R112, [R104.64] ;  /* 0x0000000668706981 */ /* 0x000362000c1e1900 */
[----:B------:R-:W-:-:S02]  /*1960*/  ISETP.NE.AND P6, PT, R109, RZ, PT ;  /* 0x000000ff6d00720c */ /* 0x000fc40003fc5270 */
[C---:B------:R-:W-:Y:S02]  /*1970*/  @P1 IADD3.X R31, R110.reuse, c[0x0][0x184], RZ, P0, !PT ;  /* 0x000061006e1f1a10 */ /* 0x040fe400007fe4ff */
[----:B------:R-:W-:Y:S02]  /*1980*/  @P1 IADD3 R28, P0, R29, c[0x0][0x178], RZ ;  /* 0x00005e001d1c1a10 */ /* 0x000fe40007f1e0ff */
[----:B------:R-:W-:Y:S02]  /*1990*/  MOV R114, RZ ;  /* 0x000000ff00727202 */ /* 0x000fe40000000f00 */
[----:B------:R-:W-:Y:S02]  /*19a0*/  @P1 IADD3.X R29, R110, c[0x0][0x17c], RZ, P0, !PT ;  /* 0x00005f006e1d1a10 */ /* 0x000fe400007fe4ff */
[----:B------:R-:W-:-:S03]  /*19b0*/  CS2R R110, SRZ ;  /* 0x00000000006e7805 */ /* 0x000fc6000001ff00 */
[----:B------:R3:W5:Y:S04]  /*19c0*/  @P6 LDG.E R114, [R102.64] ;  /* 0x0000000666726981 */ /* 0x000768000c1e1900 */
[----:B------:R4:W5:Y:S01]  /*19d0*/  @P6 LDG.E R111, [R100.64] ;  /* 0x00000006646f6981 */ /* 0x000962000c1e1900 */
[----:B------:R-:W-:Y:S02]  /*19e0*/  ISETP.NE.AND P6, PT, R108, RZ, PT ;  /* 0x000000ff6c00720c */ /* 0x000fe40003fc5270 */
[----:B------:R-:W-:Y:S01]  /*19f0*/  CS2R R108, SRZ ;  /* 0x00000000006c7805 */ /* 0x000fe2000001ff00 */
[----:B0-----:R-:W-:-:S10]  /*1a00*/  CS2R R106, SRZ ;  /* 0x00000000006a7805 */ /* 0x001fd4000001ff00 */
[----:B------:R0:W5:Y:S04]  /*1a10*/  @P6 LDG.E R109, [R98.64] ;  /* 0x00000006626d6981 */ /* 0x000168000c1e1900 */
[----:B------:R0:W5:Y:S01]  /*1a20*/  @P6 LDG.E R108, [R96.64] ;  /* 0x00000006606c6981 */ /* 0x000162000c1e1900 */
[----:B------:R-:W-:Y:S01]  /*1a30*/  ISETP.NE.AND P6, PT, R117, RZ, PT ;  /* 0x000000ff7500720c */ /* 0x000fe20003fc5270 */
[----:B-1----:R-:W-:-:S12]  /*1a40*/  CS2R R104, SRZ ;  /* 0x0000000000687805 */ /* 0x002fd8000001ff00 */
[----:B------:R1:W5:Y:S04]  /*1a50*/  @P6 LDG.E R110, [R94.64] ;  /* 0x000000065e6e6981 */ /* 0x000368000c1e1900 */
[----:B------:R2:W5:Y:S01]  /*1a60*/  @P6 LDG.E R107, [R92.64] ;  /* 0x000000065c6b6981 */ /* 0x000562000c1e1900 */
[----:B------:R-:W-:Y:S01]  /*1a70*/  ISETP.NE.AND P6, PT, R56, RZ, PT ;  /* 0x000000ff3800720c */ /* 0x000fe20003fc5270 */
[----:B---3--:R-:W-:Y:S01]  /*1a80*/  CS2R R102, SRZ ;  /* 0x0000000000667805 */ /* 0x008fe2000001ff00 */
[----:B----4-:R-:W-:Y:S01]  /*1a90*/  CS2R R100, SRZ ;  /* 0x0000000000647805 */ /* 0x010fe2000001ff00 */
[----:B0-----:R-:W-:Y:S01]  /*1aa0*/  CS2R R98, SRZ ;  /* 0x0000000000627805 */ /* 0x001fe2000001ff00 */
[----:B------:R-:W-:Y:S01]  /*1ab0*/  CS2R R96, SRZ ;  /* 0x0000000000607805 */ /* 0x000fe2000001ff00 */
[----:B-1----:R-:W-:-:S02]  /*1ac0*/  CS2R R94, SRZ ;  /* 0x00000000005e7805 */ /* 0x002fc4000001ff00 */
[----:B------:R0:W5:Y:S01]  /*1ad0*/  @P5 LDG.E R102, [R42.64] ;  /* 0x000000062a665981 */ /* 0x000162000c1e1900 */
[----:B--2---:R-:W-:-:S03]  /*1ae0*/  CS2R R92, SRZ ;  /* 0x00000000005c7805 */ /* 0x004fc6000001ff00 */
[----:B------:R0:W5:Y:S04]  /*1af0*/  @P5 LDG.E R99, [R40.64] ;  /* 0x0000000628635981 */ /* 0x000168000c1e1900 */
[----:B------:R0:W5:Y:S04]  /*1b00*/  @P6 LDG.E R105, [R54.64] ;  /* 0x0000000636696981 */ /* 0x000168000c1e1900 */
[----:B------:R0:W5:Y:S01]  /*1b10*/  @P6 LDG.E R104, [R52.64] ;  /* 0x0000000634686981 */ /* 0x000162000c1e1900 */
[----:B------:R-:W-:Y:S02]  /*1b20*/  ISETP.NE.AND P6, PT, R23, RZ, PT ;  /* 0x000000ff1700720c */ /* 0x000fe40003fc5270 */
[----:B------:R-:W-:Y:S01]  /*1b30*/  MOV R23, RZ ;  /* 0x000000ff00177202 */ /* 0x000fe20000000f00 */
[----:B------:R0:W5:Y:S04]  /*1b40*/  @P4 LDG.E R97, [R38.64] ;  /* 0x0000000626614981 */ /* 0x000168000c1e1900 */
[----:B------:R0:W5:Y:S04]  /*1b50*/  @P3 LDG.E R95, [R36.64] ;  /* 0x00000006245f3981 */ /* 0x000168000c1e1900 */
[----:B------:R0:W5:Y:S04]  /*1b60*/  @P2 LDG.E R93, [R34.64] ;  /* 0x00000006225d2981 */ /* 0x000168000c1e1900 */
[----:B------:R0:W5:Y:S04]  /*1b70*/  @P6 LDG.E R101, [R46.64] ;  /* 0x000000062e656981 */ /* 0x000168000c1e1900 */
[----:B------:R0:W5:Y:S04]  /*1b80*/  @P6 LDG.E R100, [R44.64] ;  /* 0x000000062c646981 */ /* 0x000168000c1e1900 */
[----:B------:R0:W5:Y:S04]  /*1b90*/  @P2 LDG.E R92, [R32.64] ;  /* 0x00000006205c2981 */ /* 0x000168000c1e1900 */
[----:B------:R0:W5:Y:S04]  /*1ba0*/  @P1 LDG.E R94, [R30.64] ;  /* 0x000000061e5e1981 */ /* 0x000168000c1e1900 */
[----:B------:R0:W5:Y:S01]  /*1bb0*/  @P1 LDG.E R23, [R28.64] ;  /* 0x000000061c171981 */ /* 0x000162000c1e1900 */
[----:B------:R-:W-:Y:S01]  /*1bc0*/  LOP3.LUT P0, RZ, R91, 0x4, RZ, 0xc0, !PT ;  /* 0x000000045bff7812 */ /* 0x000fe2000780c0ff */
[----:B------:R-:W-:Y:S02]  /*1bd0*/  BSSY B0, `(.L_x_102) ;  /* 0x0000012000007945 */ /* 0x000fe40003800000 */
[----:B------:R1:W5:Y:S04]  /*1be0*/  @P4 LDG.E R96, [R24.64] ;  /* 0x0000000618604981 */ /* 0x000368000c1e1900 */
[----:B------:R2:W5:Y:S06]  /*1bf0*/  @P3 LDG.E R98, [R26.64] ;  /* 0x000000061a623981 */ /* 0x00056c000c1e1900 */
[----:B------:R0:W5:Y:S04]  /*1c00*/  @P0 LDG.E R106, [R50.64] ;  /* 0x00000006326a0981 */ /* 0x000168000c1e1900 */
[----:B------:R0:W5:Y:S01]  /*1c10*/  @P0 LDG.E R103, [R48.64] ;  /* 0x0000000630670981 */ /* 0x000162000c1e1900 */
[----:B------:R-:W-:Y:S01]  /*1c20*/  ISETP.GT.U32.AND P0, PT, R89, 0x1bf, PT ;  /* 0x000001bf5900780c */ /* 0x000fe20003f04070 */
[----:B-1----:R-:W-:Y:S01]  /*1c30*/  CS2R R24, SRZ ;  /* 0x0000000000187805 */ /* 0x002fe2000001ff00 */
[----:B--2---:R-:W-:-:S11]  /*1c40*/  CS2R R26, SRZ ;  /* 0x00000000001a7805 */ /* 0x004fd6000001ff00 */
[----:B------:R-:W-:Y:S05]  /*1c50*/  @P0 BRA `(.L_x_103) ;  /* 0x0000009000000947 */ /* 0x000fea0003800000 */
[----:B0-----:R-:W-:Y:S02]  /*1c60*/  ISETP.NE.AND P0, PT, RZ, UR9, PT ;  /* 0x00000009ff007c0c */ /* 0x001fe4000bf05270 */
        /* <DEDUP_REMOVED lines=8> */
.L_x_103:
[----:B0-----:R-:W-:Y:S05]  /*1cf0*/  BSYNC B0 ;  /* 0x0000000000007941 */ /* 0x001fea0003800000 */
.L_x_102:
[----:B------:R-:W-:Y:S02]  /*1d00*/  ISETP.NE.AND P0, PT, RZ, UR9, PT ;  /* 0x00000009ff007c0c */ /* 0x000fe4000bf05270 */
[--C-:B-----5:R-:W-:Y:S02]  /*1d10*/  PRMT R33, RZ, 0x5410, R113.reuse ;  /* 0x00005410ff217816 */ /* 0x120fe40000000071 */
[----:B------:R-:W-:Y:S02]  /*1d20*/  PRMT R35, RZ, 0x7610, R113 ;  /* 0x00007610ff237816 */ /* 0x000fe40000000071 */
[--C-:B------:R-:W-:Y:S01]  /*1d30*/  PRMT R37, RZ, 0x5410, R114.reuse ;  /* 0x00005410ff257816 */ /* 0x100fe20000000072 */
[C---:B------:R-:W-:Y:S01]  /*1d40*/  FADD.FTZ R32, -R22.reuse, R33 ;  /* 0x0000002116207221 */ /* 0x040fe20000010100 */
[----:B------:R-:W-:Y:S01]  /*1d50*/  PRMT R39, RZ, 0x7610, R114 ;  /* 0x00007610ff277816 */ /* 0x000fe20000000072 */
[----:B------:R-:W-:Y:S01]  /*1d60*/  FADD.FTZ R34, -R22, R35 ;  /* 0x0000002316227221 */ /* 0x000fe20000010100 */
[----:B------:R-:W-:Y:S01]  /*1d70*/  LOP3.LUT R91, R91, 0xfffffeff, RZ, 0xc0, !PT ;  /* 0xfffffeff5b5b7812 */ /* 0x000fe200078ec0ff */
[-C--:B------:R-:W-:Y:S01]  /*1d80*/  FMUL.FTZ R43, R32, R115.reuse ;  /* 0x00000073202b7220 */ /* 0x080fe20000410000 */
[--C-:B------:R-:W-:Y:S01]  /*1d90*/  PRMT R31, RZ, 0x5410, R112.reuse ;  /* 0x00005410ff1f7816 */ /* 0x100fe20000000070 */
[C---:B------:R-:W-:Y:S01]  /*1da0*/  FADD.FTZ R42, -R22.reuse, R37 ;  /* 0x00000025162a7221 */ /* 0x040fe20000010100 */
[----:B------:R-:W-:Y:S01]  /*1db0*/  PRMT R30, RZ, 0x7610, R112 ;  /* 0x00007610ff1e7816 */ /* 0x000fe20000000070 */
[----:B------:R-:W-:Y:S01]  /*1dc0*/  FADD.FTZ R44, -R22, R39 ;  /* 0x00000027162c7221 */ /* 0x000fe20000010100 */
[--C-:B------:R-:W-:Y:S01]  /*1dd0*/  PRMT R29, RZ, 0x5410, R111.reuse ;  /* 0x00005410ff1d7816 */ /* 0x100fe2000000006f */
[----:B------:R-:W-:Y:S01]  /*1de0*/  FMUL.FTZ R32, R34, R115 ;  /* 0x0000007322207220 */ /* 0x000fe20000410000 */
[----:B------:R-:W-:-:S02]  /*1df0*/  PRMT R28, RZ, 0x7610, R111 ;  /* 0x00007610ff1c7816 */ /* 0x000fc4000000006f */
[----:B------:R-:W-:Y:S01]  /*1e00*/  @P0 LOP3.LUT R91, R91, 0x100, RZ, 0xfc, !PT ;  /* 0x000001005b5b0812 */ /* 0x000fe200078efcff */
        /* <DEDUP_REMOVED lines=19> */
.L_x_104:
[----:B------:R-:W-:Y:S02]  /*1f40*/  FMUL.FTZ R33, R31, R24 ;  /* 0x000000181f217220 */ /* 0x000fe40000410000 */
[----:B------:R-:W-:Y:S02]  /*1f50*/  FMUL.FTZ R35, R42, R115 ;  /* 0x000000732a237220 */ /* 0x000fe40000410000 */
[C---:B------:R-:W-:Y:S02]  /*1f60*/  FFMA.FTZ R37, R43.reuse, R33, RZ ;  /* 0x000000212b257223 */ /* 0x040fe400000100ff */
[----:B------:R-:W-:Y:S02]  /*1f70*/  FFMA.FTZ R48, R43, R31, RZ ;  /* 0x0000001f2b307223 */ /* 0x000fe400000100ff */
        /* <DEDUP_REMOVED lines=22> */
.L_x_105:
[----:B------:R-:W-:Y:S02]  /*20e0*/  FADD.FTZ R38, RZ, R31 ;  /* 0x0000001fff267221 */ /* 0x000fe40000010000 */
[----:B------:R-:W-:Y:S02]  /*20f0*/  FFMA.FTZ R39, R32, R36, R37 ;  /* 0x0000002420277223 */ /* 0x000fe40000010025 */
[----:B------:R-:W-:Y:S02]  /*2100*/  FADD.FTZ R41, R36, R33 ;  /* 0x0000002124297221 */ /* 0x000fe40000010000 */
[----:B------:R-:W-:Y:S02]  /*2110*/  FFMA.FTZ R31, R35, R29, R48 ;  /* 0x0000001d231f7223 */ /* 0x000fe40000010030 */
[----:B------:R-:W-:-:S02]  /*2120*/  FMUL.FTZ R36, R29, R24 ;  /* 0x000000181d247220 */ /* 0x000fc40000410000 */
[----:B------:R-:W-:Y:S02]  /*2130*/  FADD.FTZ R33, R38, R29 ;  /* 0x0000001d26217221 */ /* 0x000fe40000010000 */
[----:B------:R-:W-:Y:S02]  /*2140*/  FFMA.FTZ R29, R32, R30, RZ ;  /* 0x0000001e201d7223 */ /* 0x000fe400000100ff */
[----:B------:R-:W-:Y:S02]  /*2150*/  FADD.FTZ R37, RZ, R30 ;  /* 0x0000001eff257221 */ /* 0x000fe40000010000 */
[----:B------:R-:W-:Y:S01]  /*2160*/  FFMA.FTZ R30, R35, R36, R39 ;  /* 0x00000024231e7223 */ /* 0x000fe20000010027 */
[----:B------:R-:W-:Y:S01]  /*2170*/  PRMT R39, RZ, 0x7610, R109 ;  /* 0x00007610ff277816 */ /* 0x000fe2000000006d */
[----:B------:R-:W-:Y:S02]  /*2180*/  FMUL.FTZ R35, R28, R25 ;  /* 0x000000191c237220 */ /* 0x000fe40000410000 */
[----:B------:R-:W-:-:S02]  /*2190*/  FFMA.FTZ R29, R34, R28, R29 ;  /* 0x0000001c221d7223 */ /* 0x000fc4000001001d */
[----:B------:R-:W-:Y:S01]  /*21a0*/  FADD.FTZ R28, R37, R28 ;  /* 0x0000001c251c7221 */ /* 0x000fe20000010000 */
[----:B------:R-:W-:Y:S01]  /*21b0*/  PRMT R37, RZ, 0x5410, R109 ;  /* 0x00005410ff257816 */ /* 0x000fe2000000006d */
[----:B------:R-:W-:Y:S01]  /*21c0*/  FFMA.FTZ R49, R34, R35, R30 ;  /* 0x0000002322317223 */ /* 0x000fe2000001001e */
[--C-:B------:R-:W-:Y:S01]  /*21d0*/  PRMT R34, RZ, 0x5410, R108.reuse ;  /* 0x00005410ff227816 */ /* 0x100fe2000000006c */
[C---:B------:R-:W-:Y:S02]  /*21e0*/  FADD.FTZ R32, -R22.reuse, R39 ;  /* 0x0000002716207221 */ /* 0x040fe40000010100 */
[----:B------:R-:W-:Y:S01]  /*21f0*/  FADD.FTZ R30, -R22, R37 ;  /* 0x00000025161e7221 */ /* 0x000fe20000010100 */
[----:B------:R-:W-:Y:S01]  /*2200*/  PRMT R37, RZ, 0x7610, R108 ;  /* 0x00007610ff257816 */ /* 0x000fe2000000006c */
[----:B------:R-:W-:Y:S02]  /*2210*/  FADD.FTZ R36, R41, R36 ;  /* 0x0000002429247221 */ /* 0x000fe40000010000 */
[----:B------:R-:W-:-:S02]  /*2220*/  FMUL.FTZ R51, R30, R115 ;  /* 0x000000731e337220 */ /* 0x000fc40000410000 */
        /* <DEDUP_REMOVED lines=20> */
.L_x_106:
[----:B------:R-:W-:Y:S02]  /*2370*/  FMUL.FTZ R38, R34, R24 ;  /* 0x0000001822267220 */ /* 0x000fe40000410000 */
[----:B------:R-:W-:Y:S01]  /*2380*/  FADD.FTZ R39, R35, R36 ;  /* 0x0000002423277221 */ /* 0x000fe20000010000 */
[----:B------:R-:W-:Y:S01]  /*2390*/  PRMT R36, RZ, 0x5410, R107 ;  /* 0x00005410ff247816 */ /* 0x000fe2000000006b */
[----:B------:R-:W-:Y:S02]  /*23a0*/  FFMA.FTZ R35, R51, R38, R49 ;  /* 0x0000002633237223 */ /* 0x000fe40000010031 */
[----:B------:R-:W-:Y:S02]  /*23b0*/  FMUL.FTZ R30, R37, R25 ;  /* 0x00000019251e7220 */ /* 0x000fe40000410000 */
[----:B------:R-:W-:-:S02]  /*23c0*/  FADD.FTZ R28, R28, R37 ;  /* 0x000000251c1c7221 */ /* 0x000fc40000010000 */
[C---:B------:R-:W-:Y:S02]  /*23d0*/  FFMA.FTZ R29, R32.reuse, R37, R29 ;  /* 0x00000025201d7223 */ /* 0x040fe4000001001d */
[----:B------:R-:W-:Y:S01]  /*23e0*/  FFMA.FTZ R49, R32, R30, R35 ;  /* 0x0000001e20317223 */ /* 0x000fe20000010023 */
[----:B------:R-:W-:Y:S01]  /*23f0*/  PRMT R35, RZ, 0x5410, R110 ;  /* 0x00005410ff237816 */ /* 0x000fe2000000006e */
[----:B------:R-:W-:Y:S01]  /*2400*/  FADD.FTZ R37, R39, R38 ;  /* 0x0000002627257221 */ /* 0x000fe20000010000 */
[----:B------:R-:W-:Y:S01]  /*2410*/  PRMT R39, RZ, 0x7610, R110 ;  /* 0x00007610ff277816 */ /* 0x000fe2000000006e */
[----:B------:R-:W-:Y:S02]  /*2420*/  FADD.FTZ R33, R33, R34 ;  /* 0x0000002221217221 */ /* 0x000fe40000010000 */
[----:B------:R-:W-:Y:S02]  /*2430*/  FFMA.FTZ R31, R51, R34, R31 ;  /* 0x00000022331f7223 */ /* 0x000fe4000001001f */
[C---:B------:R-:W-:Y:S01]  /*2440*/  FADD.FTZ R32, -R22.reuse, R35 ;  /* 0x0000002316207221 */ /* 0x040fe20000010100 */
[----:B------:R-:W-:Y:S01]  /*2450*/  PRMT R35, RZ, 0x7610, R107 ;  /* 0x00007610ff237816 */ /* 0x000fe2000000006b */
[----:B------:R-:W-:-:S02]  /*2460*/  FADD.FTZ R34, -R22, R39 ;  /* 0x0000002716227221 */ /* 0x000fc40000010100 */
        /* <DEDUP_REMOVED lines=21> */
.L_x_107:
[----:B------:R-:W-:Y:S01]  /*25c0*/  FMUL.FTZ R34, R36, R24 ;  /* 0x0000001824227220 */ /* 0x000fe20000410000 */
[----:B------:R-:W-:Y:S01]  /*25d0*/  PRMT R38, RZ, 0x5410, R104 ;  /* 0x00005410ff267816 */ /* 0x000fe20000000068 */
[----:B------:R-:W-:Y:S02]  /*25e0*/  FADD.FTZ R39, R30, R37 ;  /* 0x000000251e277221 */ /* 0x000fe40000010000 */
[----:B------:R-:W-:Y:S02]  /*25f0*/  FFMA.FTZ R37, R51, R34, R49 ;  /* 0x0000002233257223 */ /* 0x000fe40000010031 */
[----:B------:R-:W-:Y:S02]  /*2600*/  FMUL.FTZ R30, R35, R25 ;  /* 0x00000019231e7220 */ /* 0x000fe40000410000 */
[----:B------:R-:W-:-:S02]  /*2610*/  FADD.FTZ R28, R28, R35 ;  /* 0x000000231c1c7221 */ /* 0x000fc40000010000 */
[C---:B------:R-:W-:Y:S02]  /*2620*/  FFMA.FTZ R29, R32.reuse, R35, R29 ;  /* 0x00000023201d7223 */ /* 0x040fe4000001001d */
[----:B------:R-:W-:Y:S01]  /*2630*/  FFMA.FTZ R47, R32, R30, R37 ;  /* 0x0000001e202f7223 */ /* 0x000fe20000010025 */
[--C-:B------:R-:W-:Y:S01]  /*2640*/  PRMT R37, RZ, 0x5410, R105.reuse ;  /* 0x00005410ff257816 */ /* 0x100fe20000000069 */
[----:B------:R-:W-:Y:S01]  /*2650*/  FADD.FTZ R35, R39, R34 ;  /* 0x0000002227237221 */ /* 0x000fe20000010000 */
[----:B------:R-:W-:Y:S01]  /*2660*/  PRMT R39, RZ, 0x7610, R105 ;  /* 0x00007610ff277816 */ /* 0x000fe20000000069 */
[----:B------:R-:W-:Y:S01]  /*2670*/  FADD.FTZ R33, R33, R36 ;  /* 0x0000002421217221 */ /* 0x000fe20000010000 */
[----:B------:R-:W-:Y:S01]  /*2680*/  PRMT R32, RZ, 0x7610, R104 ;  /* 0x00007610ff207816 */ /* 0x000fe20000000068 */
[----:B------:R-:W-:Y:S02]  /*2690*/  FFMA.FTZ R31, R51, R36, R31 ;  /* 0x00000024331f7223 */ /* 0x000fe4000001001f */
[----:B------:R-:W-:-:S02]  /*26a0*/  FADD.FTZ R34, -R22, R37 ;  /* 0x0000002516227221 */ /* 0x000fc40000010100 */
[----:B------:R-:W-:Y:S02]  /*26b0*/  FADD.FTZ R36, -R22, R39 ;  /* 0x0000002716247221 */ /* 0x000fe40000010100 */
        /* <DEDUP_REMOVED lines=20> */
[----:B------:R-:W-:-:S04]  /*2800*/  FMUL.FTZ R38, R38, R45 ;  /* 0x0000002d26267220 */ /* 0x000fc80000410000 */
.L_x_108:
[----:B------:R-:W-:Y:S01]  /*2810*/  FMUL.FTZ R36, R38, R24 ;  /* 0x0000001826247220 */ /* 0x000fe20000410000 */
[----:B------:R-:W-:Y:S01]  /*2820*/  PRMT R41, RZ, 0x7610, R106 ;  /* 0x00007610ff297816 */ /* 0x000fe2000000006a */
[----:B------:R-:W-:Y:S01]  /*2830*/  FADD.FTZ R35, R30, R35 ;  /* 0x000000231e237221 */ /* 0x000fe20000010000 */
[----:B------:R-:W-:Y:S01]  /*2840*/  PRMT R40, RZ, 0x5410, R103 ;  /* 0x00005410ff287816 */ /* 0x000fe20000000067 */
[----:B------:R-:W-:Y:S02]  /*2850*/  FADD.FTZ R33, R33, R38 ;  /* 0x0000002621217221 */ /* 0x000fe40000010000 */
[----:B------:R-:W-:Y:S01]  /*2860*/  FADD.FTZ R39, R35, R36 ;  /* 0x0000002423277221 */ /* 0x000fe20000010000 */
[----:B------:R-:W-:Y:S01]  /*2870*/  PRMT R35, RZ, 0x5410, R106 ;  /* 0x00005410ff237816 */ /* 0x000fe2000000006a */
[----:B------:R-:W-:-:S02]  /*2880*/  FFMA.FTZ R31, R49, R38, R31 ;  /* 0x00000026311f7223 */ /* 0x000fc4000001001f */
[C---:B------:R-:W-:Y:S02]  /*2890*/  FADD.FTZ R38, -R22.reuse, R41 ;  /* 0x0000002916267221 */ /* 0x040fe40000010100 */
[----:B------:R-:W-:Y:S02]  /*28a0*/  FADD.FTZ R30, -R22, R35 ;  /* 0x00000023161e7221 */ /* 0x000fe40000010100 */
[----:B------:R-:W-:Y:S01]  /*28b0*/  FFMA.FTZ R37, R49, R36, R47 ;  /* 0x0000002431257223 */ /* 0x000fe2000001002f */
[----:B------:R-:W-:Y:S01]  /*28c0*/  PRMT R36, RZ, 0x7610, R103 ;  /* 0x00007610ff247816 */ /* 0x000fe20000000067 */
[----:B------:R-:W-:Y:S02]  /*28d0*/  FMUL.FTZ R35, R30, R115 ;  /* 0x000000731e237220 */ /* 0x000fe40000410000 */
[----:B------:R-:W-:Y:S02]  /*28e0*/  FMUL.FTZ R30, R32, R25 ;  /* 0x00000019201e7220 */ /* 0x000fe40000410000 */
[----:B------:R-:W-:Y:S01]  /*28f0*/  FMUL.FTZ R38, R38, R115 ;  /* 0x0000007326267220 */ /* 0x000fe20000410000 */
        /* <DEDUP_REMOVED lines=19> */
.L_x_109:
[----:B------:R-:W-:Y:S02]  /*2a30*/  FFMA.FTZ R37, R34, R30, R37 ;  /* 0x0000001e22257223 */ /* 0x000fe40000010025 */
[----:B------:R-:W-:Y:S02]  /*2a40*/  FMUL.FTZ R42, R40, R24 ;  /* 0x00000018282a7220 */ /* 0x000fe40000410000 */
[----:B------:R-:W-:Y:S01]  /*2a50*/  FADD.FTZ R45, R30, R39 ;  /* 0x000000271e2d7221 */ /* 0x000fe20000010000 */
[----:B------:R-:W-:Y:S01]  /*2a60*/  PRMT R30, RZ, 0x7610, R100 ;  /* 0x00007610ff1e7816 */ /* 0x000fe20000000064 */
[----:B------:R-:W-:Y:S01]  /*2a70*/  FFMA.FTZ R39, R34, R32, R29 ;  /* 0x0000002022277223 */ /* 0x000fe2000001001d */
[----:B------:R-:W-:Y:S01]  /*2a80*/  PRMT R29, RZ, 0x5410, R101 ;  /* 0x00005410ff1d7816 */ /* 0x000fe20000000065 */
[----:B------:R-:W-:Y:S01]  /*2a90*/  FFMA.FTZ R41, R35, R42, R37 ;  /* 0x0000002a23297223 */ /* 0x000fe20000010025 */
[----:B------:R-:W-:Y:S01]  /*2aa0*/  PRMT R37, RZ, 0x7610, R101 ;  /* 0x00007610ff257816 */ /* 0x000fe20000000065 */
[----:B------:R-:W-:-:S02]  /*2ab0*/  FADD.FTZ R43, R28, R32 ;  /* 0x000000201c2b7221 */ /* 0x000fc40000010000 */
[C---:B------:R-:W-:Y:S01]  /*2ac0*/  FADD.FTZ R32, -R22.reuse, R29 ;  /* 0x0000001d16207221 */ /* 0x040fe20000010100 */
[----:B------:R-:W-:Y:S01]  /*2ad0*/  PRMT R29, RZ, 0x5410, R100 ;  /* 0x00005410ff1d7816 */ /* 0x000fe20000000064 */
[----:B------:R-:W-:Y:S02]  /*2ae0*/  FADD.FTZ R34, -R22, R37 ;  /* 0x0000002516227221 */ /* 0x000fe40000010100 */
[----:B------:R-:W-:Y:S02]  /*2af0*/  FADD.FTZ R28, R45, R42 ;  /* 0x0000002a2d1c7221 */ /* 0x000fe40000010000 */
        /* <DEDUP_REMOVED lines=22> */
.L_x_110:
[----:B------:R-:W-:Y:S02]  /*2c60*/  FFMA.FTZ R41, R38, R45, R41 ;  /* 0x0000002d26297223 */ /* 0x000fe40000010029 */
[----:B------:R-:W-:Y:S02]  /*2c70*/  FMUL.FTZ R34, R29, R24 ;  /* 0x000000181d227220 */ /* 0x000fe40000410000 */
[----:B------:R-:W-:Y:S02]  /*2c80*/  FADD.FTZ R45, R45, R28 ;  /* 0x0000001c2d2d7221 */ /* 0x000fe40000010000 */
[----:B------:R-:W-:Y:S01]  /*2c90*/  FFMA.FTZ R28, R35, R40, R31 ;  /* 0x00000028231c7223 */ /* 0x000fe2000001001f */
[--C-:B------:R-:W-:Y:S01]  /*2ca0*/  PRMT R35, RZ, 0x5410, R102.reuse ;  /* 0x00005410ff237816 */ /* 0x100fe20000000066 */
[----:B------:R-:W-:Y:S01]  /*2cb0*/  FFMA.FTZ R31, R37, R34, R41 ;  /* 0x00000022251f7223 */ /* 0x000fe20000010029 */
[----:B------:R-:W-:Y:S01]  /*2cc0*/  PRMT R41, RZ, 0x7610, R102 ;  /* 0x00007610ff297816 */ /* 0x000fe20000000066 */
[----:B------:R-:W-:-:S02]  /*2cd0*/  FADD.FTZ R42, R33, R40 ;  /* 0x00000028212a7221 */ /* 0x000fc40000010000 */
[C---:B------:R-:W-:Y:S02]  /*2ce0*/  FADD.FTZ R40, -R22.reuse, R35 ;  /* 0x0000002316287221 */ /* 0x040fe40000010100 */
[----:B------:R-:W-:Y:S01]  /*2cf0*/  FADD.FTZ R46, -R22, R41 ;  /* 0x00000029162e7221 */ /* 0x000fe20000010100 */
[--C-:B------:R-:W-:Y:S01]  /*2d00*/  PRMT R41, RZ, 0x7610, R99.reuse ;  /* 0x00007610ff297816 */ /* 0x100fe20000000063 */
[----:B------:R-:W-:Y:S01]  /*2d10*/  FADD.FTZ R33, R45, R34 ;  /* 0x000000222d217221 */ /* 0x000fe20000010000 */
        /* <DEDUP_REMOVED lines=23> */
.L_x_111:
[----:B------:R-:W-:Y:S02]  /*2e90*/  FMUL.FTZ R46, R34, R24 ;  /* 0x00000018222e7220 */ /* 0x000fe40000410000 */
[----:B------:R-:W-:Y:S02]  /*2ea0*/  FADD.FTZ R47, R44, R33 ;  /* 0x000000212c2f7221 */ /* 0x000fe40000010000 */
[----:B------:R-:W-:Y:S02]  /*2eb0*/  FFMA.FTZ R45, R32, R44, R31 ;  /* 0x0000002c202d7223 */ /* 0x000fe4000001001f */
[----:B------:R-:W-:Y:S02]  /*2ec0*/  FFMA.FTZ R31, R38, R36, R39 ;  /* 0x00000024261f7223 */ /* 0x000fe40000010027 */
[----:B------:R-:W-:Y:S01]  /*2ed0*/  FADD.FTZ R33, R43, R36 ;  /* 0x000000242b217221 */ /* 0x000fe20000010000 */
[--C-:B------:R-:W-:Y:S01]  /*2ee0*/  PRMT R43, RZ, 0x5410, R97.reuse ;  /* 0x00005410ff2b7816 */ /* 0x100fe20000000061 */
[----:B------:R-:W-:Y:S01]  /*2ef0*/  FADD.FTZ R36, R47, R46 ;  /* 0x0000002e2f247221 */ /* 0x000fe20000010000 */
[----:B------:R-:W-:Y:S01]  /*2f00*/  PRMT R47, RZ, 0x7610, R97 ;  /* 0x00007610ff2f7816 */ /* 0x000fe20000000061 */
[----:B------:R-:W-:Y:S01]  /*2f10*/  FFMA.FTZ R39, R35, R46, R45 ;  /* 0x0000002e23277223 */ /* 0x000fe2000001002d */
[--C-:B------:R-:W-:Y:S01]  /*2f20*/  PRMT R45, RZ, 0x5410, R96.reuse ;  /* 0x00005410ff2d7816 */ /* 0x100fe20000000060 */
[C---:B------:R-:W-:Y:S01]  /*2f30*/  FADD.FTZ R38, -R22.reuse, R43 ;  /* 0x0000002b16267221 */ /* 0x040fe20000010100 */
[----:B------:R-:W-:Y:S01]  /*2f40*/  PRMT R46, RZ, 0x7610, R96 ;  /* 0x00007610ff2e7816 */ /* 0x000fe20000000060 */
[----:B------:R-:W-:-:S02]  /*2f50*/  FADD.FTZ R48, -R22, R47 ;  /* 0x0000002f16307221 */ /* 0x000fc40000010100 */
[----:B------:R-:W-:Y:S02]  /*2f60*/  FMUL.FTZ R43, R38, R115 ;  /* 0x00000073262b7220 */ /* 0x000fe40000410000 */
[----:B------:R-:W-:Y:S02]  /*2f70*/  FMUL.FTZ R47, R41, R25 ;  /* 0x00000019292f7220 */ /* 0x000fe40000410000 */
        /* <DEDUP_REMOVED lines=20> */
.L_x_112:
[----:B------:R-:W-:Y:S02]  /*30c0*/  FFMA.FTZ R39, R40, R47, R39 ;  /* 0x0000002f28277223 */ /* 0x000fe40000010027 */
[----:B------:R-:W-:Y:S02]  /*30d0*/  FMUL.FTZ R38, R45, R24 ;  /* 0x000000182d267220 */ /* 0x000fe40000410000 */
[----:B------:R-:W-:Y:S02]  /*30e0*/  FADD.FTZ R51, R47, R36 ;  /* 0x000000242f337221 */ /* 0x000fe40000010000 */
[----:B------:R-:W-:Y:S01]  /*30f0*/  FFMA.FTZ R37, R37, R29, R28 ;  /* 0x0000001d25257223 */ /* 0x000fe2000001001c */
[----:B------:R-:W-:Y:S01]  /*3100*/  PRMT R28, RZ, 0x7610, R95 ;  /* 0x00007610ff1c7816 */ /* 0x000fe2000000005f */
[----:B------:R-:W-:Y:S01]  /*3110*/  FADD.FTZ R47, R42, R29 ;  /* 0x0000001d2a2f7221 */ /* 0x000fe20000010000 */
[--C-:B------:R-:W-:Y:S01]  /*3120*/  PRMT R29, RZ, 0x5410, R98.reuse ;  /* 0x00005410ff1d7816 */ /* 0x100fe20000000062 */
[----:B------:R-:W-:Y:S01]  /*3130*/  FFMA.FTZ R49, R43, R38, R39 ;  /* 0x000000262b317223 */ /* 0x000fe20000010027 */
[----:B------:R-:W-:Y:S01]  /*3140*/  PRMT R39, RZ, 0x7610, R98 ;  /* 0x00007610ff277816 */ /* 0x000fe20000000062 */
[----:B------:R-:W-:-:S02]  /*3150*/  FADD.FTZ R36, R51, R38 ;  /* 0x0000002633247221 */ /* 0x000fc40000010000 */
[C---:B------:R-:W-:Y:S01]  /*3160*/  FADD.FTZ R38, -R22.reuse, R29 ;  /* 0x0000001d16267221 */ /* 0x040fe20000010100 */
[----:B------:R-:W-:Y:S01]  /*3170*/  PRMT R29, RZ, 0x5410, R95 ;  /* 0x00005410ff1d7816 */ /* 0x000fe2000000005f */
[----:B------:R-:W-:Y:S02]  /*3180*/  FADD.FTZ R42, -R22, R39 ;  /* 0x00000027162a7221 */ /* 0x000fe40000010100 */
        /* <DEDUP_REMOVED lines=22> */
.L_x_113:
[----:B------:R-:W-:Y:S01]  /*32f0*/  FFMA.FTZ R42, R32, R30, R31 ;  /* 0x0000001e202a7223 */ /* 0x000fe2000001001f */
[----:B------:R-:W-:Y:S01]  /*3300*/  PRMT R31, RZ, 0x5410, R93 ;  /* 0x00005410ff1f7816 */ /* 0x000fe2000000005d */
[----:B------:R-:W-:Y:S02]  /*3310*/  FFMA.FTZ R49, R48, R51, R49 ;  /* 0x0000003330317223 */ /* 0x000fe40000010031 */
[----:B------:R-:W-:Y:S01]  /*3320*/  FADD.FTZ R44, R33, R30 ;  /* 0x0000001e212c7221 */ /* 0x000fe20000010000 */
[----:B------:R-:W-:Y:S01]  /*3330*/  PRMT R33, RZ, 0x7610, R93 ;  /* 0x00007610ff217816 */ /* 0x000fe2000000005d */
[----:B------:R-:W-:Y:S01]  /*3340*/  FMUL.FTZ R50, R29, R24 ;  /* 0x000000181d327220 */ /* 0x000fe20000410000 */
[----:B------:R-:W-:Y:S01]  /*3350*/  PRMT R30, RZ, 0x7610, R92 ;  /* 0x00007610ff1e7816 */ /* 0x000fe2000000005c */
[----:B------:R-:W-:-:S02]  /*3360*/  FADD.FTZ R51, R51, R36 ;  /* 0x0000002433337221 */ /* 0x000fc40000010000 */
[----:B------:R-:W-:Y:S02]  /*3370*/  FFMA.FTZ R49, R39, R50, R49 ;  /* 0x0000003227317223 */ /* 0x000fe40000010031 */
[----:B------:R-:W-:Y:S02]  /*3380*/  FADD.FTZ R36, R51, R50 ;  /* 0x0000003233247221 */ /* 0x000fe40000010000 */
[C---:B------:R-:W-:Y:S01]  /*3390*/  FADD.FTZ R32, -R22.reuse, R31 ;  /* 0x0000001f16207221 */ /* 0x040fe20000010100 */
[----:B------:R-:W-:Y:S01]  /*33a0*/  PRMT R31, RZ, 0x5410, R92 ;  /* 0x00005410ff1f7816 */ /* 0x000fe2000000005c */
[----:B------:R-:W-:Y:S02]  /*33b0*/  FADD.FTZ R50, -R22, R33 ;  /* 0x0000002116327221 */ /* 0x000fe40000010100 */
[----:B------:R-:W-:Y:S02]  /*33c0*/  FMUL.FTZ R33, R32, R115 ;  /* 0x0000007320217220 */ /* 0x000fe40000410000 */
        /* <DEDUP_REMOVED lines=21> */
.L_x_114:
[----:B------:R-:W-:Y:S02]  /*3520*/  FFMA.FTZ R49, R38, R51, R49 ;  /* 0x0000003326317223 */ /* 0x000fe40000010031 */
[----:B------:R-:W-:Y:S02]  /*3530*/  FMUL.FTZ R54, R31, R24 ;  /* 0x000000181f367220 */ /* 0x000fe40000410000 */
[----:B------:R-:W-:Y:S01]  /*3540*/  FADD.FTZ R51, R51, R36 ;  /* 0x0000002433337221 */ /* 0x000fe20000010000 */
[----:B------:R-:W-:Y:S01]  /*3550*/  PRMT R36, RZ, 0x7610, R23 ;  /* 0x00007610ff247816 */ /* 0x000fe20000000017 */
[----:B------:R-:W-:Y:S02]  /*3560*/  FADD.FTZ R50, R47, R34 ;  /* 0x000000222f327221 */ /* 0x000fe40000010000 */
[----:B------:R-:W-:Y:S01]  /*3570*/  FFMA.FTZ R52, R35, R34, R37 ;  /* 0x0000002223347223 */ /* 0x000fe20000010025 */
[----:B------:R-:W-:Y:S01]  /*3580*/  PRMT R35, RZ, 0x5410, R94 ;  /* 0x00005410ff237816 */ /* 0x000fe2000000005e */
[----:B------:R-:W-:Y:S01]  /*3590*/  FFMA.FTZ R47, R33, R54, R49 ;  /* 0x00000036212f7223 */ /* 0x000fe20000010031 */
[----:B------:R-:W-:Y:S01]  /*35a0*/  PRMT R37, RZ, 0x5410, R23 ;  /* 0x00005410ff257816 */ /* 0x000fe20000000017 */
[----:B------:R-:W-:Y:S01]  /*35b0*/  FADD.FTZ R49, R51, R54 ;  /* 0x0000003633317221 */ /* 0x000fe20000010000 */
[----:B------:R-:W-:Y:S01]  /*35c0*/  PRMT R51, RZ, 0x7610, R94 ;  /* 0x00007610ff337816 */ /* 0x000fe2000000005e */
[----:B------:R-:W-:-:S02]  /*35d0*/  FADD.FTZ R34, -R22, R35 ;  /* 0x0000002316227221 */ /* 0x000fc40000010100 */
[----:B------:R-:W-:Y:S02]  /*35e0*/  FMUL.FTZ R54, R30, R25 ;  /* 0x000000191e367220 */ /* 0x000fe40000410000 */
        /* <DEDUP_REMOVED lines=22> */
.L_x_115:
[----:B------:R-:W-:Y:S02]  /*3750*/  FMUL.FTZ R56, R37, R24 ;  /* 0x0000001825387220 */ /* 0x000fe40000410000 */
[----:B------:R-:W-:Y:S02]  /*3760*/  FADD.FTZ R49, R54, R49 ;  /* 0x0000003136317221 */ /* 0x000fe40000010000 */
[----:B------:R-:W-:Y:S02]  /*3770*/  FFMA.FTZ R51, R32, R54, R47 ;  /* 0x0000003620337223 */ /* 0x000fe4000001002f */
[----:B------:R-:W-:Y:S01]  /*3780*/  FFMA.FTZ R47, R40, R41, R42 ;  /* 0x00000029282f7223 */ /* 0x000fe2000001002a */
[----:B------:R-:W-:Y:S01]  /*3790*/  PRMT R42, RZ, 0x7610, R66 ;  /* 0x00007610ff2a7816 */ /* 0x000fe20000000042 */
[----:B------:R-:W-:-:S02]  /*37a0*/  FADD.FTZ R53, R49, R56 ;  /* 0x0000003831357221 */ /* 0x000fc40000010000 */
[----:B------:R-:W-:Y:S02]  /*37b0*/  FMUL.FTZ R40, R36, R25 ;  /* 0x0000001924287220 */ /* 0x000fe40000410000 */
[----:B------:R-:W-:Y:S02]  /*37c0*/  FFMA.FTZ R51, R35, R56, R51 ;  /* 0x0000003823337223 */ /* 0x000fe40000010033 */
[----:B------:R-:W-:Y:S01]  /*37d0*/  FADD.FTZ R49, R44, R41 ;  /* 0x000000292c317221 */ /* 0x000fe20000010000 */
[--C-:B------:R-:W-:Y:S01]  /*37e0*/  PRMT R41, RZ, 0x5410, R67.reuse ;  /* 0x00005410ff297816 */ /* 0x100fe20000000043 */
[----:B------:R-:W-:Y:S01]  /*37f0*/  FFMA.FTZ R52, R43, R45, R52 ;  /* 0x0000002d2b347223 */ /* 0x000fe20000010034 */
[----:B------:R-:W-:Y:S01]  /*3800*/  PRMT R43, RZ, 0x7610, R67 ;  /* 0x00007610ff2b7816 */ /* 0x000fe20000000043 */
[----:B------:R-:W-:Y:S02]  /*3810*/  FFMA.FTZ R54, R34, R40, R51 ;  /* 0x0000002822367223 */ /* 0x000fe40000010033 */
[----:B------:R-:W-:-:S02]  /*3820*/  FADD.FTZ R51, R40, R53 ;  /* 0x0000003528337221 */ /* 0x000fc40000010000 */
[C---:B------:R-:W-:Y:S02]  /*3830*/  FADD.FTZ R40, -R22.reuse, R41 ;  /* 0x0000002916287221 */ /* 0x040fe40000010100 */
[----:B------:R-:W-:Y:S01]  /*3840*/  FADD.FTZ R44, -R22, R43 ;  /* 0x0000002b162c7221 */ /* 0x000fe20000010100 */
[----:B------:R-:W-:Y:S01]  /*3850*/  PRMT R43, RZ, 0x5410, R66 ;  /* 0x00005410ff2b7816 */ /* 0x000fe20000000042 */
        /* <DEDUP_REMOVED lines=21> */
.L_x_116:
[----:B------:R-:W-:Y:S02]  /*39b0*/  FMUL.FTZ R56, R43, R24 ;  /* 0x000000182b387220 */ /* 0x000fe40000410000 */
[----:B------:R-:W-:Y:S02]  /*39c0*/  FADD.FTZ R44, R50, R45 ;  /* 0x0000002d322c7221 */ /* 0x000fe40000010000 */
[----:B------:R-:W-:Y:S02]  /*39d0*/  FMUL.FTZ R53, R42, R25 ;  /* 0x000000192a357220 */ /* 0x000fe40000410000 */
[----:B------:R-:W-:Y:S02]  /*39e0*/  FFMA.FTZ R45, R41, R56, R54 ;  /* 0x00000038292d7223 */ /* 0x000fe40000010036 */
[----:B------:R-:W-:-:S02]  /*39f0*/  FADD.FTZ R56, R51, R56 ;  /* 0x0000003833387221 */ /* 0x000fc40000010000 */
[----:B------:R-:W-:Y:S01]  /*3a00*/  FFMA.FTZ R54, R40, R53, R45 ;  /* 0x0000003528367223 */ /* 0x000fe2000001002d */
[--C-:B------:R-:W-:Y:S01]  /*3a10*/  PRMT R45, RZ, 0x5410, R68.reuse ;  /* 0x00005410ff2d7816 */ /* 0x100fe20000000044 */
[----:B------:R-:W-:Y:S01]  /*3a20*/  FFMA.FTZ R51, R48, R46, R47 ;  /* 0x0000002e30337223 */ /* 0x000fe2000001002f */
[----:B------:R-:W-:Y:S01]  /*3a30*/  PRMT R47, RZ, 0x7610, R68 ;  /* 0x00007610ff2f7816 */ /* 0x000fe20000000044 */
[----:B------:R-:W-:Y:S01]  /*3a40*/  FADD.FTZ R49, R49, R46 ;  /* 0x0000002e31317221 */ /* 0x000fe20000010000 */
[----:B------:R-:W-:Y:S01]  /*3a50*/  PRMT R48, RZ, 0x5410, R61 ;  /* 0x00005410ff307816 */ /* 0x000fe2000000003d */
[C---:B------:R-:W-:Y:S02]  /*3a60*/  FADD.FTZ R46, -R22.reuse, R45 ;  /* 0x0000002d162e7221 */ /* 0x040fe40000010100 */
[----:B------:R-:W-:Y:S01]  /*3a70*/  FADD.FTZ R50, -R22, R47 ;  /* 0x0000002f16327221 */ /* 0x000fe20000010100 */
[----:B------:R-:W-:Y:S01]  /*3a80*/  PRMT R47, RZ, 0x7610, R61 ;  /* 0x00007610ff2f7816 */ /* 0x000fe2000000003d */
[----:B------:R-:W-:-:S02]  /*3a90*/  FMUL.FTZ R45, R46, R115 ;  /* 0x000000732e2d7220 */ /* 0x000fc40000410000 */
[----:B------:R-:W-:Y:S02]  /*3aa0*/  FADD.FTZ R53, R53, R56 ;  /* 0x0000003835357221 */ /* 0x000fe40000010000 */
        /* <DEDUP_REMOVED lines=20> */
.L_x_117:
[----:B------:R-:W-:Y:S01]  /*3bf0*/  FMUL.FTZ R56, R48, R24 ;  /* 0x0000001830387220 */ /* 0x000fe20000410000 */
[----:B------:R-:W-:Y:S01]  /*3c00*/  PRMT R55, RZ, 0x5410, R62 ;  /* 0x00005410ff377816 */ /* 0x000fe2000000003e */
[----:B------:R-:W-:Y:S02]  /*3c10*/  FFMA.FTZ R50, R39, R29, R52 ;  /* 0x0000001d27327223 */ /* 0x000fe40000010034 */
[----:B------:R-:W-:Y:S02]  /*3c20*/  FFMA.FTZ R39, R45, R56, R54 ;  /* 0x000000382d277223 */ /* 0x000fe40000010036 */
[----:B------:R-:W-:Y:S01]  /*3c30*/  FADD.FTZ R54, -R22, R55 ;  /* 0x0000003716367221 */ /* 0x000fe20000010100 */
[----:B------:R-:W-:Y:S01]  /*3c40*/  PRMT R55, RZ, 0x7610, R62 ;  /* 0x00007610ff377816 */ /* 0x000fe2000000003e */
[----:B------:R-:W-:-:S02]  /*3c50*/  FMUL.FTZ R52, R47, R25 ;  /* 0x000000192f347220 */ /* 0x000fc40000410000 */
[----:B------:R-:W-:Y:S02]  /*3c60*/  FADD.FTZ R53, R53, R56 ;  /* 0x0000003835357221 */ /* 0x000fe40000010000 */
[----:B------:R-:W-:Y:S02]  /*3c70*/  FFMA.FTZ R51, R38, R28, R51 ;  /* 0x0000001c26337223 */ /* 0x000fe40000010033 */
[----:B------:R-:W-:Y:S01]  /*3c80*/  FADD.FTZ R56, -R22, R55 ;  /* 0x0000003716387221 */ /* 0x000fe20000010100 */
[----:B------:R-:W-:Y:S01]  /*3c90*/  PRMT R55, RZ, 0x7610, R63 ;  /* 0x00007610ff377816 */ /* 0x000fe2000000003f */
[----:B------:R-:W-:Y:S02]  /*3ca0*/  FFMA.FTZ R38, R46, R52, R39 ;  /* 0x000000342e267223 */ /* 0x000fe40000010027 */
[----:B------:R-:W-:Y:S02]  /*3cb0*/  FADD.FTZ R39, R52, R53 ;  /* 0x0000003534277221 */ /* 0x000fe40000010000 */
[-C--:B------:R-:W-:Y:S01]  /*3cc0*/  FMUL.FTZ R53, R54, R115.reuse ;  /* 0x0000007336357220 */ /* 0x080fe20000410000 */
[----:B------:R-:W-:Y:S01]  /*3cd0*/  PRMT R54, RZ, 0x5410, R63 ;  /* 0x00005410ff367816 */ /* 0x000fe2000000003f */
        /* <DEDUP_REMOVED lines=12> */
[----:B0-----:R-:W-:Y:S02]  /*3da0*/  FMUL.FTZ R54, R54, R119 ;  /* 0x0000007736367220 */ /* 0x001fe40000410000 */
[----:B------:R-:W-:-:S04]  /*3db0*/  FADD.FTZ R119, -R119, 1 ;  /* 0x3f80000077777421 */ /* 0x000fc80000010100 */
[----:B------:R-:W-:Y:S02]  /*3dc0*/  FFMA.FTZ R119, R56, R119, 1 ;  /* 0x3f80000038777423 */ /* 0x000fe40000010077 */
[----:B-1----:R-:W-:Y:S02]  /*3dd0*/  FADD.FTZ R117, -R125, 1 ;  /* 0x3f8000007d757421 */ /* 0x002fe40000010100 */
[----:B------:R-:W-:Y:S02]  /*3de0*/  FMUL.FTZ R55, R55, R125 ;  /* 0x0000007d37377220 */ /* 0x000fe40000410000 */
[----:B------:R-:W-:Y:S02]  /*3df0*/  FFMA.FTZ R56, R57, R117, 1 ;  /* 0x3f80000039387423 */ /* 0x000fe40000010075 */
[----:B------:R-:W-:Y:S02]  /*3e00*/  FMUL.FTZ R54, R54, R119 ;  /* 0x0000007736367220 */ /* 0x000fe40000410000 */
[----:B------:R-:W-:-:S02]  /*3e10*/  FMUL.FTZ R55, R55, R56 ;  /* 0x0000003837377220 */ /* 0x000fc40000410000 */
.L_x_118:
[----:B------:R-:W-:-:S04]  /*3e20*/  FMUL.FTZ R56, R54, R24 ;  /* 0x0000001836387220 */ /* 0x000fc80000410000 */
[----:B------:R-:W-:Y:S02]  /*3e30*/  FFMA.FTZ R57, R53, R56, R38 ;  /* 0x0000003835397223 */ /* 0x000fe40000010026 */
[----:B------:R-:W-:Y:S02]  /*3e40*/  FMUL.FTZ R38, R55, R25 ;  /* 0x0000001937267220 */ /* 0x000fe40000410000 */
[----:B------:R-:W-:Y:S02]  /*3e50*/  FADD.FTZ R39, R39, R56 ;  /* 0x0000003827277221 */ /* 0x000fe40000010000 */
[----:B------:R-:W-:Y:S02]  /*3e60*/  FFMA.FTZ R56, R52, R38, R57 ;  /* 0x0000002634387223 */ /* 0x000fe40000010039 */
[----:B------:R-:W-:Y:S01]  /*3e70*/  FADD.FTZ R57, R38, R39 ;  /* 0x0000002726397221 */ /* 0x000fe20000010000 */
[----:B------:R-:W-:-:S05]  /*3e80*/  PRMT R39, RZ, 0x5410, R64 ;  /* 0x00005410ff277816 */ /* 0x000fca0000000040 */
[----:B------:R-:W-:Y:S01]  /*3e90*/  FADD.FTZ R38, -R22, R39 ;  /* 0x0000002716267221 */ /* 0x000fe20000010100 */
[----:B------:R-:W-:-:S03]  /*3ea0*/  PRMT R39, RZ, 0x7610, R64 ;  /* 0x00007610ff277816 */ /* 0x000fc60000000040 */
[----:B------:R-:W-:Y:S01]  /*3eb0*/  FMUL.FTZ R117, R38, R115 ;  /* 0x0000007326757220 */ /* 0x000fe20000410000 */
[----:B------:R-:W-:Y:S01]  /*3ec0*/  PRMT R38, RZ, 0x7610, R65 ;  /* 0x00007610ff267816 */ /* 0x000fe20000000041 */
[----:B------:R-:W-:Y:S01]  /*3ed0*/  FADD.FTZ R118, -R22, R39 ;  /* 0x0000002716767221 */ /* 0x000fe20000010100 */
[----:B------:R-:W-:-:S03]  /*3ee0*/  PRMT R39, RZ, 0x5410, R65 ;  /* 0x00005410ff277816 */ /* 0x000fc60000000041 */
[----:B------:R-:W-:Y:S01]  /*3ef0*/  FMUL.FTZ R118, R118, R115 ;  /* 0x0000007376767220 */ /* 0x000fe20000410000 */
        /* <DEDUP_REMOVED lines=19> */
.L_x_119:
[----:B------:R-:W-:Y:S01]  /*4030*/  FMUL.FTZ R124, R39, R24 ;  /* 0x00000018277c7220 */ /* 0x000fe20000410000 */
[----:B------:R-:W-:Y:S01]  /*4040*/  ISETP.GT.AND P0, PT, R10, 0x1e, PT ;  /* 0x0000001e0a00780c */ /* 0x000fe20003f04270 */
[----:B------:R-:W-:Y:S01]  /*4050*/  FADD.FTZ R44, R44, R29 ;  /* 0x0000001d2c2c7221 */ /* 0x000fe20000010000 */
[----:B------:R-:W-:Y:S01]  /*4060*/  BSSY B0, `(.L_x_120) ;  /* 0x0000061000007945 */ /* 0x000fe20003800000 */
[----:B------:R-:W-:Y:S02]  /*4070*/  FFMA.FTZ R119, R117, R124, R56 ;  /* 0x0000007c75777223 */ /* 0x000fe40000010038 */
[----:B------:R-:W-:Y:S02]  /*4080*/  FADD.FTZ R124, R57, R124 ;  /* 0x0000007c397c7221 */ /* 0x000fe40000010000 */
[----:B------:R-:W-:Y:S02]  /*4090*/  FMUL.FTZ R57, R38, R25 ;  /* 0x0000001926397220 */ /* 0x000fe40000410000 */
[----:B------:R-:W-:-:S02]  /*40a0*/  FADD.FTZ R49, R49, R28 ;  /* 0x0000001c31317221 */ /* 0x000fc40000010000 */
[----:B------:R-:W-:Y:S02]  /*40b0*/  FFMA.FTZ R56, R118, R57, R119 ;  /* 0x0000003976387223 */ /* 0x000fe40000010077 */
[----:B------:R-:W-:Y:S02]  /*40c0*/  FADD.FTZ R57, R57, R124 ;  /* 0x0000007c39397221 */ /* 0x000fe40000010000 */
[----:B------:R-:W-:Y:S01]  /*40d0*/  FFMA.FTZ R50, R33, R31, R50 ;  /* 0x0000001f21327223 */ /* 0x000fe20000010032 */
[----:B------:R-:W0:Y:S01]  /*40e0*/  SHFL.DOWN PT, R119, R56, 0x1, 0x1f ;  /* 0x08201f0038777f89 */ /* 0x000e2200000e0000 */
[----:B------:R-:W-:Y:S02]  /*40f0*/  FFMA.FTZ R51, R32, R30, R51 ;  /* 0x0000001e20337223 */ /* 0x000fe40000010033 */
[----:B------:R-:W-:Y:S01]  /*4100*/  FADD.FTZ R44, R44, R31 ;  /* 0x0000001f2c2c7221 */ /* 0x000fe20000010000 */
[----:B------:R-:W1:Y:S01]  /*4110*/  SHFL.DOWN PT, R124, R57, 0x1, 0x1f ;  /* 0x08201f00397c7f89 */ /* 0x000e6200000e0000 */
[----:B------:R-:W-:-:S02]  /*4120*/  FADD.FTZ R49, R49, R30 ;  /* 0x0000001e31317221 */ /* 0x000fc40000010000 */
        /* <DEDUP_REMOVED lines=16> */
[----:B------:R-:W-:Y:S02]  /*4230*/  FADD.FTZ R42, R42, R47 ;  /* 0x0000002f2a2a7221 */ /* 0x000fe40000010000 */
[----:B------:R-:W-:Y:S02]  /*4240*/  FFMA.FTZ R50, R53, R54, R50 ;  /* 0x0000003635327223 */ /* 0x000fe40000010032 */
[----:B------:R-:W-:Y:S02]  /*4250*/  FFMA.FTZ R51, R52, R55, R51 ;  /* 0x0000003734337223 */ /* 0x000fe40000010033 */
[----:B------:R-:W-:Y:S02]  /*4260*/  FADD.FTZ R54, R43, R54 ;  /* 0x000000362b367221 */ /* 0x000fe40000010000 */
[----:B------:R-:W-:Y:S02]  /*4270*/  FADD.FTZ R55, R42, R55 ;  /* 0x000000372a377221 */ /* 0x000fe40000010000 */
[----:B------:R-:W-:Y:S01]  /*4280*/  FFMA.FTZ R52, R117, R39, R50 ;  /* 0x0000002775347223 */ /* 0x000fe20000010032 */
[----:B------:R-:W-:Y:S01]  /*4290*/  MOV R117, 0x4 ;  /* 0x0000000400757802 */ /* 0x000fe20000000f00 */
[----:B------:R-:W-:Y:S01]  /*42a0*/  FFMA.FTZ R53, R118, R38, R51 ;  /* 0x0000002676357223 */ /* 0x000fe20000010033 */
[----:B------:R-:W-:Y:S01]  /*42b0*/  MOV R118, c[0x0][0xc] ;  /* 0x0000030000767a02 */ /* 0x000fe20000000f00 */
[----:B------:R-:W-:-:S02]  /*42c0*/  FADD.FTZ R54, R54, R39 ;  /* 0x0000002736367221 */ /* 0x000fc40000010000 */
[----:B------:R-:W-:Y:S02]  /*42d0*/  FADD.FTZ R55, R55, R38 ;  /* 0x0000002637377221 */ /* 0x000fe40000010000 */
[----:B0-----:R-:W-:-:S03]  /*42e0*/  @!P0 FADD.FTZ R56, R56, R119 ;  /* 0x0000007738388221 */ /* 0x001fc60000010000 */
[----:B------:R-:W-:Y:S01]  /*42f0*/  STS.128 [R89.X16+0x90], R52 ;  /* 0x0000903459007388 */ /* 0x000fe2000000cc00 */
[----:B-1----:R-:W-:Y:S01]  /*4300*/  @!P0 FADD.FTZ R57, R57, R124 ;  /* 0x0000007c39398221 */ /* 0x002fe20000010000 */
[----:B------:R-:W-:Y:S02]  /*4310*/  ISETP.GT.AND P0, PT, R10, 0x1b, PT ;  /* 0x0000001b0a00780c */ /* 0x000fe40003f04270 */
[----:B------:R-:W0:Y:S04]  /*4320*/  SHFL.DOWN PT, R119, R56, 0x4, 0x1f ;  /* 0x08801f0038777f89 */ /* 0x000e2800000e0000 */
[----:B------:R-:W1:Y:S07]  /*4330*/  SHFL.DOWN PT, R124, R57, 0x4, 0x1f ;  /* 0x08801f00397c7f89 */ /* 0x000e6e00000e0000 */
        /* <DEDUP_REMOVED lines=10> */
[----:B0-----:R-:W-:Y:S01]  /*43e0*/  @!P0 FADD.FTZ R56, R56, R119 ;  /* 0x0000007738388221 */ /* 0x001fe20000010000 */
[----:B------:R-:W-:Y:S01]  /*43f0*/  SHF.L.U32 R119, R89, 0x4, RZ ;  /* 0x0000000459777819 */ /* 0x000fe200000006ff */
[----:B-1----:R-:W-:Y:S01]  /*4400*/  @!P0 FADD.FTZ R57, R57, R124 ;  /* 0x0000007c39398221 */ /* 0x002fe20000010000 */
[----:B------:R-:W-:-:S13]  /*4410*/  ISETP.NE.AND P0, PT, R10, RZ, PT ;  /* 0x000000ff0a00720c */ /* 0x000fda0003f05270 */
[----:B------:R0:W-:Y:S04]  /*4420*/  @!P0 STS.64 [R9.X8+0x10], R56 ;  /* 0x0000103809008388 */ /* 0x0001e80000008a00 */
[----:B------:R-:W-:Y:S01]  /*4430*/  BAR.SYNC.DEFER_BLOCKING 0x0 ;  /* 0x0000000000007b1d */ /* 0x000fe20000010000 */
[----:B------:R-:W-:-:S13]  /*4440*/  ISETP.NE.AND P0, PT, R89, RZ, PT ;  /* 0x000000ff5900720c */ /* 0x000fda0003f05270 */
[----:B------:R-:W-:Y:S05]  /*4450*/  @P0 BRA `(.L_x_121) ;  /* 0x0000021000000947 */ /* 0x000fea0003800000 */
[----:B0-----:R-:W0:Y:S04]  /*4460*/  LDS.64 R44, [0x18] ;  /* 0x00001800ff2c7984 */ /* 0x001e280000000a00 */
[----:B------:R-:W1:Y:S04]  /*4470*/  LDS.128 R28, [0x20] ;  /* 0x00002000ff1c7984 */ /* 0x000e680000000c00 */
[----:B------:R-:W2:Y:S04]  /*4480*/  LDS.128 R32, [0x30] ;  /* 0x00003000ff207984 */ /* 0x000ea80000000c00 */
[----:B------:R-:W3:Y:S04]  /*4490*/  LDS.128 R40, [0x40] ;  /* 0x00004000ff287984 */ /* 0x000ee80000000c00 */
[----:B------:R-:W4:Y:S01]  /*44a0*/  LDS.128 R36, [0x50] ;  /* 0x00005000ff247984 */ /* 0x000f220000000c00 */
[----:B0-----:R-:W-:-:S02]  /*44b0*/  FADD.FTZ R47, R56, R44 ;  /* 0x0000002c382f7221 */ /* 0x001fc40000010000 */
[----:B------:R-:W-:Y:S02]  /*44c0*/  FADD.FTZ R44, R57, R45 ;  /* 0x0000002d392c7221 */ /* 0x000fe40000010000 */
[----:B-1----:R-:W-:Y:S02]  /*44d0*/  FADD.FTZ R49, R47, R28 ;  /* 0x0000001c2f317221 */ /* 0x002fe40000010000 */
[----:B------:R-:W-:Y:S02]  /*44e0*/  FADD.FTZ R28, R44, R29 ;  /* 0x0000001d2c1c7221 */ /* 0x000fe40000010000 */
[----:B------:R-:W0:Y:S01]  /*44f0*/  LDS.128 R44, [0x60] ;  /* 0x00006000ff2c7984 */ /* 0x000e220000000c00 */
[----:B------:R-:W-:Y:S02]  /*4500*/  FADD.FTZ R49, R49, R30 ;  /* 0x0000001e31317221 */ /* 0x000fe40000010000 */
[----:B------:R-:W-:Y:S02]  /*4510*/  FADD.FTZ R48, R28, R31 ;  /* 0x0000001f1c307221 */ /* 0x000fe40000010000 */
[----:B------:R-:W1:Y:S01]  /*4520*/  LDS.128 R28, [0x70] ;  /* 0x00007000ff1c7984 */ /* 0x000e620000000c00 */
[----:B--2---:R-:W-:-:S02]  /*4530*/  FADD.FTZ R49, R49, R32 ;  /* 0x0000002031317221 */ /* 0x004fc40000010000 */
[----:B------:R-:W-:Y:S02]  /*4540*/  FADD.FTZ R48, R48, R33 ;  /* 0x0000002130307221 */ /* 0x000fe40000010000 */
[----:B------:R-:W-:Y:S02]  /*4550*/  FADD.FTZ R49, R49, R34 ;  /* 0x0000002231317221 */ /* 0x000fe40000010000 */
[----:B------:R-:W-:Y:S02]  /*4560*/  FADD.FTZ R48, R48, R35 ;  /* 0x0000002330307221 */ /* 0x000fe40000010000 */
[----:B---3--:R-:W-:Y:S02]  /*4570*/  FADD.FTZ R49, R49, R40 ;  /* 0x0000002831317221 */ /* 0x008fe40000010000 */
[----:B------:R-:W-:Y:S02]  /*4580*/  FADD.FTZ R48, R48, R41 ;  /* 0x0000002930307221 */ /* 0x000fe40000010000 */
[----:B------:R-:W-:-:S02]  /*4590*/  FADD.FTZ R49, R49, R42 ;  /* 0x0000002a31317221 */ /* 0x000fc40000010000 */
[----:B------:R-:W-:Y:S02]  /*45a0*/  FADD.FTZ R48, R48, R43 ;  /* 0x0000002b30307221 */ /* 0x000fe40000010000 */
[----:B----4-:R-:W-:Y:S02]  /*45b0*/  FADD.FTZ R49, R49, R36 ;  /* 0x0000002431317221 */ /* 0x010fe40000010000 */
[----:B------:R-:W-:Y:S02]  /*45c0*/  FADD.FTZ R48, R48, R37 ;  /* 0x0000002530307221 */ /* 0x000fe40000010000 */
[----:B------:R-:W-:Y:S02]  /*45d0*/  FADD.FTZ R49, R49, R38 ;  /* 0x0000002631317221 */ /* 0x000fe40000010000 */
[----:B------:R-:W-:Y:S02]  /*45e0*/  FADD.FTZ R48, R48, R39 ;  /* 0x0000002730307221 */ /* 0x000fe40000010000 */
        /* <DEDUP_REMOVED lines=8> */
.L_x_121:
[----:B0-----:R-:W-:Y:S05]  /*4670*/  BSYNC B0 ;  /* 0x0000000000007941 */ /* 0x001fea0003800000 */
.L_x_120:
        /* <DEDUP_REMOVED lines=8> */
[----:B------:R-:W2:Y:S04]  /*4700*/  LDS.128 R40, [R119+0x5d0] ;  /* 0x0005d00077287984 */ /* 0x000ea80000000c00 */
[----:B------:R-:W3:Y:S04]  /*4710*/  LDS.128 R44, [R119+0x790] ;  /* 0x00079000772c7984 */ /* 0x000ee80000000c00 */
[----:B------:R-:W4:Y:S01]  /*4720*/  LDS.128 R48, [R119+0x950] ;  /* 0x0009500077307984 */ /* 0x000f220000000c00 */
        /* <DEDUP_REMOVED lines=11> */
[----:B------:R-:W-:Y:S01]  /*47e0*/  FADD.FTZ R40, R32, R41 ;  /* 0x0000002920287221 */ /* 0x000fe20000010000 */
[----:B------:R-:W2:Y:S01]  /*47f0*/  LDS.128 R36, [R119+0xe90] ;  /* 0x000e900077247984 */ /* 0x000ea20000000c00 */
[----:B------:R-:W-:Y:S02]  /*4800*/  FADD.FTZ R41, R33, R42 ;  /* 0x0000002a21297221 */ /* 0x000fe40000010000 */
[----:B---3--:R-:W-:Y:S01]  /*4810*/  FADD.FTZ R125, R125, R44 ;  /* 0x0000002c7d7d7221 */ /* 0x008fe20000010000 */
[----:B------:R-:W3:Y:S01]  /*4820*/  LDS.128 R32, [R119+0x1050] ;  /* 0x0010500077207984 */ /* 0x000ee20000000c00 */
[----:B------:R-:W-:-:S02]  /*4830*/  FADD.FTZ R40, R40, R45 ;  /* 0x0000002d28287221 */ /* 0x000fc40000010000 */
[----:B------:R-:W-:Y:S02]  /*4840*/  FADD.FTZ R41, R41, R46 ;  /* 0x0000002e29297221 */ /* 0x000fe40000010000 */
[----:B------:R-:W-:Y:S02]  /*4850*/  FADD.FTZ R124, R124, R43 ;  /* 0x0000002b7c7c7221 */ /* 0x000fe40000010000 */
[----:B----4-:R-:W-:Y:S02]  /*4860*/  FADD.FTZ R125, R125, R48 ;  /* 0x000000307d7d7221 */ /* 0x010fe40000010000 */
[----:B------:R-:W-:Y:S02]  /*4870*/  FADD.FTZ R40, R40, R49 ;  /* 0x0000003128287221 */ /* 0x000fe40000010000 */
[----:B------:R-:W-:Y:S02]  /*4880*/  FADD.FTZ R41, R41, R50 ;  /* 0x0000003229297221 */ /* 0x000fe40000010000 */
[----:B------:R-:W-:-:S04]  /*4890*/  FADD.FTZ R124, R124, R47 ;  /* 0x0000002f7c7c7221 */ /* 0x000fc80000010000 */
[----:B------:R-:W-:Y:S02]  /*48a0*/  FADD.FTZ R124, R124, R51 ;  /* 0x000000337c7c7221 */ /* 0x000fe40000010000 */
[----:B0-----:R-:W-:Y:S02]  /*48b0*/  FADD.FTZ R125, R125, R52 ;  /* 0x000000347d7d7221 */ /* 0x001fe40000010000 */
[----:B------:R-:W-:Y:S02]  /*48c0*/  FADD.FTZ R44, R40, R53 ;  /* 0x00000035282c7221 */ /* 0x000fe40000010000 */
[----:B------:R-:W-:Y:S02]  /*48d0*/  FADD.FTZ R45, R41, R54 ;  /* 0x00000036292d7221 */ /* 0x000fe40000010000 */
[----:B------:R-:W0:Y:S01]  /*48e0*/  LDS.128 R40, [R119+0x1210] ;  /* 0x0012100077287984 */ /* 0x000e220000000c00 */
[----:B------:R-:W-:Y:S02]  /*48f0*/  FADD.FTZ R124, R124, R55 ;  /* 0x000000377c7c7221 */ /* 0x000fe40000010000 */
[----:B-1----:R-:W-:Y:S01]  /*4900*/  FADD.FTZ R125, R125, R28 ;  /* 0x0000001c7d7d7221 */ /* 0x002fe20000010000 */
[----:B------:R-:W-:Y:S01]  /*4910*/  LDS.128 R52, [R119+0x1ad0] ;  /* 0x001ad00077347984 */ /* 0x000fe20000000c00 */
        /* <DEDUP_REMOVED lines=8> */
[----:B------:R-:W-:-:S02]  /*49a0*/  FADD.FTZ R124, R124, R39 ;  /* 0x000000277c7c7221 */ /* 0x000fc40000010000 */
[----:B---3--:R-:W-:Y:S02]  /*49b0*/  FADD.FTZ R33, R36, R33 ;  /* 0x0000002124217221 */ /* 0x008fe40000010000 */
[----:B------:R-:W3:Y:S01]  /*49c0*/  LDS.128 R36, [R119+0x1750] ;  /* 0x0017500077247984 */ /* 0x000ee20000000c00 */
[----:B------:R-:W-:Y:S02]  /*49d0*/  FADD.FTZ R32, R49, R32 ;  /* 0x0000002031207221 */ /* 0x000fe40000010000 */
[----:B------:R-:W-:Y:S01]  /*49e0*/  FADD.FTZ R125, R125, R34 ;  /* 0x000000227d7d7221 */ /* 0x000fe20000010000 */
[----:B------:R-:W4:Y:S01]  /*49f0*/  LDS.128 R48, [R119+0x1910] ;  /* 0x0019100077307984 */ /* 0x000f220000000c00 */
[----:B------:R-:W-:Y:S02]  /*4a00*/  FADD.FTZ R124, R124, R35 ;  /* 0x000000237c7c7221 */ /* 0x000fe40000010000 */
[----:B0-----:R-:W-:Y:S02]  /*4a10*/  FADD.FTZ R35, R32, R40 ;  /* 0x0000002820237221 */ /* 0x001fe40000010000 */
        /* <DEDUP_REMOVED lines=11> */
[----:B---3--:R-:W-:Y:S02]  /*4ad0*/  FADD.FTZ R35, R35, R36 ;  /* 0x0000002423237221 */ /* 0x008fe40000010000 */
[----:B------:R-:W-:-:S02]  /*4ae0*/  FADD.FTZ R32, R32, R37 ;  /* 0x0000002520207221 */ /* 0x000fc40000010000 */
[----:B------:R-:W-:Y:S02]  /*4af0*/  FADD.FTZ R125, R125, R38 ;  /* 0x000000267d7d7221 */ /* 0x000fe40000010000 */
[----:B------:R-:W-:Y:S02]  /*4b00*/  FADD.FTZ R124, R124, R39 ;  /* 0x000000277c7c7221 */ /* 0x000fe40000010000 */
[----:B----4-:R-:W-:Y:S02]  /*4b10*/  FADD.FTZ R35, R35, R48 ;  /* 0x0000003023237221 */ /* 0x010fe40000010000 */
[----:B------:R-:W-:Y:S02]  /*4b20*/  FADD.FTZ R32, R32, R49 ;  /* 0x0000003120207221 */ /* 0x000fe40000010000 */
[----:B------:R-:W-:Y:S02]  /*4b30*/  FADD.FTZ R125, R125, R50 ;  /* 0x000000327d7d7221 */ /* 0x000fe40000010000 */
[----:B------:R-:W-:-:S02]  /*4b40*/  FADD.FTZ R124, R124, R51 ;  /* 0x000000337c7c7221 */ /* 0x000fc40000010000 */
[----:B------:R-:W-:Y:S02]  /*4b50*/  FADD.FTZ R52, R35, R52 ;  /* 0x0000003423347221 */ /* 0x000fe40000010000 */
[----:B------:R-:W-:Y:S02]  /*4b60*/  FADD.FTZ R53, R32, R53 ;  /* 0x0000003520357221 */ /* 0x000fe40000010000 */
[----:B------:R-:W-:Y:S02]  /*4b70*/  FADD.FTZ R54, R125, R54 ;  /* 0x000000367d367221 */ /* 0x000fe40000010000 */
[----:B------:R-:W-:Y:S02]  /*4b80*/  FADD.FTZ R55, R124, R55 ;  /* 0x000000377c377221 */ /* 0x000fe40000010000 */
.L_x_123:
[----:B------:R-:W-:Y:S05]  /*4b90*/  BSYNC B0 ;  /* 0x0000000000007941 */ /* 0x000fea0003800000 */
.L_x_122:
[----:B------:R-:W-:Y:S01]  /*4ba0*/  BSSY B0, `(.L_x_124) ;  /* 0x0000010000007945 */ /* 0x000fe20003800000 */
[----:B------:R-:W-:Y:S05]  /*4bb0*/  @P6 BRA `(.L_x_125) ;  /* 0x000000e000006947 */ /* 0x000fea0003800000 */
[----:B------:R-:W-:Y:S01]  /*4bc0*/  IMAD R28, R116, 0x1c, R89 ;  /* 0x0000001c741c7824 */ /* 0x000fe200078e0259 */
[----:B------:R-:W-:Y:S02]  /*4bd0*/  MOV R31, c[0x0][0x1d8] ;  /* 0x00007600001f7a02 */ /* 0x000fe40000000f00 */
[----:B------:R-:W-:Y:S01]  /*4be0*/  MOV R30, c[0x0][0x1dc] ;  /* 0x00007700001e7a02 */ /* 0x000fe20000000f00 */
[----:B------:R-:W-:-:S05]  /*4bf0*/  IMAD.WIDE R28, R28, R117, c[0x0][0x1b8] ;  /* 0x00006e001c1c7625 */ /* 0x000fca00078e0275 */
[CC--:B------:R-:W-:Y:S01]  /*4c00*/  LEA R32, P6, R31.reuse, R28.reuse, 0x2 ;  /* 0x0000001c1f207211 */ /* 0x0c0fe200078c10ff */
[----:B------:R0:W-:Y:S03]  /*4c10*/  RED.E.ADD.F32.FTZ.RN.STRONG.GPU [R28.64], R52 ;  /* 0x000000341c00798e */ /* 0x0001e6000c10e786 */
[----:B------:R-:W-:Y:S02]  /*4c20*/  LEA.HI.X R33, R31, R29, R30, 0x2, P6 ;  /* 0x0000001d1f217211 */ /* 0x000fe400030f141e */
[----:B------:R-:W-:-:S04]  /*4c30*/  LEA R34, P6, R8, R28, 0x2 ;  /* 0x0000001c08227211 */ /* 0x000fc800078c10ff */
[----:B------:R-:W-:Y:S02]  /*4c40*/  IADD3.X R35, R29, R7, RZ, P6, !PT ;  /* 0x000000071d237210 */ /* 0x000fe400037fe4ff */
[----:B------:R-:W-:-:S03]  /*4c50*/  LEA R30, P6, R5, R28, 0x2 ;  /* 0x0000001c051e7211 */ /* 0x000fc600078c10ff */
[----:B------:R0:W-:Y:S01]  /*4c60*/  RED.E.ADD.F32.FTZ.RN.STRONG.GPU [R34.64], R53 ;  /* 0x000000352200798e */ /* 0x0001e2000c10e786 */
[----:B------:R-:W-:-:S03]  /*4c70*/  IADD3.X R31, R29, R0, RZ, P6, !PT ;  /* 0x000000001d1f7210 */ /* 0x000fc600037fe4ff */
[----:B------:R0:W-:Y:S04]  /*4c80*/  RED.E.ADD.F32.FTZ.RN.STRONG.GPU [R32.64], R54 ;  /* 0x000000362000798e */ /* 0x0001e8000c10e786 */
[----:B------:R0:W-:Y:S02]  /*4c90*/  RED.E.ADD.F32.FTZ.RN.STRONG.GPU [R30.64], R55 ;  /* 0x000000371e00798e */ /* 0x0001e4000c10e786 */
.L_x_125:
[----:B------:R-:W-:Y:S05]  /*4ca0*/  BSYNC B0 ;  /* 0x0000000000007941 */ /* 0x000fea0003800000 */
.L_x_124:
[----:B------:R-:W-:-:S13]  /*4cb0*/  ISETP.GE.U32.AND P6, PT, R118, 0x2, PT ;  /* 0x000000027600780c */ /* 0x000fda0003fc6070 */
[----:B------:R-:W-:Y:S05]  /*4cc0*/  @!P6 BRA `(.L_x_126) ;  /* 0x000012700000e947 */ /* 0x000fea0003800000 */
[----:B0-----:R-:W-:-:S05]  /*4cd0*/  LOP3.LUT R28, R70, 0x1, RZ, 0xc0, !PT ;  /* 0x00000001461c7812 */ /* 0x001fca00078ec0ff */
        /* <DEDUP_REMOVED lines=8> */
[----:B------:R-:W0:Y:S03]  /*4d60*/  S2R R10, SR_LANEID ;  /* 0x00000000000a7919 */ /* 0x000e260000000000 */
[----:B------:R-:W-:-:S05]  /*4d70*/  LEA.HI.X R31, R87, R33, RZ, 0x3, P6 ;  /* 0x00000021571f7211 */ /* 0x000fca00030f1cff */
[----:B------:R1:W-:Y:S01]  /*4d80*/  STG.E.64 [R30.64], R56 ;  /* 0x000000381e007986 */ /* 0x0003e2000c101b06 */
[----:B------:R-:W-:Y:S06]  /*4d90*/  MEMBAR.ALL.GPU ;  /* 0x0000000000007992 */ /* 0x000fec000000a000 */
[----:B-1----:R-:W-:Y:S01]  /*4da0*/  HFMA2.MMA R30, -RZ, RZ, 0, 5.9604644775390625e-08 ;  /* 0x00000001ff1e7435 */ /* 0x002fe200000001ff */
[----:B------:R-:W-:Y:S01]  /*4db0*/  VOTEU.ANY UR5, UPT, PT ;  /* 0x0000000000057886 */ /* 0x000fe200038e0100 */
[----:B------:R-:W-:Y:S01]  /*4dc0*/  LOP3.LUT P6, RZ, R70, 0x2, RZ, 0xc0, !PT ;  /* 0x0000000246ff7812 */ /* 0x000fe200078cc0ff */
[----:B------:R-:W-:Y:S01]  /*4dd0*/  UPOPC UR8, UR5 ;  /* 0x00000005000872bf */ /* 0x000fe20008000000 */
[----:B------:R-:W-:Y:S01]  /*4de0*/  P2R R34, PR, RZ, 0x1 ;  /* 0x00000001ff227803 */ /* 0x000fe20000000000 */
[----:B------:R-:W-:Y:S01]  /*4df0*/  UFLO.U32 UR5, UR5 ;  /* 0x00000005000572bd */ /* 0x000fe200080e0000 */
[----:B------:R-:W-:Y:S01]  /*4e00*/  SEL R35, RZ, c[0x0][0xc], P6 ;  /* 0x00000300ff237a07 */ /* 0x000fe20003000000 */
[----:B------:R-:W-:-:S00]  /*4e10*/  ERRBAR ;  /* 0x00000000000079ab */ /* 0x000fc00000000000 */
[----:B------:R-:W-:Y:S02]  /*4e20*/  SEL R30, R30, 0xffffffff, !P6 ;  /* 0xffffffff1e1e7807 */ /* 0x000fe40007000000 */
[----:B0-----:R-:W-:Y:S02]  /*4e30*/  ISETP.EQ.U32.AND P0, PT, R10, UR5, PT ;  /* 0x000000050a007c0c */ /* 0x001fe4000bf02070 */
[----:B------:R-:W-:Y:S01]  /*4e40*/  ISETP.NE.AND P6, PT, R35, -0x1, PT ;  /* 0xffffffff2300780c */ /* 0x000fe20003fc5270 */
[----:B------:R-:W-:-:S10]  /*4e50*/  IMAD R31, R30, UR8, RZ ;  /* 0x000000081e1f7c24 */ /* 0x000fd4000f8e02ff */
[----:B------:R0:W-:Y:S01]  /*4e60*/  @P0 RED.E.ADD.S32.STRONG.GPU [R28.64], R31 ;  /* 0x0000001f1c00098e */ /* 0x0001e2000c10e386 */
[----:B------:R-:W-:Y:S01]  /*4e70*/  ISETP.NE.AND P0, PT, R34, RZ, PT ;  /* 0x000000ff2200720c */ /* 0x000fe20003f05270 */
[----:B------:R-:W-:Y:S05]  /*4e80*/  @!P6 BRA `(.L_x_127) ;  /* 0x000000500000e947 */ /* 0x000fea0003800000 */
.L_x_128:
[----:B------:R-:W2:Y:S01]  /*4e90*/  LDG.E.STRONG.GPU R30, [R28.64] ;  /* 0x000000061c1e7981 */ /* 0x000ea2000c1ef900 */
[----:B------:R-:W-:Y:S01]  /*4ea0*/  YIELD ;  /* 0x0000000000007946 */ /* 0x000fe20003800000 */
[----:B--2---:R-:W-:Y:S01]  /*4eb0*/  ISETP.NE.AND P6, PT, R30, R35, PT ;  /* 0x000000231e00720c */ /* 0x004fe20003fc5270 */
[----:B------:R-:W-:-:S12]  /*4ec0*/  CCTL.IVALL ;  /* 0x00000000ff00798f */ /* 0x000fd80002000000 */
[----:B------:R-:W-:Y:S05]  /*4ed0*/  @P6 BRA `(.L_x_128) ;  /* 0xffffffb000006947 */ /* 0x000fea000383ffff */
.L_x_127:
[----:B------:R-:W-:Y:S01]  /*4ee0*/  ISETP.NE.AND P6, PT, RZ, c[0x0][0xc], PT ;  /* 0x00000300ff007a0c */ /* 0x000fe20003fc5270 */
[----:B------:R-:W-:Y:S01]  /*4ef0*/  WARPSYNC 0xffffffff ;  /* 0xffffffff00007948 */ /* 0x000fe20003800000 */
[----:B------:R-:W-:Y:S11]  /*4f00*/  BAR.SYNC.DEFER_BLOCKING 0x0 ;  /* 0x0000000000007b1d */ /* 0x000ff60000010000 */
[----:B------:R-:W-:Y:S05]  /*4f10*/  @!P6 BRA `(.L_x_126) ;  /* 0x000010200000e947 */ /* 0x000fea0003800000 */
[----:B------:R-:W-:Y:S02]  /*4f20*/  IADD3 R118, R118, -0x1, RZ ;  /* 0xffffffff76767810 */ /* 0x000fe40007ffe0ff */
[----:B0-----:R-:W-:-:S02]  /*4f30*/  MOV R31, RZ ;  /* 0x000000ff001f7202 */ /* 0x001fc40000000f00 */
[----:B------:R-:W-:-:S13]  /*4f40*/  ISETP.GE.U32.AND P6, PT, R118, 0x3, PT ;  /* 0x000000037600780c */ /* 0x000fda0003fc6070 */
[----:B------:R-:W-:Y:S05]  /*4f50*/  @!P6 BRA `(.L_x_129) ;  /* 0x00000e200000e947 */ /* 0x000fea0003800000 */
[----:B------:R-:W-:Y:S01]  /*4f60*/  IADD3 R30, -R71, c[0x0][0xc], RZ ;  /* 0x00000300471e7a10 */ /* 0x000fe20007ffe1ff */
[----:B------:R-:W-:-:S03]  /*4f70*/  HFMA2.MMA R31, -RZ, RZ, 0, 0 ;  /* 0x00000000ff1f7435 */ /* 0x000fc600000001ff */
[----:B------:R-:W-:-:S13]  /*4f80*/  ISETP.GT.AND P6, PT, R30, RZ, PT ;  /* 0x000000ff1e00720c */ /* 0x000fda0003fc4270 */
[----:B------:R-:W-:Y:S05]  /*4f90*/  @!P6 BRA `(.L_x_130) ;  /* 0x00000bf00000e947 */ /* 0x000fea0003800000 */
[----:B------:R-:W-:Y:S02]  /*4fa0*/  P2R R28, PR, RZ, 0x1 ;  /* 0x00000001ff1c7803 */ /* 0x000fe40000000000 */
[----:B------:R-:W-:Y:S02]  /*4fb0*/  ISETP.GT.AND P6, PT, R30, 0xc, PT ;  /* 0x0000000c1e00780c */ /* 0x000fe40003fc4270 */
[----:B------:R-:W-:Y:S02]  /*4fc0*/  PLOP3.LUT P0, PT, PT, PT, PT, 0x80, 0x0 ;  /* 0x000000000000781c */ /* 0x000fe40003f0f070 */
[----:B------:R-:W-:-:S11]  /*4fd0*/  LOP3.LUT R91, R91, 0xfffffffe, RZ, 0xc0, !PT ;  /* 0xfffffffe5b5b7812 */ /* 0x000fd600078ec0ff */
[----:B------:R-:W-:Y:S02]  /*4fe0*/  @P0 LOP3.LUT R91, R91, 0x1, RZ, 0xfc, !PT ;  /* 0x000000015b5b0812 */ /* 0x000fe400078efcff */
[----:B------:R-:W-:Y:S01]  /*4ff0*/  ISETP.NE.AND P0, PT, R28, RZ, PT ;  /* 0x000000ff1c00720c */ /* 0x000fe20003f05270 */
[----:B------:R-:W-:Y:S05]  /*5000*/  @!P6 BRA `(.L_x_131) ;  /* 0x000007600000e947 */ /* 0x000fea0003800000 */
[----:B------:R-:W-:Y:S02]  /*5010*/  PLOP3.LUT P6, PT, PT, PT, PT, 0x8, 0x0 ;  /* 0x000000000000781c */ /* 0x000fe40003fce170 */
[----:B------:R-:W-:-:S11]  /*5020*/  LOP3.LUT R91, R91, 0xfffffffe, RZ, 0xc0, !PT ;  /* 0xfffffffe5b5b7812 */ /* 0x000fd600078ec0ff */
[----:B------:R-:W-:Y:S02]  /*5030*/  @P6 LOP3.LUT R91, R91, 0x1, RZ, 0xfc, !PT ;  /* 0x000000015b5b6812 */ /* 0x000fe400078efcff */
.L_x_132:
        /* <DEDUP_REMOVED lines=109> */
[----:B------:R-:W-:Y:S02]  /*5710*/  IADD3 R30, R30, -0x10, RZ ;  /* 0xfffffff01e1e7810 */ /* 0x000fe40007ffe0ff */
[----:B------:R-:W-:Y:S01]  /*5720*/  IADD3 R31, R31, 0x10, RZ ;  /* 0x000000101f1f7810 */ /* 0x000fe20007ffe0ff */
[----:B--2---:R-:W-:Y:S02]  /*5730*/  @!P6 FADD.FTZ R56, R56, R28 ;  /* 0x0000001c3838e221 */ /* 0x004fe40000010000 */
[----:B------:R-:W-:Y:S01]  /*5740*/  @!P6 FADD.FTZ R57, R57, R29 ;  /* 0x0000001d3939e221 */ /* 0x000fe20000010000 */
[----:B------:R-:W-:-:S13]  /*5750*/  ISETP.GT.AND P6, PT, R30, 0xc, PT ;  /* 0x0000000c1e00780c */ /* 0x000fda0003fc4270 */
[----:B------:R-:W-:Y:S05]  /*5760*/  @P6 BRA `(.L_x_132) ;  /* 0xfffff8d000006947 */ /* 0x000fea000383ffff */
.L_x_131:
[----:B------:R-:W-:-:S13]  /*5770*/  ISETP.GT.AND P6, PT, R30, 0x4, PT ;  /* 0x000000041e00780c */ /* 0x000fda0003fc4270 */
[----:B------:R-:W-:Y:S05]  /*5780*/  @!P6 BRA `(.L_x_133) ;  /* 0x000003d00000e947 */ /* 0x000fea0003800000 */
        /* <DEDUP_REMOVED lines=54> */
[----:B------:R-:W-:Y:S02]  /*5af0*/  LOP3.LUT R91, R91, 0xfffffffe, RZ, 0xc0, !PT ;  /* 0xfffffffe5b5b7812 */ /* 0x000fe400078ec0ff */
[----:B------:R-:W-:Y:S02]  /*5b00*/  IADD3 R30, R30, -0x4, RZ ;  /* 0xfffffffc1e1e7810 */ /* 0x000fe40007ffe0ff */
[----:B------:R-:W-:Y:S01]  /*5b10*/  IADD3 R31, R31, 0x4, RZ ;  /* 0x000000041f1f7810 */ /* 0x000fe20007ffe0ff */
[----:B--2---:R-:W-:Y:S02]  /*5b20*/  @!P6 FADD.FTZ R56, R56, R28 ;  /* 0x0000001c3838e221 */ /* 0x004fe40000010000 */
[----:B------:R-:W-:Y:S01]  /*5b30*/  @!P6 FADD.FTZ R57, R57, R29 ;  /* 0x0000001d3939e221 */ /* 0x000fe20000010000 */
[----:B------:R-:W-:-:S13]  /*5b40*/  PLOP3.LUT P6, PT, PT, PT, PT, 0x8, 0x0 ;  /* 0x000000000000781c */ /* 0x000fda0003fce170 */
[----:B------:R-:W-:-:S04]  /*5b50*/  @P6 LOP3.LUT R91, R91, 0x1, RZ, 0xfc, !PT ;  /* 0x000000015b5b6812 */ /* 0x000fc800078efcff */
.L_x_133:
[----:B------:R-:W-:-:S04]  /*5b60*/  LOP3.LUT P6, RZ, R91, 0x1, RZ, 0xc0, !PT ;  /* 0x000000015bff7812 */ /* 0x000fc800078cc0ff */
[----:B------:R-:W-:-:S13]  /*5b70*/  ISETP.NE.OR P6, PT, R30, RZ, P6 ;  /* 0x000000ff1e00720c */ /* 0x000fda00037c5670 */
[----:B------:R-:W-:Y:S05]  /*5b80*/  @!P6 BRA `(.L_x_129) ;  /* 0x000001f00000e947 */ /* 0x000fea0003800000 */
.L_x_130:
        /* <DEDUP_REMOVED lines=29> */
[----:B------:R-:W-:-:S13]  /*5d60*/  ISETP.NE.AND P6, PT, R30, RZ, PT ;  /* 0x000000ff1e00720c */ /* 0x000fda0003fc5270 */
[----:B------:R-:W-:Y:S05]  /*5d70*/  @P6 BRA `(.L_x_130) ;  /* 0xfffffe1000006947 */ /* 0x000fea000383ffff */
.L_x_129:
[----:B------:R-:W-:-:S13]  /*5d80*/  ISETP.NE.AND P6, PT, R71, RZ, PT ;  /* 0x000000ff4700720c */ /* 0x000fda0003fc5270 */
        /* <DEDUP_REMOVED lines=9> */
.L_x_135:
[----:B------:R-:W-:Y:S05]  /*5e20*/  BSYNC B0 ;  /* 0x0000000000007941 */ /* 0x000fea0003800000 */
.L_x_134:
        /* <DEDUP_REMOVED lines=17> */
.L_x_126:
[----:B------:R-:W-:Y:S04]  /*5f40*/  @!P0 STS.64 [0x88], R56 ;  /* 0x00008838ff008388 */ /* 0x000fe80000000a00 */
[----:B------:R-:W-:Y:S01]  /*5f50*/  BAR.SYNC.DEFER_BLOCKING 0x0 ;  /* 0x0000000000007b1d */ /* 0x000fe20000010000 */
[----:B------:R-:W-:Y:S02]  /*5f60*/  ISETP.NE.AND P6, PT, RZ, UR9, PT ;  /* 0x00000009ff007c0c */ /* 0x000fe4000bfc5270 */
[----:B0-----:R-:W-:-:S02]  /*5f70*/  SHF.R.U32.HI R30, RZ, 0x2, R89 ;  /* 0x00000002ff1e7819 */ /* 0x001fc40000011659 */
[--C-:B------:R-:W-:Y:S02]  /*5f80*/  PRMT R37, RZ, 0x5410, R112.reuse ;  /* 0x00005410ff257816 */ /* 0x100fe40000000070 */
[----:B------:R-:W-:Y:S01]  /*5f90*/  PRMT R112, RZ, 0x7610, R112 ;  /* 0x00007610ff707816 */ /* 0x000fe20000000070 */
[----:B------:R-:W-:Y:S01]  /*5fa0*/  IMAD.WIDE.U32 R30, R30, 0x24924925, RZ ;  /* 0x249249251e1e7825 */ /* 0x000fe200078e00ff */
[----:B------:R-:W-:-:S03]  /*5fb0*/  PRMT R35, RZ, 0x5410, R114 ;  /* 0x00005410ff237816 */ /* 0x000fc60000000072 */
[----:B------:R-:W-:Y:S01]  /*5fc0*/  IMAD R32, R59, c[0x0][0x1fc], R31 ;  /* 0x00007f003b207a24 */ /* 0x000fe200078e021f */
[----:B------:R-:W0:Y:S02]  /*5fd0*/  LDS.64 R28, [0x88] ;  /* 0x00008800ff1c7984 */ /* 0x000e240000000a00 */
[----:B0-----:R-:W-:Y:S01]  /*5fe0*/  FMUL.FTZ R34, R29, c[0x0][0x20c] ;  /* 0x000083001d227a20 */ /* 0x001fe20000410000 */
[--C-:B------:R-:W-:Y:S01]  /*5ff0*/  PRMT R29, RZ, 0x5410, R113.reuse ;  /* 0x00005410ff1d7816 */ /* 0x100fe20000000071 */
[----:B------:R-:W-:Y:S01]  /*6000*/  FMUL.FTZ R33, R28, c[0x0][0x20c] ;  /* 0x000083001c217a20 */ /* 0x000fe20000410000 */
[----:B------:R-:W-:-:S03]  /*6010*/  PRMT R113, RZ, 0x7610, R113 ;  /* 0x00007610ff717816 */ /* 0x000fc60000000071 */
[C---:B------:R-:W-:Y:S02]  /*6020*/  FADD.FTZ R28, -R22.reuse, R29 ;  /* 0x0000001d161c7221 */ /* 0x040fe40000010100 */
        /* <DEDUP_REMOVED lines=22> */
.L_x_136:
[----:B------:R-:W-:Y:S01]  /*6190*/  LOP3.LUT P0, RZ, R91, 0x80, RZ, 0xc0, !PT ;  /* 0x000000805bff7812 */ /* 0x000fe2000780c0ff */
[----:B------:R-:W-:-:S12]  /*61a0*/  BSSY B0, `(.L_x_137) ;  /* 0x0000012000007945 */ /* 0x000fd80003800000 */
[----:B------:R-:W-:Y:S05]  /*61b0*/  @!P0 BRA `(.L_x_138) ;  /* 0x0000010000008947 */ /* 0x000fea0003800000 */
[----:B------:R-:W-:Y:S01]  /*61c0*/  MOV R28, R122 ;  /* 0x0000007a001c7202 */ /* 0x000fe20000000f00 */
[----:B------:R-:W-:Y:S01]  /*61d0*/  IMAD R31, R58, c[0x0][0x1d8], RZ ;  /* 0x000076003a1f7a24 */ /* 0x000fe200078e02ff */
        /* <DEDUP_REMOVED lines=10> */
[-C--:B------:R-:W-:Y:S02]  /*6280*/  FMUL.FTZ R29, R28, R115.reuse ;  /* 0x000000731c1d7220 */ /* 0x080fe40000410000 */
[----:B------:R-:W-:-:S05]  /*6290*/  FMUL.FTZ R28, R112, R115 ;  /* 0x00000073701c7220 */ /* 0x000fca0000410000 */
[----:B------:R-:W-:-:S05]  /*62a0*/  F2FP.BF16.PACK_AB R29, R28, R29 ;  /* 0x0000001d1c1d723e */ /* 0x000fca00000010ff */
[----:B------:R0:W-:Y:S02]  /*62b0*/  STG.E [R30.64], R29 ;  /* 0x0000001d1e007986 */ /* 0x0001e4000c101906 */
.L_x_138:
[----:B------:R-:W-:Y:S05]  /*62c0*/  BSYNC B0 ;  /* 0x0000000000007941 */ /* 0x000fea0003800000 */
.L_x_137:
[----:B------:R-:W-:Y:S01]  /*62d0*/  ISETP.NE.AND P0, PT, RZ, UR9, PT ;  /* 0x00000009ff007c0c */ /* 0x000fe2000bf05270 */
[----:B------:R-:W-:Y:S01]  /*62e0*/  FADD.FTZ R28, -R22, R35 ;  /* 0x00000023161c7221 */ /* 0x000fe20000010100 */
[----:B0-----:R-:W-:Y:S02]  /*62f0*/  PRMT R29, RZ, 0x7610, R114 ;  /* 0x00007610ff1d7816 */ /* 0x001fe40000000072 */
[--C-:B------:R-:W-:Y:S01]  /*6300*/  PRMT R37, RZ, 0x5410, R111.reuse ;  /* 0x00005410ff257816 */ /* 0x100fe2000000006f */
[----:B------:R-:W-:Y:S01]  /*6310*/  FMUL.FTZ R45, R28, R115 ;  /* 0x000000731c2d7220 */ /* 0x000fe20000410000 */
[----:B------:R-:W-:Y:S01]  /*6320*/  PRMT R36, RZ, 0x7610, R111 ;  /* 0x00007610ff247816 */ /* 0x000fe2000000006f */
[----:B------:R-:W-:Y:S01]  /*6330*/  FADD.FTZ R30, -R22, R29 ;  /* 0x0000001d161e7221 */ /* 0x000fe20000010100 */
[----:B------:R-:W-:-:S03]  /*6340*/  PRMT R35, RZ, 0x5410, R109 ;  /* 0x00005410ff237816 */ /* 0x000fc6000000006d */
[----:B------:R-:W-:Y:S02]  /*6350*/  FMUL.FTZ R44, R30, R115 ;  /* 0x000000731e2c7220 */ /* 0x000fe40000410000 */
        /* <DEDUP_REMOVED lines=19> */
.L_x_139:
        /* <DEDUP_REMOVED lines=19> */
.L_x_141:
[----:B------:R-:W-:Y:S05]  /*65c0*/  BSYNC B0 ;  /* 0x0000000000007941 */ /* 0x000fea0003800000 */
.L_x_140:
[----:B------:R-:W-:Y:S01]  /*65d0*/  ISETP.NE.AND P0, PT, RZ, UR9, PT ;  /* 0x00000009ff007c0c */ /* 0x000fe2000bf05270 */
[----:B------:R-:W-:Y:S01]  /*65e0*/  FADD.FTZ R28, -R22, R35 ;  /* 0x00000023161c7221 */ /* 0x000fe20000010100 */
[----:B------:R-:W-:Y:S02]  /*65f0*/  PRMT R109, RZ, 0x7610, R109 ;  /* 0x00007610ff6d7816 */ /* 0x000fe4000000006d */
[--C-:B------:R-:W-:Y:S01]  /*6600*/  PRMT R37, RZ, 0x5410, R108.reuse ;  /* 0x00005410ff257816 */ /* 0x100fe2000000006c */
[----:B------:R-:W-:Y:S01]  /*6610*/  FMUL.FTZ R43, R28, R115 ;  /* 0x000000731c2b7220 */ /* 0x000fe20000410000 */
[----:B------:R-:W-:Y:S01]  /*6620*/  PRMT R108, RZ, 0x7610, R108 ;  /* 0x00007610ff6c7816 */ /* 0x000fe2000000006c */
[----:B0-----:R-:W-:Y:S01]  /*6630*/  FADD.FTZ R30, -R22, R109 ;  /* 0x0000006d161e7221 */ /* 0x001fe20000010100 */
        /* <DEDUP_REMOVED lines=21> */
.L_x_142:
        /* <DEDUP_REMOVED lines=19> */
.L_x_144:
[----:B------:R-:W-:Y:S05]  /*68c0*/  BSYNC B0 ;  /* 0x0000000000007941 */ /* 0x000fea0003800000 */
.L_x_143:
        /* <DEDUP_REMOVED lines=28> */
.L_x_145:
        /* <DEDUP_REMOVED lines=19> */
.L_x_147:
[----:B------:R-:W-:Y:S05]  /*6bc0*/  BSYNC B0 ;  /* 0x0000000000007941 */ /* 0x000fea0003800000 */
.L_x_146:
        /* <DEDUP_REMOVED lines=28> */
.L_x_148:
        /* <DEDUP_REMOVED lines=19> */
.L_x_150:
[----:B------:R-:W-:Y:S05]  /*6ec0*/  BSYNC B0 ;  /* 0x0000000000007941 */ /* 0x000fea0003800000 */
.L_x_149:
        /* <DEDUP_REMOVED lines=28> */
.L_x_151:
        /* <DEDUP_REMOVED lines=19> */
.L_x_153:
[----:B------:R-:W-:Y:S05]  /*71c0*/  BSYNC B0 ;  /* 0x0000000000007941 */ /* 0x000fea0003800000 */
.L_x_152:
        /* <DEDUP_REMOVED lines=28> */
.L_x_154:
        /* <DEDUP_REMOVED lines=19> */
.L_x_156:
[----:B------:R-:W-:Y:S05]  /*74c0*/  BSYNC B0 ;  /* 0x0000000000007941 */ /* 0x000fea0003800000 */
.L_x_155:
        /* <DEDUP_REMOVED lines=28> */
.L_x_157:
[----:B------:R-:W-:Y:S01]  /*7690*/  BSSY B0, `(.L_x_158) ;  /* 0x0000012000007945 */ /* 0x000fe20003800000 */
        /* <DEDUP_REMOVED lines=17> */
.L_x_159:
[----:B------:R-:W-:Y:S05]  /*77b0*/  BSYNC B0 ;  /* 0x0000000000007941 */ /* 0x000fea0003800000 */
.L_x_158:
[----:B------:R-:W-:Y:S01]  /*77c0*/  PRMT R97, RZ, 0x7610, R97 ;  /* 0x00007610ff617816 */ /* 0x000fe20000000061 */
[C---:B------:R-:W-:Y:S01]  /*77d0*/  FADD.FTZ R28, -R22.reuse, R45 ;  /* 0x0000002d161c7221 */ /* 0x040fe20000010100 */
[--C-:B------:R-:W-:Y:S02]  /*77e0*/  PRMT R35, RZ, 0x5410, R96.reuse ;  /* 0x00005410ff237816 */ /* 0x100fe40000000060 */
[----:B------:R-:W-:Y:S01]  /*77f0*/  PRMT R96, RZ, 0x7610, R96 ;  /* 0x00007610ff607816 */ /* 0x000fe20000000060 */
[----:B0-----:R-:W-:Y:S01]  /*7800*/  FADD.FTZ R30, -R22, R97 ;  /* 0x00000061161e7221 */ /* 0x001fe20000010100 */
[----:B------:R-:W-:Y:S01]  /*7810*/  PRMT R45, RZ, 0x5410, R98 ;  /* 0x00005410ff2d7816 */ /* 0x000fe20000000062 */
[-C--:B------:R-:W-:Y:S02]  /*7820*/  FMUL.FTZ R43, R28, R115.reuse ;  /* 0x000000731c2b7220 */ /* 0x080fe40000410000 */
        /* <DEDUP_REMOVED lines=20> */
.L_x_160:
        /* <DEDUP_REMOVED lines=18> */
.L_x_162:
[----:B------:R-:W-:Y:S05]  /*7a90*/  BSYNC B0 ;  /* 0x0000000000007941 */ /* 0x000fea0003800000 */
.L_x_161:
[----:B0-----:R-:W-:Y:S01]  /*7aa0*/  PRMT R29, RZ, 0x7610, R98 ;  /* 0x00007610ff1d7816 */ /* 0x001fe20000000062 */
[C---:B------:R-:W-:Y:S01]  /*7ab0*/  FADD.FTZ R28, -R22.reuse, R45 ;  /* 0x0000002d161c7221 */ /* 0x040fe20000010100 */
[--C-:B------:R-:W-:Y:S02]  /*7ac0*/  PRMT R35, RZ, 0x5410, R95.reuse ;  /* 0x00005410ff237816 */ /* 0x100fe4000000005f */
[----:B------:R-:W-:Y:S01]  /*7ad0*/  PRMT R36, RZ, 0x7610, R95 ;  /* 0x00007610ff247816 */ /* 0x000fe2000000005f */
[----:B------:R-:W-:Y:S01]  /*7ae0*/  FADD.FTZ R30, -R22, R29 ;  /* 0x0000001d161e7221 */ /* 0x000fe20000010100 */
        /* <DEDUP_REMOVED lines=22> */
.L_x_163:
        /* <DEDUP_REMOVED lines=18> */
.L_x_165:
[----:B------:R-:W-:Y:S05]  /*7d70*/  BSYNC B0 ;  /* 0x0000000000007941 */ /* 0x000fea0003800000 */
.L_x_164:
        /* <DEDUP_REMOVED lines=27> */
.L_x_166:
        /* <DEDUP_REMOVED lines=18> */
.L_x_168:
[----:B------:R-:W-:Y:S05]  /*8050*/  BSYNC B0 ;  /* 0x0000000000007941 */ /* 0x000fea0003800000 */
.L_x_167:
        /* <DEDUP_REMOVED lines=27> */
.L_x_169:
        /* <DEDUP_REMOVED lines=13> */
[----:B------:R-:W-:Y:S02]  /*82e0*/  FFMA.FTZ R28, R35, R24, -R23 ;  /* 0x00000018231c7223 */ /* 0x000fe40000010817 */
[-C--:B------:R-:W-:Y:S02]  /*82f0*/  FMUL.FTZ R23, R36, R115.reuse ;  /* 0x0000007324177220 */ /* 0x080fe40000410000 */
[----:B------:R-:W-:-:S05]  /*8300*/  FMUL.FTZ R28, R28, R115 ;  /* 0x000000731c1c7220 */ /* 0x000fca0000410000 */
[----:B------:R-:W-:-:S05]  /*8310*/  F2FP.BF16.PACK_AB R23, R23, R28 ;  /* 0x0000001c1717723e */ /* 0x000fca00000010ff */
[----:B------:R0:W-:Y:S02]  /*8320*/  STG.E [R30.64], R23 ;  /* 0x000000171e007986 */ /* 0x0001e4000c101906 */
.L_x_171:
[----:B------:R-:W-:Y:S05]  /*8330*/  BSYNC B0 ;  /* 0x0000000000007941 */ /* 0x000fea0003800000 */
.L_x_170:
[----:B------:R-:W-:Y:S01]  /*8340*/  PRMT R67, RZ, 0x7610, R67 ;  /* 0x00007610ff437816 */ /* 0x000fe20000000043 */
[----:B------:R-:W-:Y:S01]  /*8350*/  FADD.FTZ R28, -R22, R43 ;  /* 0x0000002b161c7221 */ /* 0x000fe20000010100 */
[----:B------:R-:W-:Y:S02]  /*8360*/  IADD3 R42, R32, 0xc0, RZ ;  /* 0x000000c0202a7810 */ /* 0x000fe40007ffe0ff */
[--C-:B0-----:R-:W-:Y:S01]  /*8370*/  PRMT R23, RZ, 0x5410, R66.reuse ;  /* 0x00005410ff177816 */ /* 0x101fe20000000042 */
[----:B------:R-:W-:Y:S01]  /*8380*/  FADD.FTZ R30, -R22, R67 ;  /* 0x00000043161e7221 */ /* 0x000fe20000010100 */
[----:B------:R-:W-:Y:S01]  /*8390*/  PRMT R66, RZ, 0x7610, R66 ;  /* 0x00007610ff427816 */ /* 0x000fe20000000042 */
[-C--:B------:R-:W-:Y:S01]  /*83a0*/  FMUL.FTZ R41, R28, R115.reuse ;  /* 0x000000731c297220 */ /* 0x080fe20000410000 */
[----:B------:R-:W-:Y:S01]  /*83b0*/  SHF.R.S32.HI R43, RZ, 0x1f, R42 ;  /* 0x0000001fff2b7819 */ /* 0x000fe2000001142a */
        /* <DEDUP_REMOVED lines=20> */
.L_x_172:
[----:B------:R-:W-:Y:S01]  /*8500*/  ISETP.GE.U32.AND P0, PT, R42, c[0x0][0x1e0], PT ;  /* 0x000078002a007a0c */ /* 0x000fe20003f06070 */
[----:B------:R-:W-:Y:S01]  /*8510*/  BSSY B0, `(.L_x_173) ;  /* 0x0000016000007945 */ /* 0x000fe20003800000 */
[--C-:B------:R-:W-:Y:S02]  /*8520*/  PRMT R35, RZ, 0x5410, R68.reuse ;  /* 0x00005410ff237816 */ /* 0x100fe40000000044 */
[----:B------:R-:W-:Y:S02]  /*8530*/  ISETP.GE.AND.EX P0, PT, R43, c[0x0][0x1e4], PT, P0 ;  /* 0x000079002b007a0c */ /* 0x000fe40003f06300 */
[----:B------:R-:W-:Y:S02]  /*8540*/  PRMT R37, RZ, 0x7610, R68 ;  /* 0x00007610ff257816 */ /* 0x000fe40000000044 */
[----:B------:R-:W-:-:S13]  /*8550*/  ISETP.LT.U32.AND P0, PT, R89, 0x1c0, !P0 ;  /* 0x000001c05900780c */ /* 0x000fda0004701070 */
        /* <DEDUP_REMOVED lines=17> */
.L_x_174:
[----:B------:R-:W-:Y:S05]  /*8670*/  BSYNC B0 ;  /* 0x0000000000007941 */ /* 0x000fea0003800000 */
.L_x_173:
[----:B------:R-:W-:Y:S01]  /*8680*/  FADD.FTZ R28, -R22, R35 ;  /* 0x00000023161c7221 */ /* 0x000fe20000010100 */
[----:B------:R-:W-:Y:S01]  /*8690*/  IADD3 R43, R32, 0xd0, RZ ;  /* 0x000000d0202b7810 */ /* 0x000fe20007ffe0ff */
[----:B0-----:R-:W-:Y:S01]  /*86a0*/  FADD.FTZ R30, -R22, R37 ;  /* 0x00000025161e7221 */ /* 0x001fe20000010100 */
[--C-:B------:R-:W-:Y:S01]  /*86b0*/  PRMT R23, RZ, 0x5410, R61.reuse ;  /* 0x00005410ff177816 */ /* 0x100fe2000000003d */
[-C--:B------:R-:W-:Y:S01]  /*86c0*/  FMUL.FTZ R41, R28, R115.reuse ;  /* 0x000000731c297220 */ /* 0x080fe20000410000 */
[----:B------:R-:W-:Y:S01]  /*86d0*/  PRMT R36, RZ, 0x7610, R61 ;  /* 0x00007610ff247816 */ /* 0x000fe2000000003d */
[----:B------:R-:W-:Y:S01]  /*86e0*/  FMUL.FTZ R42, R30, R115 ;  /* 0x000000731e2a7220 */ /* 0x000fe20000410000 */
[----:B------:R-:W-:Y:S01]  /*86f0*/  SHF.R.S32.HI R44, RZ, 0x1f, R43 ;  /* 0x0000001fff2c7819 */ /* 0x000fe2000001142b */
        /* <DEDUP_REMOVED lines=19> */
.L_x_175:
        /* <DEDUP_REMOVED lines=23> */
.L_x_177:
[----:B------:R-:W-:Y:S05]  /*89a0*/  BSYNC B0 ;  /* 0x0000000000007941 */ /* 0x000fea0003800000 */
.L_x_176:
[----:B------:R-:W-:Y:S01]  /*89b0*/  FADD.FTZ R28, -R22, R35 ;  /* 0x00000023161c7221 */ /* 0x000fe20000010100 */
[----:B------:R-:W-:Y:S01]  /*89c0*/  IADD3 R44, R32, 0xe0, RZ ;  /* 0x000000e0202c7810 */ /* 0x000fe20007ffe0ff */
[----:B------:R-:W-:Y:S01]  /*89d0*/  FADD.FTZ R36, -R22, R37 ;  /* 0x0000002516247221 */ /* 0x000fe20000010100 */
[--C-:B0-----:R-:W-:Y:S01]  /*89e0*/  PRMT R31, RZ, 0x5410, R63.reuse ;  /* 0x00005410ff1f7816 */ /* 0x101fe2000000003f */
        /* <DEDUP_REMOVED lines=23> */
.L_x_178:
[----:B------:R-:W-:Y:S01]  /*8b60*/  ISETP.GE.U32.AND P0, PT, R44, c[0x0][0x1e0], PT ;  /* 0x000078002c007a0c */ /* 0x000fe20003f06070 */
[----:B------:R-:W-:Y:S01]  /*8b70*/  BSSY B0, `(.L_x_179) ;  /* 0x0000018000007945 */ /* 0x000fe20003800000 */
[--C-:B------:R-:W-:Y:S02]  /*8b80*/  PRMT R23, RZ, 0x5410, R64.reuse ;  /* 0x00005410ff177816 */ /* 0x100fe40000000040 */
[----:B------:R-:W-:Y:S02]  /*8b90*/  ISETP.GE.AND.EX P0, PT, R45, c[0x0][0x1e4], PT, P0 ;  /* 0x000079002d007a0c */ /* 0x000fe40003f06300 */
[----:B------:R-:W-:Y:S01]  /*8ba0*/  PRMT R29, RZ, 0x7610, R64 ;  /* 0x00007610ff1d7816 */ /* 0x000fe20000000040 */
[----:B------:R-:W-:Y:S01]  /*8bb0*/  FADD.FTZ R36, -R22, R23 ;  /* 0x0000001716247221 */ /* 0x000fe20000010100 */
[----:B------:R-:W-:-:S03]  /*8bc0*/  ISETP.LT.U32.AND P0, PT, R89, 0x1c0, !P0 ;  /* 0x000001c05900780c */ /* 0x000fc60004701070 */
[----:B------:R-:W-:-:S10]  /*8bd0*/  FADD.FTZ R38, -R22, R29 ;  /* 0x0000001d16267221 */ /* 0x000fd40000010100 */
        /* <DEDUP_REMOVED lines=17> */
.L_x_180:
[----:B------:R-:W-:Y:S05]  /*8cf0*/  BSYNC B0 ;  /* 0x0000000000007941 */ /* 0x000fea0003800000 */
.L_x_179:
[----:B------:R-:W-:Y:S01]  /*8d00*/  IADD3 R40, R32, 0xf0, RZ ;  /* 0x000000f020287810 */ /* 0x000fe20007ffe0ff */
[-C--:B------:R-:W-:Y:S01]  /*8d10*/  FMUL.FTZ R39, R36, R115.reuse ;  /* 0x0000007324277220 */ /* 0x080fe20000410000 */
[--C-:B0-----:R-:W-:Y:S01]  /*8d20*/  PRMT R29, RZ, 0x5410, R65.reuse ;  /* 0x00005410ff1d7816 */ /* 0x101fe20000000041 */
[----:B------:R-:W-:Y:S01]  /*8d30*/  FMUL.FTZ R38, R38, R115 ;  /* 0x0000007326267220 */ /* 0x000fe20000410000 */
[----:B------:R-:W-:Y:S02]  /*8d40*/  PRMT R28, RZ, 0x7610, R65 ;  /* 0x00007610ff1c7816 */ /* 0x000fe40000000041 */
[----:B------:R-:W-:Y:S01]  /*8d50*/  SHF.R.S32.HI R41, RZ, 0x1f, R40 ;  /* 0x0000001fff297819 */ /* 0x000fe20000011428 */
        /* <DEDUP_REMOVED lines=19> */
.L_x_181:
[----:B------:R-:W-:Y:S01]  /*8e90*/  ISETP.GE.U32.AND P0, PT, R40, c[0x0][0x1e0], PT ;  /* 0x0000780028007a0c */ /* 0x000fe20003f06070 */
[----:B------:R-:W-:Y:S03]  /*8ea0*/  BSSY B0, `(.L_x_182) ;  /* 0x0000013000007945 */ /* 0x000fe60003800000 */
[----:B------:R-:W-:-:S04]  /*8eb0*/  ISETP.GE.AND.EX P0, PT, R41, c[0x0][0x1e4], PT, P0 ;  /* 0x0000790029007a0c */ /* 0x000fc80003f06300 */
[----:B------:R-:W-:-:S13]  /*8ec0*/  ISETP.LT.U32.AND P0, PT, R89, 0x1c0, !P0 ;  /* 0x000001c05900780c */ /* 0x000fda0004701070 */
[----:B------:R-:W-:Y:S05]  /*8ed0*/  @!P0 BRA `(.L_x_183) ;  /* 0x000000f000008947 */ /* 0x000fea0003800000 */
[----:B------:R-:W-:Y:S01]  /*8ee0*/  MOV R120, R122 ;  /* 0x0000007a00787202 */ /* 0x000fe20000000f00 */
[C-C-:B------:R-:W-:Y:S02]  /*8ef0*/  FFMA.FTZ R26, R33.reuse, R39, R34.reuse ;  /* 0x00000027211a7223 */ /* 0x140fe40000010022 */
[----:B------:R-:W-:Y:S02]  /*8f00*/  IMAD R23, R2, c[0x0][0x1d8], RZ ;  /* 0x0000760002177a24 */ /* 0x000fe400078e02ff */
[----:B------:R-:W-:Y:S02]  /*8f10*/  FFMA.FTZ R33, R33, R38, R34 ;  /* 0x0000002621217223 */ /* 0x000fe40000010022 */
[----:B------:R-:W-:-:S04]  /*8f20*/  IMAD.WIDE.U32 R120, R72, c[0x0][0x1d8], R120 ;  /* 0x0000760048787a25 */ /* 0x000fc800078e0078 */
[----:B------:R-:W-:Y:S01]  /*8f30*/  IMAD R23, R72, c[0x0][0x1dc], R23 ;  /* 0x0000770048177a24 */ /* 0x000fe200078e0217 */
[----:B------:R-:W-:Y:S01]  /*8f40*/  LEA R22, P0, R120, c[0x0][0x160], 0x1 ;  /* 0x0000580078167a11 */ /* 0x000fe200078008ff */
[----:B------:R-:W-:Y:S02]  /*8f50*/  FFMA.FTZ R26, R29, R24, -R26 ;  /* 0x000000181d1a7223 */ /* 0x000fe4000001081a */
[----:B------:R-:W-:Y:S01]  /*8f60*/  FFMA.FTZ R28, R28, R25, -R33 ;  /* 0x000000191c1c7223 */ /* 0x000fe20000010821 */
[----:B------:R-:W-:Y:S01]  /*8f70*/  IADD3 R23, R121, R23, RZ ;  /* 0x0000001779177210 */ /* 0x000fe20007ffe0ff */
[-C--:B------:R-:W-:Y:S02]  /*8f80*/  FMUL.FTZ R25, R26, R115.reuse ;  /* 0x000000731a197220 */ /* 0x080fe40000410000 */
[----:B------:R-:W-:Y:S01]  /*8f90*/  FMUL.FTZ R28, R28, R115 ;  /* 0x000000731c1c7220 */ /* 0x000fe20000410000 */
[----:B------:R-:W-:-:S04]  /*8fa0*/  LEA.HI.X R23, R120, c[0x0][0x164], R23, 0x1, P0 ;  /* 0x0000590078177a11 */ /* 0x000fc800000f0c17 */
[----:B------:R-:W-:-:S05]  /*8fb0*/  F2FP.BF16.PACK_AB R25, R28, R25 ;  /* 0x000000191c19723e */ /* 0x000fca00000010ff */
[----:B------:R0:W-:Y:S02]  /*8fc0*/  STG.E [R22.64], R25 ;  /* 0x0000001916007986 */ /* 0x0001e4000c101906 */
.L_x_183:
[----:B------:R-:W-:Y:S05]  /*8fd0*/  BSYNC B0 ;  /* 0x0000000000007941 */ /* 0x000fea0003800000 */
.L_x_182:
[----:B------:R-:W-:Y:S02]  /*8fe0*/  IADD3 R69, R69, c[0x0][0x10], RZ ;  /* 0x0000040045457a10 */ /* 0x000fe40007ffe0ff */
[----:B------:R-:W-:Y:S02]  /*8ff0*/  IADD3 R70, R70, 0x1, RZ ;  /* 0x0000000146467810 */ /* 0x000fe40007ffe0ff */
[----:B------:R-:W-:-:S13]  /*9000*/  ISETP.GE.AND P0, PT, R69, UR4, PT ;  /* 0x0000000445007c0c */ /* 0x000fda000bf06270 */
[----:B------:R-:W-:Y:S01]  /*9010*/  @P0 CALL.REL.NOINC `(.L_x_101) ;  /* 0x0000001000000944 */ /* 0x000fe20003c00000 */
[----:B------:R-:W-:Y:S05]  /*9020*/  BRA `(.L_x_184) ;  /* 0xffff76a000007947 */ /* 0x000fea000383ffff */
.L_x_101:
[----:B-12---:R-:W-:Y:S01]  /*9030*/  ISETP.NE.AND P2, PT, R89, RZ, PT ;  /* 0x000000ff5900720c */ /* 0x006fe20003f45270 */
[----:B0-----:R-:W-:Y:S01]  /*9040*/  HFMA2.MMA R25, -RZ, RZ, 0, 2.384185791015625e-07 ;  /* 0x00000004ff197435 */ /* 0x001fe200000001ff */
        /* <DEDUP_REMOVED lines=13> */
[----:B------:R-:W0:Y:S01]  /*9120*/  S2R R0, SR_LANEID ;  /* 0x0000000000007919 */ /* 0x000e220000000000 */
[----:B------:R-:W-:Y:S01]  /*9130*/  VOTEU.ANY UR4, UPT, PT ;  /* 0x0000000000047886 */ /* 0x000fe200038e0100 */
[----:B------:R-:W-:-:S00]  /*9140*/  ERRBAR ;  /* 0x00000000000079ab */ /* 0x000fc00000000000 */
[----:B------:R-:W-:Y:S01]  /*9150*/  UFLO.U32 UR5, UR4 ;  /* 0x00000004000572bd */ /* 0x000fe200080e0000 */
[----:B------:R-:W1:Y:S05]  /*9160*/  POPC R5, UR4 ;  /* 0x0000000400057d09 */ /* 0x000e6a0008000000 */
[----:B0-----:R-:W-:-:S13]  /*9170*/  ISETP.EQ.U32.AND P1, PT, R0, UR5, PT ;  /* 0x0000000500007c0c */ /* 0x001fda000bf22070 */
[----:B-1----:R0:W-:Y:S02]  /*9180*/  @P1 RED.E.ADD.S32.STRONG.GPU [R2.64], R5 ;  /* 0x000000050200198e */ /* 0x0021e4000c10e386 */
.L_x_186:
[----:B------:R-:W-:Y:S05]  /*9190*/  BSYNC B0 ;  /* 0x0000000000007941 */ /* 0x000fea0003800000 */
.L_x_185:
[----:B------:R-:W-:Y:S05]  /*91a0*/  @P0 EXIT ;  /* 0x000000000000094d */ /* 0x000fea0003800000 */
[----:B------:R-:W-:Y:S05]  /*91b0*/  @P2 BRA `(.L_x_187) ;  /* 0x0000008000002947 */ /* 0x000fea0003800000 */
[----:B------:R-:W-:-:S05]  /*91c0*/  IMAD R0, R4, c[0x0][0x10], RZ ;  /* 0x0000040004007a24 */ /* 0x000fca00078e02ff */
[----:B------:R-:W-:-:S13]  /*91d0*/  ISETP.NE.AND P0, PT, R0, -0x1, PT ;  /* 0xffffffff0000780c */ /* 0x000fda0003f05270 */
[----:B------:R-:W-:Y:S05]  /*91e0*/  @!P0 BRA `(.L_x_187) ;  /* 0x0000005000008947 */ /* 0x000fea0003800000 */
.L_x_188:
[----:B0-----:R-:W2:Y:S01]  /*91f0*/  LDG.E.STRONG.GPU R5, [R2.64] ;  /* 0x0000000602057981 */ /* 0x001ea2000c1ef900 */
[----:B------:R-:W-:Y:S01]  /*9200*/  YIELD ;  /* 0x0000000000007946 */ /* 0x000fe20003800000 */
[----:B--2---:R-:W-:Y:S01]  /*9210*/  ISETP.NE.AND P0, PT, R5, R0, PT ;  /* 0x000000000500720c */ /* 0x004fe20003f05270 */
[----:B------:R-:W-:-:S12]  /*9220*/  CCTL.IVALL ;  /* 0x00000000ff00798f */ /* 0x000fd80002000000 */
[----:B------:R-:W-:Y:S05]  /*9230*/  @P0 BRA `(.L_x_188) ;  /* 0xffffffb000000947 */ /* 0x000fea000383ffff */
.L_x_187:
[----:B------:R-:W-:Y:S02]  /*9240*/  WARPSYNC 0xffffffff ;  /* 0xffffffff00007948 */ /* 0x000fe40003800000 */
[----:B------:R-:W-:Y:S01]  /*9250*/  MOV R19, c[0x0][0x1dc] ;  /* 0x0000770000137a02 */ /* 0x000fe20000000f00 */
[----:B------:R-:W-:Y:S03]  /*9260*/  BAR.SYNC.DEFER_BLOCKING 0x0 ;  /* 0x0000000000007b1d */ /* 0x000fe60000010000 */
[----:B------:R-:W-:-:S04]  /*9270*/  LEA.HI R0, P0, R19, c[0x0][0x1d8], RZ, 0x1 ;  /* 0x0000760013007a11 */ /* 0x000fc800078108ff */
[----:B0-----:R-:W-:-:S04]  /*9280*/  IADD3.X R3, RZ, c[0x0][0x1dc], RZ, P0, !PT ;  /* 0x00007700ff037a10 */ /* 0x001fc800007fe4ff */
        /* <DEDUP_REMOVED lines=20> */
.L_x_189:
        /* <DEDUP_REMOVED lines=23> */
.L_x_190:
        /* <DEDUP_REMOVED lines=12> */
.L_x_5179:


//--------------------- .text._Z35group_norm_nhwc_bwd_one_pass_kernelI11Bf16IOFp32WLi512ELi56ELi448EEv26Group_norm_nhwc_bwd_params --------------------------
	.section	.text._Z35group_norm_nhwc_bwd_one_pass_kernelI11Bf16IOFp32WLi512ELi56ELi448EEv26Group_norm_nhwc_bwd_params,"ax",@progbits
	.sectioninfo	@"SHI_REGISTERS=128"
	.align	128
        .global         _Z35group_norm_nhwc_bwd_one_pass_kernelI11Bf16IOFp32WLi512ELi56ELi448EEv26Group_norm_nhwc_bwd_params
        .type           _Z35group_norm_nhwc_bwd_one_pass_kernelI11Bf16IOFp32WLi512ELi56ELi448EEv26Group_norm_nhwc_bwd_params,@function
        .size           _Z35group_norm_nhwc_bwd_one_pass_kernelI11Bf16IOFp32WLi512ELi56ELi448EEv26Group_norm_nhwc_bwd_params,(.L_x_5180 - _Z35group_norm_nhwc_bwd_one_pass_kernelI11Bf16IOFp32WLi512ELi56ELi448EEv26Group_norm_nhwc_bwd_params)
        .other          _Z35group_norm_nhwc_bwd_one_pass_kernelI11Bf16IOFp32WLi512ELi56ELi448EEv26Group_norm_nhwc_bwd_params,@"STO_CUDA_ENTRY STV_DEFAULT"
_Z35group_norm_nhwc_bwd_one_pass_kernelI11Bf16IOFp32WLi512ELi56ELi448EEv26Group_norm_nhwc_bwd_params:
.text._Z35group_norm_nhwc_bwd_one_pass_kernelI11Bf16IOFp32WLi512ELi56ELi448EEv26Group_norm_nhwc_bwd_params:
        /* <DEDUP_REMOVED lines=10> */
[----:B-1----:R-:W0:Y:S01]  /*00a0*/  S2UR UR20, SR_CTAID.X ;  /* 0x00000000001479c3 */ /* 0x002e220000002500 */
[--C-:B------:R-:W-:Y:S01]  /*00b0*/  SHF.R.U32.HI R2, RZ, 0x2, R10.reuse ;  /* 0x00000002ff027819 */ /* 0x100fe2000001160a */
[----:B------:R-:W-:Y:S01]  /*00c0*/  UMOV UR13, 0x3 ;  /* 0x00000003000d7882 */ /* 0x000fe20000000000 */
[----:B------:R-:W-:Y:S01]  /*00d0*/  ISETP.GE.U32.AND P1, PT, R10, 0x1c0, PT ;  /* 0x000001c00a00780c */ /* 0x000fe20003f26070 */
[----:B------:R-:W-:Y:S01]  /*00e0*/  ULDC.64 UR6, c[0x0][0x1d8] ;  /* 0x0000760000067ab9 */ /* 0x000fe20000000a00 */
[----:B------:R-:W-:Y:S01]  /*00f0*/  LOP3.LUT R8, R8, 0xffdfffff, RZ, 0xc0, !PT ;  /* 0xffdfffff08087812 */ /* 0x000fe200078ec0ff */
[----:B------:R-:W-:Y:S01]  /*0100*/  IMAD.WIDE.U32 R2, R2, 0x24924925, RZ ;  /* 0x2492492502027825 */ /* 0x000fe200078e00ff */
[----:B------:R-:W-:Y:S02]  /*0110*/  UIMAD.WIDE.U32 UR4, UR13, UR6, URZ ;  /* 0x000000060d0472a5 */ /* 0x000fe4000f8e003f */
[----:B------:R-:W-:Y:S01]  /*0120*/  UIMAD UR13, UR13, UR7, URZ ;  /* 0x000000070d0d72a4 */ /* 0x000fe2000f8e023f */
[----:B------:R-:W-:Y:S01]  /*0130*/  IMAD R97, R3, -0x1c, R10 ;  /* 0xffffffe403617824 */ /* 0x000fe200078e020a */
[----:B------:R-:W-:-:S02]  /*0140*/  ULEA.HI UR10, UP0, UR7, UR6, URZ, 0x1 ;  /* 0x00000006070a7291 */ /* 0x000fc4000f81083f */
[----:B------:R-:W-:Y:S02]  /*0150*/  UIADD3 UR13, UR5, UR13, URZ ;  /* 0x0000000d050d7290 */ /* 0x000fe4000fffe03f */
[----:B------:R-:W-:Y:S01]  /*0160*/  UIADD3.X UR11, URZ, UR7, URZ, UP0, !UPT ;  /* 0x000000073f0b7290 */ /* 0x000fe200087fe43f */
[----:B------:R-:W-:Y:S01]  /*0170*/  SHF.L.U32 R97, R97, 0x1, RZ ;  /* 0x0000000161617819 */ /* 0x000fe200000006ff */
[----:B------:R-:W-:Y:S02]  /*0180*/  ULEA.HI UR12, UP0, UR13, UR4, URZ, 0x1 ;  /* 0x000000040d0c7291 */ /* 0x000fe4000f81083f */
[----:B------:R-:W-:Y:S02]  /*0190*/  USHF.R.S64 UR10, UR10, 0x1, UR11 ;  /* 0x000000010a0a7899 */ /* 0x000fe4000800100b */
[----:B------:R-:W-:Y:S02]  /*01a0*/  UIADD3.X UR13, URZ, UR13, URZ, UP0, !UPT ;  /* 0x0000000d3f0d7290 */ /* 0x000fe400087fe43f */
[----:B------:R-:W-:Y:S01]  /*01b0*/  USHF.R.S32.HI UR11, URZ, 0x1, UR11 ;  /* 0x000000013f0b7899 */ /* 0x000fe2000801140b */
[----:B0-----:R-:W-:Y:S01]  /*01c0*/  MOV R9, UR20 ;  /* 0x0000001400097c02 */ /* 0x001fe20008000f00 */
[----:B------:R-:W-:-:S02]  /*01d0*/  USHF.R.S64 UR12, UR12, 0x1, UR13 ;  /* 0x000000010c0c7899 */ /* 0x000fc4000800100d */
[----:B------:R-:W-:Y:S02]  /*01e0*/  USHF.R.S32.HI UR13, URZ, 0x1, UR13 ;  /* 0x000000013f0d7899 */ /* 0x000fe4000801140d */
[----:B------:R-:W-:Y:S01]  /*01f0*/  IMAD R9, R9, c[0x0][0x1fc], R3 ;  /* 0x00007f0009097a24 */ /* 0x000fe200078e0203 */
[----:B------:R-:W-:Y:S02]  /*0200*/  ULDC.U8 UR21, c[0x0][0x1f4] ;  /* 0x00007d0000157ab9 */ /* 0x000fe40000000000 */
[----:B------:R-:W-:Y:S02]  /*0210*/  USHF.L.U64.HI UR11, UR10, 0x2, UR11 ;  /* 0x000000020a0b7899 */ /* 0x000fe4000801020b */
[C---:B------:R-:W-:Y:S01]  /*0220*/  ISETP.LT.U32.AND P0, PT, R9.reuse, c[0x0][0x1e0], PT ;  /* 0x0000780009007a0c */ /* 0x040fe20003f01070 */
[----:B------:R-:W-:Y:S01]  /*0230*/  USHF.L.U64.HI UR13, UR12, 0x2, UR13 ;  /* 0x000000020c0d7899 */ /* 0x000fe2000801020d */
[----:B------:R-:W-:Y:S01]  /*0240*/  SHF.R.S32.HI R11, RZ, 0x1f, R9 ;  /* 0x0000001fff0b7819 */ /* 0x000fe20000011409 */
[----:B------:R-:W-:Y:S01]  /*0250*/  UMOV UR4, URZ ;  /* 0x0000003f00047c82 */ /* 0x000fe20008000000 */
        /* <DEDUP_REMOVED lines=30> */
[----:B------:R-:W-:-:S02]  /*0440*/  SHF.R.S32.HI R29, RZ, 0x1f, R30 ;  /* 0x0000001fff1d7819 */ /* 0x000fc4000001141e */
[----:B------:R-:W-:Y:S02]  /*0450*/  ISETP.LT.U32.AND P0, PT, R30, c[0x0][0x1e0], PT ;  /* 0x000078001e007a0c */ /* 0x000fe40003f01070 */
        /* <DEDUP_REMOVED lines=79> */
[----:B------:R-:W-:Y:S02]  /*0950*/  ISETP.LT.AND.EX P0, PT, R11, c[0x0][0x1e4], !P1, P0 ;  /* 0x000079000b007a0c */ /* 0x000fe40004f01300 */
[----:B------:R-:W-:Y:S02]  /*0960*/  LOP3.LUT R8, R8, 0xfffffff7, RZ, 0xc0, !PT ;  /* 0xfffffff708087812 */ /* 0x000fe400078ec0ff */
[----:B------:R-:W-:Y:S02]  /*0970*/  IADD3 R115, R9, 0x160, RZ ;  /* 0x0000016009737810 */ /* 0x000fe40007ffe0ff */
[----:B------:R-:W-:-:S02]  /*0980*/  @P2 LOP3.LUT R8, R8, 0x8, RZ, 0xfc, !PT ;  /* 0x0000000808082812 */ /* 0x000fc400078efcff */
[----:B------:R-:W-:Y:S02]  /*0990*/  SHF.R.S32.HI R5, RZ, 0x1f, R115 ;  /* 0x0000001fff057819 */ /* 0x000fe40000011473 */
[----:B------:R-:W-:Y:S02]  /*09a0*/  ISETP.LT.U32.AND P3, PT, R115, c[0x0][0x1e0], PT ;  /* 0x0000780073007a0c */ /* 0x000fe40003f61070 */
[C---:B------:R-:W-:Y:S02]  /*09b0*/  IADD3 R117, R9.reuse, 0x140, RZ ;  /* 0x0000014009757810 */ /* 0x040fe40007ffe0ff */
[C---:B------:R-:W-:Y:S02]  /*09c0*/  IADD3 R116, R9.reuse, 0x150, RZ ;  /* 0x0000015009747810 */ /* 0x040fe40007ffe0ff */
[----:B------:R-:W-:Y:S02]  /*09d0*/  IADD3 R114, R9, 0x170, RZ ;  /* 0x0000017009727810 */ /* 0x000fe40007ffe0ff */
[----:B------:R-:W-:-:S02]  /*09e0*/  LOP3.LUT R8, R8, 0xfffffffd, RZ, 0xc0, !PT ;  /* 0xfffffffd08087812 */ /* 0x000fc400078ec0ff */
[----:B------:R-:W-:Y:S02]  /*09f0*/  IADD3 R113, R9, 0x180, RZ ;  /* 0x0000018009717810 */ /* 0x000fe40007ffe0ff */
[----:B------:R-:W-:Y:S02]  /*0a00*/  ISETP.LT.AND.EX P3, PT, R5, c[0x0][0x1e4], !P1, P3 ;  /* 0x0000790005007a0c */ /* 0x000fe40004f61330 */
[----:B------:R-:W-:Y:S02]  /*0a10*/  SHF.R.S32.HI R7, RZ, 0x1f, R117 ;  /* 0x0000001fff077819 */ /* 0x000fe40000011475 */
[----:B------:R-:W-:Y:S02]  /*0a20*/  SHF.R.S32.HI R6, RZ, 0x1f, R116 ;  /* 0x0000001fff067819 */ /* 0x000fe40000011474 */
[----:B------:R-:W-:Y:S02]  /*0a30*/  SHF.R.S32.HI R4, RZ, 0x1f, R114 ;  /* 0x0000001fff047819 */ /* 0x000fe40000011472 */
[----:B------:R-:W-:-:S02]  /*0a40*/  ISETP.LT.U32.AND P5, PT, R117, c[0x0][0x1e0], PT ;  /* 0x0000780075007a0c */ /* 0x000fc40003fa1070 */
[----:B------:R-:W-:Y:S02]  /*0a50*/  @P0 LOP3.LUT R8, R8, 0x2, RZ, 0xfc, !PT ;  /* 0x0000000208080812 */ /* 0x000fe400078efcff */
[----:B------:R-:W-:Y:S02]  /*0a60*/  ISETP.LT.U32.AND P4, PT, R116, c[0x0][0x1e0], PT ;  /* 0x0000780074007a0c */ /* 0x000fe40003f81070 */
[----:B------:R-:W-:Y:S02]  /*0a70*/  ISETP.LT.U32.AND P2, PT, R114, c[0x0][0x1e0], PT ;  /* 0x0000780072007a0c */ /* 0x000fe40003f41070 */
[----:B------:R-:W-:Y:S02]  /*0a80*/  SHF.R.S32.HI R5, RZ, 0x1f, R10 ;  /* 0x0000001fff057819 */ /* 0x000fe4000001140a */
[----:B------:R-:W-:Y:S02]  /*0a90*/  SHF.R.S32.HI R0, RZ, 0x1f, R113 ;  /* 0x0000001fff007819 */ /* 0x000fe40000011471 */
[----:B------:R-:W-:-:S02]  /*0aa0*/  ISETP.LT.U32.AND P0, PT, R113, c[0x0][0x1e0], PT ;  /* 0x0000780071007a0c */ /* 0x000fc40003f01070 */
[C---:B------:R-:W-:Y:S02]  /*0ab0*/  IADD3 R112, R9.reuse, 0x190, RZ ;  /* 0x0000019009707810 */ /* 0x040fe40007ffe0ff */
[C---:B------:R-:W-:Y:S02]  /*0ac0*/  IADD3 R111, R9.reuse, 0x1a0, RZ ;  /* 0x000001a0096f7810 */ /* 0x040fe40007ffe0ff */
[----:B------:R-:W-:Y:S02]  /*0ad0*/  IADD3 R110, R9, 0x1b0, RZ ;  /* 0x000001b0096e7810 */ /* 0x000fe40007ffe0ff */
[----:B------:R-:W-:Y:S02]  /*0ae0*/  ISETP.LT.AND.EX P5, PT, R7, c[0x0][0x1e4], !P1, P5 ;  /* 0x0000790007007a0c */ /* 0x000fe40004fa1350 */
[----:B------:R-:W-:Y:S02]  /*0af0*/  ISETP.LT.AND.EX P4, PT, R6, c[0x0][0x1e4], !P1, P4 ;  /* 0x0000790006007a0c */ /* 0x000fe40004f81340 */
[----:B------:R-:W-:-:S02]  /*0b00*/  ISETP.LT.AND.EX P2, PT, R4, c[0x0][0x1e4], !P1, P2 ;  /* 0x0000790004007a0c */ /* 0x000fc40004f41320 */
[----:B------:R-:W-:Y:S02]  /*0b10*/  LEA.HI R5, R5, R10, RZ, 0x5 ;  /* 0x0000000a05057211 */ /* 0x000fe400078f28ff */
[C---:B------:R-:W-:Y:S02]  /*0b20*/  IADD3 R109, R9.reuse, 0x1c0, RZ ;  /* 0x000001c0096d7810 */ /* 0x040fe40007ffe0ff */
[C---:B------:R-:W-:Y:S02]  /*0b30*/  IADD3 R108, R9.reuse, 0x1d0, RZ ;  /* 0x000001d0096c7810 */ /* 0x040fe40007ffe0ff */
[----:B------:R-:W-:Y:S02]  /*0b40*/  IADD3 R107, R9, 0x1e0, RZ ;  /* 0x000001e0096b7810 */ /* 0x000fe40007ffe0ff */
[----:B------:R-:W-:Y:S02]  /*0b50*/  ISETP.LT.AND.EX P1, PT, R0, c[0x0][0x1e4], !P1, P0 ;  /* 0x0000790000007a0c */ /* 0x000fe40004f21300 */
[----:B------:R-:W-:-:S02]  /*0b60*/  SHF.R.S32.HI R0, RZ, 0x1f, R112 ;  /* 0x0000001fff007819 */ /* 0x000fc40000011470 */
[----:B------:R-:W-:Y:S02]  /*0b70*/  SHF.R.S32.HI R2, RZ, 0x1f, R111 ;  /* 0x0000001fff027819 */ /* 0x000fe4000001146f */
[----:B------:R-:W-:Y:S02]  /*0b80*/  SHF.R.S32.HI R0, RZ, 0x1f, R110 ;  /* 0x0000001fff007819 */ /* 0x000fe4000001146e */
[----:B------:R-:W-:Y:S02]  /*0b90*/  SHF.R.S32.HI R106, RZ, 0x5, R5 ;  /* 0x00000005ff6a7819 */ /* 0x000fe40000011405 */
[----:B------:R-:W-:Y:S02]  /*0ba0*/  IADD3 R102, R9, 0x1f0, RZ ;  /* 0x000001f009667810 */ /* 0x000fe40007ffe0ff */
[----:B------:R-:W-:Y:S02]  /*0bb0*/  SHF.R.S32.HI R3, RZ, 0x1f, R109 ;  /* 0x0000001fff037819 */ /* 0x000fe4000001146d */
[----:B------:R-:W-:-:S02]  /*0bc0*/  SHF.R.S32.HI R2, RZ, 0x1f, R108 ;  /* 0x0000001fff027819 */ /* 0x000fc4000001146c */
[----:B------:R-:W-:Y:S02]  /*0bd0*/  SHF.R.S32.HI R0, RZ, 0x1f, R107 ;  /* 0x0000001fff007819 */ /* 0x000fe4000001146b */
.L_x_338:
[----:B0-----:R-:W-:Y:S01]  /*0be0*/  IABS R3, c[0x0][0x1f0] ;  /* 0x00007c0000037a13 */ /* 0x001fe20000000000 */
[----:B-1----:R-:W-:Y:S01]  /*0bf0*/  UMOV UR6, URZ ;  /* 0x0000003f00067c82 */ /* 0x002fe20008000000 */
[----:B------:R-:W-:Y:S01]  /*0c00*/  IABS R4, UR9 ;  /* 0x0000000900047c13 */ /* 0x000fe20008000000 */
[----:B------:R-:W-:Y:S01]  /*0c10*/  UISETP.GE.AND UP2, UPT, UR9, URZ, UPT ;  /* 0x0000003f0900728c */ /* 0x000fe2000bf46270 */
[----:B------:R-:W0:Y:S01]  /*0c20*/  R2UR UR17, R3 ;  /* 0x00000000031173c2 */ /* 0x000e2200000e0000 */
[----:B------:R-:W-:Y:S01]  /*0c30*/  ULDC UR16, c[0x0][0x1f0] ;  /* 0x00007c0000107ab9 */ /* 0x000fe20000000800 */
[----:B------:R-:W-:Y:S01]  /*0c40*/  MOV R5, UR20 ;  /* 0x0000001400057c02 */ /* 0x000fe20008000f00 */
[----:B------:R-:W-:Y:S01]  /*0c50*/  CS2R R60, SRZ ;  /* 0x00000000003c7805 */ /* 0x000fe2000001ff00 */
[----:B------:R-:W-:Y:S02]  /*0c60*/  SHF.R.S32.HI R6, RZ, 0x1f, R112 ;  /* 0x0000001fff067819 */ /* 0x000fe40000011470 */
[----:B------:R-:W-:-:S02]  /*0c70*/  LOP3.LUT R11, R11, 0xfffffffe, RZ, 0xc0, !PT ;  /* 0xfffffffe0b0b7812 */ /* 0x000fc400078ec0ff */
[----:B------:R-:W1:Y:S01]  /*0c80*/  R2UR UR14, R4 ;  /* 0x00000000040e73c2 */ /* 0x000e6200000e0000 */
[----:B------:R-:W-:Y:S02]  /*0c90*/  LOP3.LUT R8, R8, 0xbfffffff, RZ, 0xc0, !PT ;  /* 0xbfffffff08087812 */ /* 0x000fe400078ec0ff */
[----:B------:R-:W-:Y:S02]  /*0ca0*/  @P5 LOP3.LUT R11, R11, 0x1, RZ, 0xfc, !PT ;  /* 0x000000010b0b5812 */ /* 0x000fe400078efcff */
[----:B------:R-:W-:Y:S01]  /*0cb0*/  SHF.R.S32.HI R17, RZ, 0x1f, R110 ;  /* 0x0000001fff117819 */ /* 0x000fe2000001146e */
[----:B------:R-:W-:Y:S01]  /*0cc0*/  CS2R R58, SRZ ;  /* 0x00000000003a7805 */ /* 0x000fe2000001ff00 */
[----:B------:R-:W-:Y:S01]  /*0cd0*/  CS2R R56, SRZ ;  /* 0x0000000000387805 */ /* 0x000fe2000001ff00 */
[----:B------:R-:W-:Y:S02]  /*0ce0*/  SHF.R.S32.HI R103, RZ, 0x1f, R102 ;  /* 0x0000001fff677819 */ /* 0x000fe40000011466 */
[----:B------:R-:W-:-:S04]  /*0cf0*/  @P4 LOP3.LUT R8, R8, 0x40000000, RZ, 0xfc, !PT ;  /* 0x4000000008084812 */ /* 0x000fc800078efcff */
[----:B------:R-:W-:Y:S01]  /*0d00*/  LOP3.LUT R8, R8, 0xdfffffff, RZ, 0xc0, !PT ;  /* 0xdfffffff08087812 */ /* 0x000fe200078ec0ff */
[----:B0-----:R-:W0:Y:S03]  /*0d10*/  I2F.RP R0, UR17 ;  /* 0x0000001100007d06 */ /* 0x001e260008209400 */
[----:B------:R-:W-:-:S04]  /*0d20*/  @P3 LOP3.LUT R8, R8, 0x20000000, RZ, 0xfc, !PT ;  /* 0x2000000008083812 */ /* 0x000fc800078efcff */
[----:B------:R-:W-:-:S04]  /*0d30*/  LOP3.LUT R8, R8, 0xf7ffffff, RZ, 0xc0, !PT ;  /* 0xf7ffffff08087812 */ /* 0x000fc800078ec0ff */
[----:B------:R-:W-:-:S04]  /*0d40*/  @P2 LOP3.LUT R8, R8, 0x8000000, RZ, 0xfc, !PT ;  /* 0x0800000008082812 */ /* 0x000fc800078efcff */
[----:B------:R-:W-:Y:S01]  /*0d50*/  LOP3.LUT R8, R8, 0xfbffffff, RZ, 0xc0, !PT ;  /* 0xfbffffff08087812 */ /* 0x000fe200078ec0ff */
[----:B0-----:R-:W0:Y:S03]  /*0d60*/  MUFU.RCP R0, R0 ;  /* 0x0000000000007308 */ /* 0x001e260000001000 */
[----:B------:R-:W-:Y:S02]  /*0d70*/  @P1 LOP3.LUT R8, R8, 0x4000000, RZ, 0xfc, !PT ;  /* 0x0400000008081812 */ /* 0x000fe400078efcff */
[----:B------:R-:W-:Y:S02]  /*0d80*/  MOV R55, RZ ;  /* 0x000000ff00377202 */ /* 0x000fe40000000f00 */
[----:B------:R-:W-:Y:S01]  /*0d90*/  SHF.R.S32.HI R18, RZ, 0x1f, R9 ;  /* 0x0000001fff127819 */ /* 0x000fe20000011409 */
[----:B------:R-:W-:Y:S01]  /*0da0*/  UMOV UR26, 0x3f800000 ;  /* 0x3f800000001a7882 */ /* 0x000fe20000000000 */
[----:B------:R-:W-:-:S02]  /*0db0*/  IADD3 R21, R9, 0x10, RZ ;  /* 0x0000001009157810 */ /* 0x000fc40007ffe0ff */
[----:B------:R-:W-:Y:S02]  /*0dc0*/  IADD3 R20, R9, 0x10, RZ ;  /* 0x0000001009147810 */ /* 0x000fe40007ffe0ff */
[----:B0-----:R-:W-:Y:S02]  /*0dd0*/  IADD3 R2, R0, 0xffffffe, RZ ;  /* 0x0ffffffe00027810 */ /* 0x001fe40007ffe0ff */
[----:B------:R-:W-:Y:S02]  /*0de0*/  SHF.R.S32.HI R0, RZ, 0x1f, R97 ;  /* 0x0000001fff007819 */ /* 0x000fe40000011461 */
[----:B------:R-:W-:Y:S02]  /*0df0*/  LOP3.LUT R11, R11, 0xfffffff7, RZ, 0xc0, !PT ;  /* 0xfffffff70b0b7812 */ /* 0x000fe400078ec0ff */
[----:B------:R-:W0:Y:S01]  /*0e00*/  F2I.FTZ.U32.TRUNC.NTZ R2, R2 ;  /* 0x0000000200027305 */ /* 0x000e22000021f000 */
[C---:B------:R-:W-:Y:S02]  /*0e10*/  LOP3.LUT P4, RZ, R8.reuse, 0x10000, RZ, 0xc0, !PT ;  /* 0x0001000008ff7812 */ /* 0x040fe4000788c0ff */
[----:B------:R-:W-:-:S02]  /*0e20*/  LOP3.LUT P3, RZ, R8, 0x4000, RZ, 0xc0, !PT ;  /* 0x0000400008ff7812 */ /* 0x000fc4000786c0ff */
[C---:B------:R-:W-:Y:S02]  /*0e30*/  LOP3.LUT P2, RZ, R8.reuse, 0x1000, RZ, 0xc0, !PT ;  /* 0x0000100008ff7812 */ /* 0x040fe4000784c0ff */
[----:B------:R-:W-:Y:S01]  /*0e40*/  LOP3.LUT P1, RZ, R8, 0x200, RZ, 0xc0, !PT ;  /* 0x0000020008ff7812 */ /* 0x000fe2000782c0ff */
[----:B0-----:R0:W2:Y:S02]  /*0e50*/  R2UR UR7, R2 ;  /* 0x00000000020773c2 */ /* 0x0010a400000e0000 */
[----:B0-----:R-:W-:Y:S01]  /*0e60*/  SHF.R.U32.HI R2, RZ, 0x2, R10 ;  /* 0x00000002ff027819 */ /* 0x001fe2000001160a */
[----:B--2---:R-:W-:-:S04]  /*0e70*/  UIADD3 UR5, URZ, -UR7, URZ ;  /* 0x800000073f057290 */ /* 0x004fc8000fffe03f */
[----:B------:R-:W-:-:S04]  /*0e80*/  UIMAD UR5, UR5, UR17, URZ ;  /* 0x00000011050572a4 */ /* 0x000fc8000f8e023f */
[----:B------:R-:W-:-:S04]  /*0e90*/  UIMAD.WIDE.U32 UR6, UR7, UR5, UR6 ;  /* 0x00000005070672a5 */ /* 0x000fc8000f8e0006 */
[----:B-1----:R-:W-:-:S04]  /*0ea0*/  UIMAD.WIDE.U32 UR6, UR7, UR14, URZ ;  /* 0x0000000e070672a5 */ /* 0x002fc8000f8e003f */
[----:B------:R-:W-:-:S04]  /*0eb0*/  UIADD3 UR5, -UR7, URZ, URZ ;  /* 0x0000003f07057290 */ /* 0x000fc8000fffe13f */
[----:B------:R-:W-:Y:S02]  /*0ec0*/  UIMAD UR5, UR17, UR5, UR14 ;  /* 0x00000005110572a4 */ /* 0x000fe4000f8e020e */
[----:B------:R-:W-:Y:S02]  /*0ed0*/  ULOP3.LUT UR14, URZ, UR16, URZ, 0x33, !UPT ;  /* 0x000000103f0e7292 */ /* 0x000fe4000f8e333f */
[----:B------:R-:W-:-:S11]  /*0ee0*/  UISETP.GT.U32.AND UP1, UPT, UR17, UR5, UPT ;  /* 0x000000051100728c */ /* 0x000fd6000bf24070 */
[----:B------:R-:W-:Y:S02]  /*0ef0*/  @!UP1 UIADD3 UR5, UR5, -UR17, URZ ;  /* 0x8000001105059290 */ /* 0x000fe4000fffe03f */
[----:B------:R-:W-:Y:S02]  /*0f00*/  @!UP1 UIADD3 UR7, UR7, 0x1, URZ ;  /* 0x0000000107079890 */ /* 0x000fe4000fffe03f */
[----:B------:R-:W-:Y:S02]  /*0f10*/  UIADD3 UR6, UR5, -UR17, URZ ;  /* 0x8000001105067290 */ /* 0x000fe4000fffe03f */
[----:B------:R-:W-:-:S04]  /*0f20*/  UISETP.GT.U32.AND UP0, UPT, UR17, UR5, UPT ;  /* 0x000000051100728c */ /* 0x000fc8000bf04070 */
[----:B------:R-:W-:Y:S02]  /*0f30*/  USEL UR6, UR6, UR5, !UP0 ;  /* 0x0000000506067287 */ /* 0x000fe4000c000000 */
[----:B------:R-:W-:Y:S02]  /*0f40*/  UISETP.NE.AND UP0, UPT, URZ, UR16, UPT ;  /* 0x000000103f00728c */ /* 0x000fe4000bf05270 */
[----:B------:R-:W-:Y:S02]  /*0f50*/  @!UP2 UIADD3 UR6, -UR6, URZ, URZ ;  /* 0x0000003f0606a290 */ /* 0x000fe4000fffe13f */
[----:B------:R-:W-:Y:S02]  /*0f60*/  UISETP.GE.U32.AND UP2, UPT, UR5, UR17, UPT ;  /* 0x000000110500728c */ /* 0x000fe4000bf46070 */
[----:B------:R-:W-:Y:S02]  /*0f70*/  USEL UR15, UR14, UR6, !UP0 ;  /* 0x000000060e0f7287 */ /* 0x000fe4000c000000 */
[----:B------:R-:W-:-:S02]  /*0f80*/  ULOP3.LUT UR5, UR9, UR16, URZ, 0x3c, !UPT ;  /* 0x0000001009057292 */ /* 0x000fc4000f8e3c3f */
[----:B------:R-:W-:Y:S02]  /*0f90*/  UIMAD UR22, UR15, 0x38, URZ ;  /* 0x000000380f1678a4 */ /* 0x000fe4000f8e023f */
[----:B------:R-:W-:Y:S02]  /*0fa0*/  UISETP.GE.AND UP1, UPT, UR5, URZ, UPT ;  /* 0x0000003f0500728c */ /* 0x000fe4000bf26270 */
[----:B------:R-:W-:Y:S02]  /*0fb0*/  ULDC.64 UR16, c[0x0][0x1e8] ;  /* 0x00007a0000107ab9 */ /* 0x000fe40000000a00 */
[----:B------:R-:W-:Y:S01]  /*0fc0*/  MOV R3, UR22 ;  /* 0x0000001600037c02 */ /* 0x000fe20008000f00 */
[----:B------:R-:W-:Y:S01]  /*0fd0*/  @UP2 UIADD3 UR7, UR7, 0x1, URZ ;  /* 0x0000000107072890 */ /* 0x000fe2000fffe03f */
[----:B------:R-:W-:-:S04]  /*0fe0*/  IADD3 R26, P0, R97, UR22, RZ ;  /* 0x00000016611a7c10 */ /* 0x000fc8000ff1e0ff */
[----:B------:R-:W-:Y:S01]  /*0ff0*/  LEA.HI.X.SX32 R27, R3, R0, 0x1, P0 ;  /* 0x00000000031b7211 */ /* 0x000fe200000f0eff */
[----:B------:R-:W-:Y:S01]  /*1000*/  IMAD.WIDE.U32 R2, R2, 0x24924925, RZ ;  /* 0x2492492502027825 */ /* 0x000fe200078e00ff */
[----:B------:R-:W-:-:S03]  /*1010*/  @!UP1 UIADD3 UR7, -UR7, URZ, URZ ;  /* 0x0000003f07079290 */ /* 0x000fc6000fffe13f */
[----:B------:R-:W-:Y:S01]  /*1020*/  IMAD R0, R5, c[0x0][0x1fc], R3 ;  /* 0x00007f0005007a24 */ /* 0x000fe200078e0203 */
[----:B------:R-:W-:-:S04]  /*1030*/  USEL UR7, UR14, UR7, !UP0 ;  /* 0x000000070e077287 */ /* 0x000fc8000c000000 */
[----:B------:R-:W-:Y:S01]  /*1040*/  IADD3 R2, R0, 0x190, RZ ;  /* 0x0000019000027810 */ /* 0x000fe20007ffe0ff */
[----:B------:R-:W-:-:S03]  /*1050*/  USHF.R.S32.HI UR5, URZ, 0x1f, UR7 ;  /* 0x0000001f3f057899 */ /* 0x000fc60008011407 */
[----:B------:R-:W-:Y:S01]  /*1060*/  SHF.R.S32.HI R3, RZ, 0x1f, R2 ;  /* 0x0000001fff037819 */ /* 0x000fe20000011402 */
[----:B------:R-:W-:Y:S01]  /*1070*/  UIMAD UR5, UR5, UR16, URZ ;  /* 0x00000010050572a4 */ /* 0x000fe2000f8e023f */
[----:B------:R-:W-:-:S03]  /*1080*/  ISETP.GE.U32.AND P0, PT, R2, c[0x0][0x1e0], PT ;  /* 0x0000780002007a0c */ /* 0x000fc60003f06070 */
[----:B------:R-:W-:Y:S01]  /*1090*/  UIMAD UR5, UR7, UR17, UR5 ;  /* 0x00000011070572a4 */ /* 0x000fe2000f8e0205 */
[----:B------:R-:W-:Y:S02]  /*10a0*/  ISETP.GE.AND.EX P0, PT, R3, c[0x0][0x1e4], PT, P0 ;  /* 0x0000790003007a0c */ /* 0x000fe40003f06300 */
[----:B------:R-:W-:Y:S02]  /*10b0*/  MOV R3, UR7 ;  /* 0x0000000700037c02 */ /* 0x000fe40008000f00 */
[----:B------:R-:W-:-:S03]  /*10c0*/  ISETP.LT.U32.AND P6, PT, R10, 0x1c0, !P0 ;  /* 0x000001c00a00780c */ /* 0x000fc600047c1070 */
[----:B------:R-:W-:-:S05]  /*10d0*/  IMAD.WIDE.U32 R26, R3, c[0x0][0x1e8], R26 ;  /* 0x00007a00031a7a25 */ /* 0x000fca00078e001a */
[----:B------:R-:W-:-:S05]  /*10e0*/  IADD3 R29, R27, UR5, RZ ;  /* 0x000000051b1d7c10 */ /* 0x000fca000fffe0ff */
[----:B------:R-:W-:Y:S01]  /*10f0*/  @P6 IMAD R3, R6, c[0x0][0x1d8], RZ ;  /* 0x0000760006036a24 */ /* 0x000fe200078e02ff */
[----:B------:R-:W-:Y:S02]  /*1100*/  @P6 MOV R28, R26 ;  /* 0x0000001a001c6202 */ /* 0x000fe40000000f00 */
[----:B------:R-:W-:Y:S01]  /*1110*/  SHF.R.S32.HI R6, RZ, 0x1f, R111 ;  /* 0x0000001fff067819 */ /* 0x000fe2000001146f */
[C---:B------:R-:W-:Y:S02]  /*1120*/  @P6 IMAD R5, R112.reuse, c[0x0][0x1dc], R3 ;  /* 0x0000770070056a24 */ /* 0x040fe400078e0203 */
[----:B------:R-:W-:-:S05]  /*1130*/  @P6 IMAD.WIDE.U32 R2, R112, c[0x0][0x1d8], R28 ;  /* 0x0000760070026a25 */ /* 0x000fca00078e001c */
[----:B------:R-:W-:Y:S02]  /*1140*/  @P6 IADD3 R3, R3, R5, RZ ;  /* 0x0000000503036210 */ /* 0x000fe40007ffe0ff */
[C---:B------:R-:W-:Y:S02]  /*1150*/  @P6 SHF.L.U32 R12, R2.reuse, 0x1, RZ ;  /* 0x00000001020c6819 */ /* 0x040fe400000006ff */
[----:B------:R-:W-:Y:S02]  /*1160*/  @P6 SHF.L.U64.HI R2, R2, 0x1, R3 ;  /* 0x0000000102026819 */ /* 0x000fe40000010203 */
[----:B------:R-:W-:-:S04]  /*1170*/  @P6 IADD3 R4, P0, R12, c[0x0][0x180], RZ ;  /* 0x000060000c046a10 */ /* 0x000fc80007f1e0ff */
[----:B------:R-:W-:Y:S02]  /*1180*/  @P6 IADD3.X R5, R2, c[0x0][0x184], RZ, P0, !PT ;  /* 0x0000610002056a10 */ /* 0x000fe400007fe4ff */
[----:B------:R-:W-:-:S04]  /*1190*/  @P6 IADD3 R12, P0, R12, c[0x0][0x178], RZ ;  /* 0x00005e000c0c6a10 */ /* 0x000fc80007f1e0ff */
        /* <DEDUP_REMOVED lines=12> */
[----:B------:R-:W-:Y:S01]  /*1260*/  @P0 IADD3 R3, R3, R7, RZ ;  /* 0x0000000703030210 */ /* 0x000fe20007ffe0ff */
[----:B------:R-:W-:Y:S01]  /*1270*/  HFMA2.MMA R7, -RZ, RZ, 0, 0 ;  /* 0x00000000ff077435 */ /* 0x000fe200000001ff */
[C---:B------:R-:W-:Y:S02]  /*1280*/  @P0 SHF.L.U32 R6, R2.reuse, 0x1, RZ ;  /* 0x0000000102060819 */ /* 0x040fe400000006ff */
[----:B------:R-:W-:Y:S02]  /*1290*/  @P0 SHF.L.U64.HI R14, R2, 0x1, R3 ;  /* 0x00000001020e0819 */ /* 0x000fe40000010203 */
[----:B------:R-:W-:-:S04]  /*12a0*/  @P0 IADD3 R2, P5, R6, c[0x0][0x180], RZ ;  /* 0x0000600006020a10 */ /* 0x000fc80007fbe0ff */
[----:B------:R-:W-:Y:S01]  /*12b0*/  @P0 IADD3.X R3, R14, c[0x0][0x184], RZ, P5, !PT ;  /* 0x000061000e030a10 */ /* 0x000fe20002ffe4ff */
[----:B------:R1:W5:Y:S01]  /*12c0*/  @P6 LDG.E R7, [R4.64] ;  /* 0x0000001204076981 */ /* 0x000362000c1e1900 */
[----:B------:R-:W-:Y:S01]  /*12d0*/  UMOV UR5, 0x8 ;  /* 0x0000000800057882 */ /* 0x000fe20000000000 */
[----:B------:R-:W-:Y:S01]  /*12e0*/  LOP3.LUT P5, RZ, R8, 0x40000, RZ, 0xc0, !PT ;  /* 0x0004000008ff7812 */ /* 0x000fe200078ac0ff */
[----:B------:R-:W-:Y:S01]  /*12f0*/  ULDC.64 UR6, c[0x0][0x198] ;  /* 0x0000660000067ab9 */ /* 0x000fe20000000a00 */
[----:B-1----:R-:W-:Y:S02]  /*1300*/  @P0 IADD3 R4, P6, R6, c[0x0][0x178], RZ ;  /* 0x00005e0006040a10 */ /* 0x002fe40007fde0ff */
[----:B------:R-:W-:Y:S02]  /*1310*/  MOV R6, RZ ;  /* 0x000000ff00067202 */ /* 0x000fe40000000f00 */
[----:B------:R-:W-:Y:S02]  /*1320*/  @P0 IADD3.X R5, R14, c[0x0][0x17c], RZ, P6, !PT ;  /* 0x00005f000e050a10 */ /* 0x000fe400037fe4ff */
[----:B------:R-:W-:-:S02]  /*1330*/  IADD3 R14, R0, 0x1b0, RZ ;  /* 0x000001b0000e7810 */ /* 0x000fc40007ffe0ff */
[----:B------:R1:W5:Y:S01]  /*1340*/  @P0 LDG.E R6, [R2.64] ;  /* 0x0000001202060981 */ /* 0x000362000c1e1900 */
[----:B------:R-:W-:Y:S02]  /*1350*/  P2R R16, PR, RZ, 0x20 ;  /* 0x00000020ff107803 */ /* 0x000fe40000000000 */
[----:B------:R-:W-:Y:S01]  /*1360*/  SHF.R.S32.HI R15, RZ, 0x1f, R14 ;  /* 0x0000001fff0f7819 */ /* 0x000fe2000001140e */
[----:B------:R2:W5:Y:S01]  /*1370*/  @P0 LDG.E R60, [R4.64] ;  /* 0x00000012043c0981 */ /* 0x000562000c1e1900 */
[----:B------:R-:W-:Y:S01]  /*1380*/  ISETP.GE.U32.AND P0, PT, R14, c[0x0][0x1e0], PT ;  /* 0x000078000e007a0c */ /* 0x000fe20003f06070 */
[----:B------:R-:W-:Y:S01]  /*1390*/  UIMAD.WIDE UR6, UR9, UR5, UR6 ;  /* 0x00000005090672a5 */ /* 0x000fe2000f8e0206 */
[----:B------:R-:W-:Y:S02]  /*13a0*/  LOP3.LUT P5, RZ, R8, 0x200000, RZ, 0xc0, !PT ;  /* 0x0020000008ff7812 */ /* 0x000fe400078ac0ff */
[----:B------:R-:W-:-:S04]  /*13b0*/  ISETP.GE.AND.EX P0, PT, R15, c[0x0][0x1e4], PT, P0 ;  /* 0x000079000f007a0c */ /* 0x000fc80003f06300 */
[----:B------:R-:W-:-:S13]  /*13c0*/  ISETP.LT.U32.AND P0, PT, R10, 0x1c0, !P0 ;  /* 0x000001c00a00780c */ /* 0x000fda0004701070 */
[----:B-1----:R-:W-:Y:S01]  /*13d0*/  @P0 MOV R2, R26 ;  /* 0x0000001a00020202 */ /* 0x002fe20000000f00 */
[----:B0-----:R-:W-:Y:S01]  /*13e0*/  @P0 IMAD R13, R17, c[0x0][0x1d8], RZ ;  /* 0x00007600110d0a24 */ /* 0x001fe200078e02ff */
[----:B------:R-:W-:-:S03]  /*13f0*/  @P0 MOV R3, R29 ;  /* 0x0000001d00030202 */ /* 0x000fc60000000f00 */
[C---:B------:R-:W-:Y:S02]  /*1400*/  @P0 IMAD R13, R110.reuse, c[0x0][0x1dc], R13 ;  /* 0x000077006e0d0a24 */ /* 0x040fe400078e020d */
[----:B------:R-:W-:-:S05]  /*1410*/  @P0 IMAD.WIDE.U32 R2, R110, c[0x0][0x1d8], R2 ;  /* 0x000076006e020a25 */ /* 0x000fca00078e0002 */
[----:B------:R-:W-:Y:S02]  /*1420*/  @P0 IADD3 R3, R3, R13, RZ ;  /* 0x0000000d03030210 */ /* 0x000fe40007ffe0ff */
[C---:B------:R-:W-:Y:S02]  /*1430*/  @P0 SHF.L.U32 R12, R2.reuse, 0x1, RZ ;  /* 0x00000001020c0819 */ /* 0x040fe400000006ff */
[----:B--2---:R-:W-:Y:S02]  /*1440*/  @P0 SHF.L.U64.HI R4, R2, 0x1, R3 ;  /* 0x0000000102040819 */ /* 0x004fe40000010203 */
[----:B------:R-:W-:Y:S01]  /*1450*/  @P0 IADD3 R2, P6, R12, c[0x0][0x180], RZ ;  /* 0x000060000c020a10 */ /* 0x000fe20007fde0ff */
[----:B------:R-:W-:-:S03]  /*1460*/  HFMA2.MMA R5, -RZ, RZ, 0, 0 ;  /* 0x00000000ff057435 */ /* 0x000fc600000001ff */
[----:B------:R-:W-:Y:S02]  /*1470*/  @P0 IADD3.X R3, R4, c[0x0][0x184], RZ, P6, !PT ;  /* 0x0000610004030a10 */ /* 0x000fe400037fe4ff */
[----:B------:R-:W-:-:S04]  /*1480*/  @P0 IADD3 R12, P6, R12, c[0x0][0x178], RZ ;  /* 0x00005e000c0c0a10 */ /* 0x000fc80007fde0ff */
[----:B------:R-:W-:Y:S01]  /*1490*/  @P0 IADD3.X R13, R4, c[0x0][0x17c], RZ, P6, !PT ;  /* 0x00005f00040d0a10 */ /* 0x000fe200037fe4ff */
[----:B------:R0:W5:Y:S01]  /*14a0*/  @P0 LDG.E R5, [R2.64] ;  /* 0x0000001202050981 */ /* 0x000162000c1e1900 */
[----:B------:R-:W-:-:S03]  /*14b0*/  IADD3 R4, R0, 0x1c0, RZ ;  /* 0x000001c000047810 */ /* 0x000fc60007ffe0ff */
[----:B------:R1:W5:Y:S01]  /*14c0*/  @P0 LDG.E R59, [R12.64] ;  /* 0x000000120c3b0981 */ /* 0x000362000c1e1900 */
[----:B------:R-:W-:Y:S02]  /*14d0*/  SHF.R.S32.HI R14, RZ, 0x1f, R4 ;  /* 0x0000001fff0e7819 */ /* 0x000fe40000011404 */
[----:B------:R-:W-:-:S04]  /*14e0*/  ISETP.GE.U32.AND P0, PT, R4, c[0x0][0x1e0], PT ;  /* 0x0000780004007a0c */ /* 0x000fc80003f06070 */
[----:B------:R-:W-:-:S04]  /*14f0*/  ISETP.GE.AND.EX P0, PT, R14, c[0x0][0x1e4], PT, P0 ;  /* 0x000079000e007a0c */ /* 0x000fc80003f06300 */
[----:B------:R-:W-:Y:S02]  /*1500*/  ISETP.LT.U32.AND P0, PT, R10, 0x1c0, !P0 ;  /* 0x000001c00a00780c */ /* 0x000fe40004701070 */
[----:B------:R-:W-:-:S11]  /*1510*/  SHF.R.S32.HI R17, RZ, 0x1f, R109 ;  /* 0x0000001fff117819 */ /* 0x000fd6000001146d */
[----:B0-----:R-:W-:Y:S01]  /*1520*/  @P0 MOV R2, R26 ;  /* 0x0000001a00020202 */ /* 0x001fe20000000f00 */
[----:B------:R-:W-:Y:S01]  /*1530*/  @P0 IMAD R4, R17, c[0x0][0x1d8], RZ ;  /* 0x0000760011040a24 */ /* 0x000fe200078e02ff */
[----:B------:R-:W-:-:S03]  /*1540*/  @P0 MOV R3, R29 ;  /* 0x0000001d00030202 */ /* 0x000fc60000000f00 */
[C---:B------:R-:W-:Y:S02]  /*1550*/  @P0 IMAD R15, R109.reuse, c[0x0][0x1dc], R4 ;  /* 0x000077006d0f0a24 */ /* 0x040fe400078e0204 */
[----:B------:R-:W-:-:S05]  /*1560*/  @P0 IMAD.WIDE.U32 R2, R109, c[0x0][0x1d8], R2 ;  /* 0x000076006d020a25 */ /* 0x000fca00078e0002 */
[----:B------:R-:W-:Y:S02]  /*1570*/  @P0 IADD3 R3, R3, R15, RZ ;  /* 0x0000000f03030210 */ /* 0x000fe40007ffe0ff */
[C---:B-1----:R-:W-:Y:S02]  /*1580*/  @P0 SHF.L.U32 R12, R2.reuse, 0x1, RZ ;  /* 0x00000001020c0819 */ /* 0x042fe400000006ff */
[----:B------:R-:W-:Y:S02]  /*1590*/  @P0 SHF.L.U64.HI R4, R2, 0x1, R3 ;  /* 0x0000000102040819 */ /* 0x000fe40000010203 */
[----:B------:R-:W-:-:S04]  /*15a0*/  @P0 IADD3 R2, P6, R12, c[0x0][0x180], RZ ;  /* 0x000060000c020a10 */ /* 0x000fc80007fde0ff */
[----:B------:R-:W-:Y:S02]  /*15b0*/  @P0 IADD3.X R3, R4, c[0x0][0x184], RZ, P6, !PT ;  /* 0x0000610004030a10 */ /* 0x000fe400037fe4ff */
[----:B------:R-:W-:-:S04]  /*15c0*/  @P0 IADD3 R12, P6, R12, c[0x0][0x178], RZ ;  /* 0x00005e000c0c0a10 */ /* 0x000fc80007fde0ff */
[----:B------:R-:W-:Y:S01]  /*15d0*/  @P0 IADD3.X R13, R4, c[0x0][0x17c], RZ, P6, !PT ;  /* 0x00005f00040d0a10 */ /* 0x000fe200037fe4ff */
[----:B------:R-:W-:Y:S01]  /*15e0*/  HFMA2.MMA R4, -RZ, RZ, 0, 0 ;  /* 0x00000000ff047435 */ /* 0x000fe200000001ff */
[----:B------:R-:W-:-:S03]  /*15f0*/  IADD3 R14, R0, 0x1d0, RZ ;  /* 0x000001d0000e7810 */ /* 0x000fc60007ffe0ff */
[----:B------:R0:W5:Y:S01]  /*1600*/  @P0 LDG.E R58, [R12.64] ;  /* 0x000000120c3a0981 */ /* 0x000162000c1e1900 */
[----:B------:R-:W-:-:S05]  /*1610*/  SHF.R.S32.HI R15, RZ, 0x1f, R14 ;  /* 0x0000001fff0f7819 */ /* 0x000fca000001140e */
[----:B------:R1:W5:Y:S01]  /*1620*/  @P0 LDG.E R4, [R2.64] ;  /* 0x0000001202040981 */ /* 0x000362000c1e1900 */
[----:B------:R-:W-:-:S04]  /*1630*/  ISETP.GE.U32.AND P0, PT, R14, c[0x0][0x1e0], PT ;  /* 0x000078000e007a0c */ /* 0x000fc80003f06070 */
[----:B------:R-:W-:-:S04]  /*1640*/  ISETP.GE.AND.EX P0, PT, R15, c[0x0][0x1e4], PT, P0 ;  /* 0x000079000f007a0c */ /* 0x000fc80003f06300 */
[----:B------:R-:W-:Y:S02]  /*1650*/  ISETP.LT.U32.AND P0, PT, R10, 0x1c0, !P0 ;  /* 0x000001c00a00780c */ /* 0x000fe40004701070 */
[----:B------:R-:W-:-:S11]  /*1660*/  SHF.R.S32.HI R17, RZ, 0x1f, R108 ;  /* 0x0000001fff117819 */ /* 0x000fd6000001146c */
[----:B-1----:R-:W-:Y:S01]  /*1670*/  @P0 MOV R2, R26 ;  /* 0x0000001a00020202 */ /* 0x002fe20000000f00 */
[----:B------:R-:W-:Y:S01]  /*1680*/  @P0 IMAD R15, R17, c[0x0][0x1d8], RZ ;  /* 0x00007600110f0a24 */ /* 0x000fe200078e02ff */
[----:B------:R-:W-:-:S03]  /*1690*/  @P0 MOV R3, R29 ;  /* 0x0000001d00030202 */ /* 0x000fc60000000f00 */
[C---:B------:R-:W-:Y:S02]  /*16a0*/  @P0 IMAD R15, R108.reuse, c[0x0][0x1dc], R15 ;  /* 0x000077006c0f0a24 */ /* 0x040fe400078e020f */
[----:B------:R-:W-:-:S05]  /*16b0*/  @P0 IMAD.WIDE.U32 R2, R108, c[0x0][0x1d8], R2 ;  /* 0x000076006c020a25 */ /* 0x000fca00078e0002 */
[----:B------:R-:W-:Y:S02]  /*16c0*/  @P0 IADD3 R3, R3, R15, RZ ;  /* 0x0000000f03030210 */ /* 0x000fe40007ffe0ff */
[C---:B------:R-:W-:Y:S02]  /*16d0*/  @P0 SHF.L.U32 R14, R2.reuse, 0x1, RZ ;  /* 0x00000001020e0819 */ /* 0x040fe400000006ff */
[----:B------:R-:W-:Y:S02]  /*16e0*/  @P0 SHF.L.U64.HI R2, R2, 0x1, R3 ;  /* 0x0000000102020819 */ /* 0x000fe40000010203 */
[----:B0-----:R-:W-:Y:S01]  /*16f0*/  @P0 IADD3 R12, P6, R14, c[0x0][0x180], RZ ;  /* 0x000060000e0c0a10 */ /* 0x001fe20007fde0ff */
[----:B------:R-:W-:-:S03]  /*1700*/  HFMA2.MMA R3, -RZ, RZ, 0, 0 ;  /* 0x00000000ff037435 */ /* 0x000fc600000001ff */
[----:B------:R-:W-:Y:S02]  /*1710*/  @P0 IADD3.X R13, R2, c[0x0][0x184], RZ, P6, !PT ;  /* 0x00006100020d0a10 */ /* 0x000fe400037fe4ff */
[----:B------:R-:W-:Y:S02]  /*1720*/  @P0 IADD3 R14, P6, R14, c[0x0][0x178], RZ ;  /* 0x00005e000e0e0a10 */ /* 0x000fe40007fde0ff */
[----:B------:R-:W-:Y:S02]  /*1730*/  IADD3 R0, R0, 0x1e0, RZ ;  /* 0x000001e000007810 */ /* 0x000fe40007ffe0ff */
[----:B------:R-:W-:Y:S01]  /*1740*/  @P0 IADD3.X R15, R2, c[0x0][0x17c], RZ, P6, !PT ;  /* 0x00005f00020f0a10 */ /* 0x000fe200037fe4ff */
[----:B------:R0:W5:Y:S01]  /*1750*/  @P0 LDG.E R3, [R12.64] ;  /* 0x000000120c030981 */ /* 0x000162000c1e1900 */
[----:B------:R-:W-:-:S03]  /*1760*/  SHF.R.S32.HI R2, RZ, 0x1f, R0 ;  /* 0x0000001fff027819 */ /* 0x000fc60000011400 */
[----:B------:R1:W5:Y:S01]  /*1770*/  @P0 LDG.E R57, [R14.64] ;  /* 0x000000120e390981 */ /* 0x000362000c1e1900 */
        /* <DEDUP_REMOVED lines=8> */
[----:B------:R-:W-:Y:S01]  /*1800*/  @P0 IMAD.WIDE.U32 R12, R107, c[0x0][0x1d8], R12 ;  /* 0x000076006b0c0a25 */ /* 0x000fe200078e000c */
[----:B------:R-:W-:-:S04]  /*1810*/  HFMA2.MMA R2, -RZ, RZ, 0, 0 ;  /* 0x00000000ff027435 */ /* 0x000fc800000001ff */
[----:B------:R-:W-:Y:S02]  /*1820*/  @P0 IADD3 R13, R13, R17, RZ ;  /* 0x000000110d0d0210 */ /* 0x000fe40007ffe0ff */
[C---:B-1----:R-:W-:Y:S02]  /*1830*/  @P0 SHF.L.U32 R14, R12.reuse, 0x1, RZ ;  /* 0x000000010c0e0819 */ /* 0x042fe400000006ff */
[----:B------:R-:W-:Y:S02]  /*1840*/  @P0 SHF.L.U64.HI R0, R12, 0x1, R13 ;  /* 0x000000010c000819 */ /* 0x000fe4000001020d */
[----:B------:R-:W-:-:S04]  /*1850*/  @P0 IADD3 R12, P6, R14, c[0x0][0x180], RZ ;  /* 0x000060000e0c0a10 */ /* 0x000fc80007fde0ff */
[----:B------:R-:W-:-:S05]  /*1860*/  @P0 IADD3.X R13, R0, c[0x0][0x184], RZ, P6, !PT ;  /* 0x00006100000d0a10 */ /* 0x000fca00037fe4ff */
[----:B------:R0:W5:Y:S02]  /*1870*/  @P0 LDG.E R2, [R12.64] ;  /* 0x000000120c020981 */ /* 0x000164000c1e1900 */
[----:B0-----:R-:W-:Y:S02]  /*1880*/  MOV R12, UR6 ;  /* 0x00000006000c7c02 */ /* 0x001fe40008000f00 */
[----:B------:R-:W-:-:S06]  /*1890*/  MOV R13, UR7 ;  /* 0x00000007000d7c02 */ /* 0x000fcc0008000f00 */
[----:B------:R-:W2:Y:S01]  /*18a0*/  LDG.E.64 R12, [R12.64] ;  /* 0x000000120c0c7981 */ /* 0x000ea2000c1e1b00 */
[----:B------:R-:W-:-:S04]  /*18b0*/  @P0 IADD3 R14, P6, R14, c[0x0][0x178], RZ ;  /* 0x00005e000e0e0a10 */ /* 0x000fc80007fde0ff */
[----:B------:R-:W-:-:S05]  /*18c0*/  @P0 IADD3.X R15, R0, c[0x0][0x17c], RZ, P6, !PT ;  /* 0x00005f00000f0a10 */ /* 0x000fca00037fe4ff */
[----:B------:R0:W5:Y:S01]  /*18d0*/  @P0 LDG.E R56, [R14.64] ;  /* 0x000000120e380981 */ /* 0x000162000c1e1900 */
[----:B------:R-:W-:-:S04]  /*18e0*/  @P5 IMAD R18, R18, c[0x0][0x1d8], RZ ;  /* 0x0000760012125a24 */ /* 0x000fc800078e02ff */
[----:B------:R-:W-:Y:S01]  /*18f0*/  @P5 IMAD R17, R9, c[0x0][0x1dc], R18 ;  /* 0x0000770009115a24 */ /* 0x000fe200078e0212 */
[----:B------:R-:W-:Y:S01]  /*1900*/  SHF.R.S32.HI R21, RZ, 0x1f, R21 ;  /* 0x0000001fff157819 */ /* 0x000fe20000011415 */
[----:B--2---:R-:W1:Y:S02]  /*1910*/  R2UR UR25, R12 ;  /* 0x000000000c1973c2 */ /* 0x004e6400000e0000 */
[----:B-1----:R-:W-:-:S05]  /*1920*/  MOV R0, UR25 ;  /* 0x0000001900007c02 */ /* 0x002fca0008000f00 */
[----:B------:R-:W-:-:S05]  /*1930*/  FFMA.FTZ R0, -R0, UR25, R13 ;  /* 0x0000001900007c23 */ /* 0x000fca000801010d */
[----:B------:R-:W-:-:S13]  /*1940*/  FSETP.GTU.FTZ.AND P0, PT, R0, RZ, PT ;  /* 0x000000ff0000720b */ /* 0x000fda0003f1c000 */
[----:B------:R-:W-:Y:S01]  /*1950*/  VOTEU.ANY UP0, P0 ;  /* 0x00000000003f7886 */ /* 0x000fe20000000100 */
[----:B------:R-:W-:-:S13]  /*1960*/  PLOP3.LUT P0, PT, PT, PT, UP0, 0x80, 0x0 ;  /* 0x000000000000781c */ /* 0x000fda0003f0f008 */
[----:B------:R-:W-:Y:S01]  /*1970*/  @P0 FADD.FTZ R0, R0, c[0x0][0x1a0] ;  /* 0x0000680000000621 */ /* 0x000fe20000010000 */
[----:B------:R-:W-:-:S13]  /*1980*/  PLOP3.LUT P0, PT, PT, PT, UP0, 0x80, 0x0 ;  /* 0x000000000000781c */ /* 0x000fda0003f0f008 */
[----:B------:R1:W2:Y:S01]  /*1990*/  @P0 MUFU.RSQ R19, R0 ;  /* 0x0000000000130308 */ /* 0x0002a20000001400 */
[----:B------:R-:W-:-:S04]  /*19a0*/  ISETP.GE.U32.AND P0, PT, R102, c[0x0][0x1e0], PT ;  /* 0x0000780066007a0c */ /* 0x000fc80003f06070 */
[----:B------:R-:W-:-:S04]  /*19b0*/  ISETP.GE.AND.EX P0, PT, R103, c[0x0][0x1e4], PT, P0 ;  /* 0x0000790067007a0c */ /* 0x000fc80003f06300 */
[----:B------:R-:W-:-:S13]  /*19c0*/  ISETP.GT.U32.OR P0, PT, R10, 0x1bf, P0 ;  /* 0x000001bf0a00780c */ /* 0x000fda0000704470 */
[----:B------:R-:W-:Y:S01]  /*19d0*/  @!P0 IMAD R13, R103, c[0x0][0x1d8], RZ ;  /* 0x00007600670d8a24 */ /* 0x000fe200078e02ff */
[----:B------:R-:W-:-:S03]  /*19e0*/  @!P0 MOV R12, R26 ;  /* 0x0000001a000c8202 */ /* 0x000fc60000000f00 */
[----:B0-----:R-:W-:Y:S01]  /*19f0*/  @!P0 IMAD R15, R102, c[0x0][0x1dc], R13 ;  /* 0x00007700660f8a24 */ /* 0x001fe200078e020d */
[----:B------:R-:W-:-:S05]  /*1a00*/  @!P0 MOV R13, R29 ;  /* 0x0000001d000d8202 */ /* 0x000fca0000000f00 */
[----:B------:R-:W-:-:S05]  /*1a10*/  @!P0 IMAD.WIDE.U32 R12, R102, c[0x0][0x1d8], R12 ;  /* 0x00007600660c8a25 */ /* 0x000fca00078e000c */
[----:B------:R-:W-:Y:S02]  /*1a20*/  @!P0 IADD3 R13, R13, R15, RZ ;  /* 0x0000000f0d0d8210 */ /* 0x000fe40007ffe0ff */
[C---:B------:R-:W-:Y:S02]  /*1a30*/  @!P0 SHF.L.U32 R14, R12.reuse, 0x1, RZ ;  /* 0x000000010c0e8819 */ /* 0x040fe400000006ff */
[----:B-1----:R-:W-:Y:S02]  /*1a40*/  @!P0 SHF.L.U64.HI R0, R12, 0x1, R13 ;  /* 0x000000010c008819 */ /* 0x002fe4000001020d */
[----:B------:R-:W-:-:S04]  /*1a50*/  @!P0 IADD3 R12, P6, R14, c[0x0][0x180], RZ ;  /* 0x000060000e0c8a10 */ /* 0x000fc80007fde0ff */
[----:B------:R-:W-:Y:S02]  /*1a60*/  @!P0 IADD3.X R13, R0, c[0x0][0x184], RZ, P6, !PT ;  /* 0x00006100000d8a10 */ /* 0x000fe400037fe4ff */
[----:B------:R-:W-:-:S04]  /*1a70*/  @!P0 IADD3 R14, P6, R14, c[0x0][0x178], RZ ;  /* 0x00005e000e0e8a10 */ /* 0x000fc80007fde0ff */
[----:B------:R-:W-:Y:S01]  /*1a80*/  @!P0 IADD3.X R15, R0, c[0x0][0x17c], RZ, P6, !PT ;  /* 0x00005f00000f8a10 */ /* 0x000fe200037fe4ff */
[----:B------:R-:W-:-:S04]  /*1a90*/  HFMA2.MMA R0, -RZ, RZ, 0, 0 ;  /* 0x00000000ff007435 */ /* 0x000fc800000001ff */
[----:B------:R0:W5:Y:S06]  /*1aa0*/  @!P0 LDG.E R55, [R14.64] ;  /* 0x000000120e378981 */ /* 0x00016c000c1e1900 */
[----:B------:R1:W5:Y:S01]  /*1ab0*/  @!P0 LDG.E R0, [R12.64] ;  /* 0x000000120c008981 */ /* 0x000362000c1e1900 */
[----:B------:R-:W-:Y:S02]  /*1ac0*/  PLOP3.LUT P0, PT, PT, PT, UP0, 0x80, 0x0 ;  /* 0x000000000000781c */ /* 0x000fe40003f0f008 */
[----:B-1----:R-:W-:Y:S02]  /*1ad0*/  @P5 MOV R12, R26 ;  /* 0x0000001a000c5202 */ /* 0x002fe40000000f00 */
[----:B------:R-:W-:-:S05]  /*1ae0*/  @P5 MOV R13, R29 ;  /* 0x0000001d000d5202 */ /* 0x000fca0000000f00 */
[----:B------:R-:W-:Y:S01]  /*1af0*/  @P5 IMAD.WIDE.U32 R12, R9, c[0x0][0x1d8], R12 ;  /* 0x00007600090c5a25 */ /* 0x000fe200078e000c */
[----:B------:R-:W-:-:S03]  /*1b00*/  LOP3.LUT P6, RZ, R8, 0x100000, RZ, 0xc0, !PT ;  /* 0x0010000008ff7812 */ /* 0x000fc600078cc0ff */
[----:B--2---:R1:W2:Y:S01]  /*1b10*/  @P0 R2UR UR26, R19 ;  /* 0x00000000131a03c2 */ /* 0x0042a200000e0000 */
        /* <DEDUP_REMOVED lines=10> */
[----:B------:R-:W-:-:S05]  /*1bc0*/  @P6 MOV R12, R26 ;  /* 0x0000001a000c6202 */ /* 0x000fca0000000f00 */
[----:B------:R-:W-:-:S05]  /*1bd0*/  @P6 IMAD.WIDE.U32 R12, R20, c[0x0][0x1d8], R12 ;  /* 0x00007600140c6a25 */ /* 0x000fca00078e000c */
[----:B------:R-:W-:Y:S02]  /*1be0*/  @P6 IADD3 R13, R13, R15, RZ ;  /* 0x0000000f0d0d6210 */ /* 0x000fe40007ffe0ff */
[C---:B------:R-:W-:Y:S02]  /*1bf0*/  @P6 SHF.L.U32 R50, R12.reuse, 0x1, RZ ;  /* 0x000000010c326819 */ /* 0x040fe400000006ff */
[----:B------:R-:W-:Y:S02]  /*1c00*/  @P6 SHF.L.U64.HI R12, R12, 0x1, R13 ;  /* 0x000000010c0c6819 */ /* 0x000fe4000001020d */
[----:B------:R-:W-:-:S04]  /*1c10*/  @P6 IADD3 R78, P0, R50, c[0x0][0x180], RZ ;  /* 0x00006000324e6a10 */ /* 0x000fc80007f1e0ff */
[----:B------:R-:W-:Y:S02]  /*1c20*/  @P6 IADD3.X R79, R12, c[0x0][0x184], RZ, P0, !PT ;  /* 0x000061000c4f6a10 */ /* 0x000fe400007fe4ff */
[----:B------:R-:W-:Y:S02]  /*1c30*/  @P6 IADD3 R50, P0, R50, c[0x0][0x178], RZ ;  /* 0x00005e0032326a10 */ /* 0x000fe40007f1e0ff */
[----:B------:R-:W-:Y:S02]  /*1c40*/  @P6 LOP3.LUT R11, R11, 0x8, RZ, 0xfc, !PT ;  /* 0x000000080b0b6812 */ /* 0x000fe400078efcff */
[----:B------:R-:W-:Y:S02]  /*1c50*/  @P6 IADD3.X R51, R12, c[0x0][0x17c], RZ, P0, !PT ;  /* 0x00005f000c336a10 */ /* 0x000fe400007fe4ff */
[----:B------:R-:W-:Y:S02]  /*1c60*/  LOP3.LUT P6, RZ, R8, 0x80000, RZ, 0xc0, !PT ;  /* 0x0008000008ff7812 */ /* 0x000fe400078cc0ff */
[----:B------:R-:W-:-:S04]  /*1c70*/  IADD3 R21, R9, 0x20, RZ ;  /* 0x0000002009157810 */ /* 0x000fc80007ffe0ff */
[----:B------:R-:W-:Y:S02]  /*1c80*/  SHF.R.S32.HI R21, RZ, 0x1f, R21 ;  /* 0x0000001fff157819 */ /* 0x000fe40000011415 */
[----:B------:R-:W-:-:S05]  /*1c90*/  IADD3 R20, R9, 0x20, RZ ;  /* 0x0000002009147810 */ /* 0x000fca0007ffe0ff */
[----:B------:R-:W-:Y:S01]  /*1ca0*/  @P6 IMAD R12, R21, c[0x0][0x1d8], RZ ;  /* 0x00007600150c6a24 */ /* 0x000fe200078e02ff */
[----:B------:R-:W-:-:S03]  /*1cb0*/  @P6 MOV R13, R29 ;  /* 0x0000001d000d6202 */ /* 0x000fc60000000f00 */
[----:B------:R-:W-:Y:S01]  /*1cc0*/  @P6 IMAD R15, R20, c[0x0][0x1dc], R12 ;  /* 0x00007700140f6a24 */ /* 0x000fe200078e020c */
[----:B------:R-:W-:-:S05]  /*1cd0*/  @P6 MOV R12, R26 ;  /* 0x0000001a000c6202 */ /* 0x000fca0000000f00 */
[----:B------:R-:W-:Y:S01]  /*1ce0*/  @P6 IMAD.WIDE.U32 R12, R20, c[0x0][0x1d8], R12 ;  /* 0x00007600140c6a25 */ /* 0x000fe200078e000c */
[----:B------:R-:W-:-:S04]  /*1cf0*/  ISETP.NE.AND P5, PT, R16, RZ, PT ;  /* 0x000000ff1000720c */ /* 0x000fc80003fa5270 */
[----:B------:R-:W-:Y:S02]  /*1d00*/  @P6 IADD3 R13, R13, R15, RZ ;  /* 0x0000000f0d0d6210 */ /* 0x000fe40007ffe0ff */
[C---:B------:R-:W-:Y:S02]  /*1d10*/  @P6 SHF.L.U32 R90, R12.reuse, 0x1, RZ ;  /* 0x000000010c5a6819 */ /* 0x040fe400000006ff */
[----:B------:R-:W-:Y:S02]  /*1d20*/  @P6 SHF.L.U64.HI R12, R12, 0x1, R13 ;  /* 0x000000010c0c6819 */ /* 0x000fe4000001020d */
[----:B------:R-:W-:Y:S02]  /*1d30*/  @P6 IADD3 R22, P0, R90, c[0x0][0x180], RZ ;  /* 0x000060005a166a10 */ /* 0x000fe40007f1e0ff */
[----:B-1----:R-:W-:Y:S02]  /*1d40*/  IADD3 R19, R9, 0x30, RZ ;  /* 0x0000003009137810 */ /* 0x002fe40007ffe0ff */
[----:B------:R-:W-:-:S02]  /*1d50*/  @P6 IADD3.X R23, R12, c[0x0][0x184], RZ, P0, !PT ;  /* 0x000061000c176a10 */ /* 0x000fc400007fe4ff */
[----:B------:R-:W-:Y:S02]  /*1d60*/  @P6 IADD3 R90, P0, R90, c[0x0][0x178], RZ ;  /* 0x00005e005a5a6a10 */ /* 0x000fe40007f1e0ff */
[----:B------:R-:W-:Y:S02]  /*1d70*/  SHF.R.S32.HI R19, RZ, 0x1f, R19 ;  /* 0x0000001fff137819 */ /* 0x000fe40000011413 */
[----:B------:R-:W-:Y:S02]  /*1d80*/  IADD3 R14, R9, 0x30, RZ ;  /* 0x00000030090e7810 */ /* 0x000fe40007ffe0ff */
        /* <DEDUP_REMOVED lines=9> */
[----:B------:R-:W-:Y:S02]  /*1e20*/  @P5 IADD3 R66, P0, R48, c[0x0][0x180], RZ ;  /* 0x0000600030425a10 */ /* 0x000fe40007f1e0ff */
[----:B------:R-:W-:Y:S02]  /*1e30*/  LOP3.LUT R11, R11, 0xfffffffd, RZ, 0xc0, !PT ;  /* 0xfffffffd0b0b7812 */ /* 0x000fe400078ec0ff */
[----:B------:R-:W-:-:S02]  /*1e40*/  @P5 IADD3.X R67, R12, c[0x0][0x184], RZ, P0, !PT ;  /* 0x000061000c435a10 */ /* 0x000fc400007fe4ff */
        /* <DEDUP_REMOVED lines=16> */
[----:B------:R-:W-:Y:S02]  /*1f50*/  IADD3 R16, R9, 0x50, RZ ;  /* 0x0000005009107810 */ /* 0x000fe40007ffe0ff */
[----:B------:R-:W-:-:S02]  /*1f60*/  @P5 IADD3.X R65, R12, c[0x0][0x184], RZ, P0, !PT ;  /* 0x000061000c415a10 */ /* 0x000fc400007fe4ff */
[----:B------:R-:W-:Y:S02]  /*1f70*/  SHF.R.S32.HI R16, RZ, 0x1f, R16 ;  /* 0x0000001fff107819 */ /* 0x000fe40000011410 */
[----:B------:R-:W-:Y:S02]  /*1f80*/  @P5 IADD3 R104, P0, R104, c[0x0][0x178], RZ ;  /* 0x00005e0068685a10 */ /* 0x000fe40007f1e0ff */
[----:B------:R-:W-:Y:S02]  /*1f90*/  IADD3 R14, R9, 0x50, RZ ;  /* 0x00000050090e7810 */ /* 0x000fe40007ffe0ff */
        /* <DEDUP_REMOVED lines=10> */
[----:B------:R-:W-:Y:S02]  /*2040*/  @P4 IADD3 R62, P0, R46, c[0x0][0x180], RZ ;  /* 0x000060002e3e4a10 */ /* 0x000fe40007f1e0ff */
[----:B------:R-:W-:Y:S02]  /*2050*/  IADD3 R16, R9, 0x60, RZ ;  /* 0x0000006009107810 */ /* 0x000fe40007ffe0ff */
[----:B------:R-:W-:-:S02]  /*2060*/  @P4 IADD3.X R63, R12, c[0x0][0x184], RZ, P0, !PT ;  /* 0x000061000c3f4a10 */ /* 0x000fc400007fe4ff */
[----:B------:R-:W-:Y:S02]  /*2070*/  @P4 IADD3 R46, P0, R46, c[0x0][0x178], RZ ;  /* 0x00005e002e2e4a10 */ /* 0x000fe40007f1e0ff */
[----:B------:R-:W-:Y:S02]  /*2080*/  SHF.R.S32.HI R16, RZ, 0x1f, R16 ;  /* 0x0000001fff107819 */ /* 0x000fe40000011410 */
[----:B------:R-:W-:Y:S02]  /*2090*/  @P4 IADD3.X R47, R12, c[0x0][0x17c], RZ, P0, !PT ;  /* 0x00005f000c2f4a10 */ /* 0x000fe400007fe4ff */
[----:B------:R-:W-:Y:S01]  /*20a0*/  IADD3 R14, R9, 0x60, RZ ;  /* 0x00000060090e7810 */ /* 0x000fe20007ffe0ff */
        /* <DEDUP_REMOVED lines=47> */
[----:B------:R-:W-:Y:S02]  /*23a0*/  @P2 MOV R14, R26 ;  /* 0x0000001a000e2202 */ /* 0x000fe40000000f00 */
[----:B------:R-:W-:Y:S01]  /*23b0*/  @P2 MOV R15, R29 ;  /* 0x0000001d000f2202 */ /* 0x000fe20000000f00 */
[----:B------:R-:W-:-:S04]  /*23c0*/  @P2 IMAD R16, R17, c[0x0][0x1dc], R16 ;  /* 0x0000770011102a24 */ /* 0x000fc800078e0210 */
        /* <DEDUP_REMOVED lines=15> */
[----:B------:R-:W-:Y:S01]  /*24c0*/  @P5 IMAD R16, R17, c[0x0][0x1dc], R16 ;  /* 0x0000770011105a24 */ /* 0x000fe200078e0210 */
[----:B------:R-:W-:-:S03]  /*24d0*/  LOP3.LUT R11, R11, 0xfffffffb, RZ, 0xc0, !PT ;  /* 0xfffffffb0b0b7812 */ /* 0x000fc600078ec0ff */
[----:B------:R-:W-:Y:S01]  /*24e0*/  @P5 IMAD.WIDE.U32 R14, R17, c[0x0][0x1d8], R14 ;  /* 0x00007600110e5a25 */ /* 0x000fe200078e000e */
[----:B------:R-:W-:Y:S02]  /*24f0*/  @P4 LOP3.LUT R11, R11, 0x4, RZ, 0xfc, !PT ;  /* 0x000000040b0b4812 */ /* 0x000fe400078efcff */
[----:B------:R-:W-:Y:S02]  /*2500*/  LOP3.LUT P4, RZ, R8, 0x400, RZ, 0xc0, !PT ;  /* 0x0000040008ff7812 */ /* 0x000fe4000788c0ff */
[----:B------:R-:W-:Y:S02]  /*2510*/  @P5 IADD3 R16, R15, R16, RZ ;  /* 0x000000100f105210 */ /* 0x000fe40007ffe0ff */
[C---:B------:R-:W-:Y:S02]  /*2520*/  @P5 SHF.L.U32 R15, R14.reuse, 0x1, RZ ;  /* 0x000000010e0f5819 */ /* 0x040fe400000006ff */
[----:B------:R-:W-:Y:S02]  /*2530*/  @P5 SHF.L.U64.HI R16, R14, 0x1, R16 ;  /* 0x000000010e105819 */ /* 0x000fe40000010210 */
[----:B------:R-:W-:-:S02]  /*2540*/  @P5 IADD3 R38, P0, R15, c[0x0][0x180], RZ ;  /* 0x000060000f265a10 */ /* 0x000fc40007f1e0ff */
[----:B------:R-:W-:Y:S02]  /*2550*/  IADD3 R17, R9, 0xb0, RZ ;  /* 0x000000b009117810 */ /* 0x000fe40007ffe0ff */
[C---:B------:R-:W-:Y:S02]  /*2560*/  @P5 IADD3.X R39, R16.reuse, c[0x0][0x184], RZ, P0, !PT ;  /* 0x0000610010275a10 */ /* 0x040fe400007fe4ff */
[----:B------:R-:W-:Y:S02]  /*2570*/  SHF.R.S32.HI R17, RZ, 0x1f, R17 ;  /* 0x0000001fff117819 */ /* 0x000fe40000011411 */
[----:B------:R-:W-:Y:S02]  /*2580*/  @P5 IADD3 R14, P0, R15, c[0x0][0x178], RZ ;  /* 0x00005e000f0e5a10 */ /* 0x000fe40007f1e0ff */
[----:B------:R-:W-:Y:S01]  /*2590*/  IADD3 R19, R9, 0xb0, RZ ;  /* 0x000000b009137810 */ /* 0x000fe20007ffe0ff */
[----:B------:R-:W-:Y:S01]  /*25a0*/  @P4 IMAD R18, R17, c[0x0][0x1d8], RZ ;  /* 0x0000760011124a24 */ /* 0x000fe200078e02ff */
[----:B------:R-:W-:-:S02]  /*25b0*/  @P5 IADD3.X R15, R16, c[0x0][0x17c], RZ, P0, !PT ;  /* 0x00005f00100f5a10 */ /* 0x000fc400007fe4ff */
[----:B------:R-:W-:Y:S02]  /*25c0*/  @P4 MOV R16, R26 ;  /* 0x0000001a00104202 */ /* 0x000fe40000000f00 */
[----:B------:R-:W-:Y:S01]  /*25d0*/  @P4 MOV R17, R29 ;  /* 0x0000001d00114202 */ /* 0x000fe20000000f00 */
[----:B------:R-:W-:-:S04]  /*25e0*/  @P4 IMAD R18, R19, c[0x0][0x1dc], R18 ;  /* 0x0000770013124a24 */ /* 0x000fc800078e0212 */
[----:B------:R-:W-:-:S05]  /*25f0*/  @P4 IMAD.WIDE.U32 R16, R19, c[0x0][0x1d8], R16 ;  /* 0x0000760013104a25 */ /* 0x000fca00078e0010 */
[----:B------:R-:W-:Y:S02]  /*2600*/  @P4 IADD3 R18, R17, R18, RZ ;  /* 0x0000001211124210 */ /* 0x000fe40007ffe0ff */
[C---:B------:R-:W-:Y:S02]  /*2610*/  @P4 SHF.L.U32 R36, R16.reuse, 0x1, RZ ;  /* 0x0000000110244819 */ /* 0x040fe400000006ff */
[----:B------:R-:W-:Y:S02]  /*2620*/  @P4 SHF.L.U64.HI R16, R16, 0x1, R18 ;  /* 0x0000000110104819 */ /* 0x000fe40000010212 */
[----:B------:R-:W-:Y:S02]  /*2630*/  @P4 IADD3 R74, P0, R36, c[0x0][0x180], RZ ;  /* 0x00006000244a4a10 */ /* 0x000fe40007f1e0ff */
[----:B------:R-:W-:Y:S02]  /*2640*/  SHF.R.S32.HI R19, RZ, 0x1f, R125 ;  /* 0x0000001fff137819 */ /* 0x000fe4000001147d */
[----:B------:R-:W-:-:S02]  /*2650*/  @P4 IADD3.X R75, R16, c[0x0][0x184], RZ, P0, !PT ;  /* 0x00006100104b4a10 */ /* 0x000fc400007fe4ff */
[----:B------:R-:W-:Y:S01]  /*2660*/  @P4 IADD3 R36, P0, R36, c[0x0][0x178], RZ ;  /* 0x00005e0024244a10 */ /* 0x000fe20007f1e0ff */
[----:B------:R-:W-:Y:S01]  /*2670*/  @P1 IMAD R18, R19, c[0x0][0x1d8], RZ ;  /* 0x0000760013121a24 */ /* 0x000fe200078e02ff */
[----:B------:R-:W-:Y:S02]  /*2680*/  @P1 MOV R17, R29 ;  /* 0x0000001d00111202 */ /* 0x000fe40000000f00 */
[----:B------:R-:W-:Y:S02]  /*2690*/  @P4 IADD3.X R37, R16, c[0x0][0x17c], RZ, P0, !PT ;  /* 0x00005f0010254a10 */ /* 0x000fe400007fe4ff */
[----:B------:R-:W-:Y:S02]  /*26a0*/  @P1 MOV R16, R26 ;  /* 0x0000001a00101202 */ /* 0x000fe40000000f00 */
[----:B------:R-:W-:Y:S01]  /*26b0*/  LOP3.LUT R8, R8, 0x7fffffff, RZ, 0xc0, !PT ;  /* 0x7fffffff08087812 */ /* 0x000fe200078ec0ff */
[C---:B------:R-:W-:Y:S02]  /*26c0*/  @P1 IMAD R18, R125.reuse, c[0x0][0x1dc], R18 ;  /* 0x000077007d121a24 */ /* 0x040fe400078e0212 */
[----:B------:R-:W-:Y:S01]  /*26d0*/  @P1 IMAD.WIDE.U32 R16, R125, c[0x0][0x1d8], R16 ;  /* 0x000076007d101a25 */ /* 0x000fe200078e0010 */
[----:B------:R-:W-:-:S04]  /*26e0*/  @P3 LOP3.LUT R8, R8, 0x80000000, RZ, 0xfc, !PT ;  /* 0x8000000008083812 */ /* 0x000fc800078efcff */
[----:B------:R-:W-:Y:S02]  /*26f0*/  @P1 IADD3 R18, R17, R18, RZ ;  /* 0x0000001211121210 */ /* 0x000fe40007ffe0ff */
[----:B------:R-:W-:Y:S02]  /*2700*/  LOP3.LUT P3, RZ, R8, 0x100, RZ, 0xc0, !PT ;  /* 0x0000010008ff7812 */ /* 0x000fe4000786c0ff */
[C---:B------:R-:W-:Y:S02]  /*2710*/  @P1 SHF.L.U32 R17, R16.reuse, 0x1, RZ ;  /* 0x0000000110111819 */ /* 0x040fe400000006ff */
[----:B------:R-:W-:Y:S02]  /*2720*/  @P1 SHF.L.U64.HI R18, R16, 0x1, R18 ;  /* 0x0000000110121819 */ /* 0x000fe40000010212 */
[----:B------:R-:W-:Y:S02]  /*2730*/  @P1 IADD3 R30, P0, R17, c[0x0][0x180], RZ ;  /* 0x00006000111e1a10 */ /* 0x000fe40007f1e0ff */
[----:B------:R-:W-:-:S02]  /*2740*/  SHF.R.S32.HI R19, RZ, 0x1f, R124 ;  /* 0x0000001fff137819 */ /* 0x000fc4000001147c */
[C---:B------:R-:W-:Y:S02]  /*2750*/  @P1 IADD3.X R31, R18.reuse, c[0x0][0x184], RZ, P0, !PT ;  /* 0x00006100121f1a10 */ /* 0x040fe400007fe4ff */
        /* <DEDUP_REMOVED lines=38> */
[----:B------:R-:W-:Y:S02]  /*29c0*/  @P5 SHF.L.U32 R86, R20, 0x1, RZ ;  /* 0x0000000114565819 */ /* 0x000fe400000006ff */
[----:B------:R-:W-:Y:S02]  /*29d0*/  LOP3.LUT P3, RZ, R8, 0x20, RZ, 0xc0, !PT ;  /* 0x0000002008ff7812 */ /* 0x000fe4000786c0ff */
[----:B------:R-:W-:Y:S02]  /*29e0*/  @P5 SHF.L.U64.HI R20, R20, 0x1, R52 ;  /* 0x0000000114145819 */ /* 0x000fe40000010234 */
[----:B------:R-:W-:Y:S02]  /*29f0*/  @P5 IADD3 R70, P0, R86, c[0x0][0x180], RZ ;  /* 0x0000600056465a10 */ /* 0x000fe40007f1e0ff */
[----:B------:R-:W-:-:S02]  /*2a00*/  SHF.R.S32.HI R53, RZ, 0x1f, R121 ;  /* 0x0000001fff357819 */ /* 0x000fc40000011479 */
[----:B------:R-:W-:Y:S02]  /*2a10*/  @P5 IADD3.X R71, R20, c[0x0][0x184], RZ, P0, !PT ;  /* 0x0000610014475a10 */ /* 0x000fe400007fe4ff */
[----:B------:R-:W-:-:S03]  /*2a20*/  @P5 IADD3 R86, P0, R86, c[0x0][0x178], RZ ;  /* 0x00005e0056565a10 */ /* 0x000fc60007f1e0ff */
[----:B------:R-:W-:Y:S02]  /*2a30*/  @P3 MOV R21, R29 ;  /* 0x0000001d00153202 */ /* 0x000fe40000000f00 */
[----:B------:R-:W-:Y:S01]  /*2a40*/  @P5 IADD3.X R87, R20, c[0x0][0x17c], RZ, P0, !PT ;  /* 0x00005f0014575a10 */ /* 0x000fe200007fe4ff */
[----:B------:R-:W-:Y:S01]  /*2a50*/  @P3 IMAD R52, R53, c[0x0][0x1d8], RZ ;  /* 0x0000760035343a24 */ /* 0x000fe200078e02ff */
[----:B------:R-:W-:-:S03]  /*2a60*/  @P3 MOV R20, R26 ;  /* 0x0000001a00143202 */ /* 0x000fc60000000f00 */
[C---:B------:R-:W-:Y:S02]  /*2a70*/  @P3 IMAD R52, R121.reuse, c[0x0][0x1dc], R52 ;  /* 0x0000770079343a24 */ /* 0x040fe400078e0234 */
[----:B------:R-:W-:Y:S01]  /*2a80*/  @P3 IMAD.WIDE.U32 R20, R121, c[0x0][0x1d8], R20 ;  /* 0x0000760079143a25 */ /* 0x000fe200078e0014 */
[C---:B------:R-:W-:Y:S02]  /*2a90*/  LOP3.LUT P4, RZ, R8.reuse, 0x200000, RZ, 0xc0, !PT ;  /* 0x0020000008ff7812 */ /* 0x040fe4000788c0ff */
[----:B------:R-:W-:Y:S02]  /*2aa0*/  LOP3.LUT P6, RZ, R8, 0x10, RZ, 0xc0, !PT ;  /* 0x0000001008ff7812 */ /* 0x000fe400078cc0ff */
[----:B------:R-:W-:Y:S02]  /*2ab0*/  @P3 IADD3 R52, R21, R52, RZ ;  /* 0x0000003415343210 */ /* 0x000fe40007ffe0ff */
[C---:B------:R-:W-:Y:S01]  /*2ac0*/  @P3 SHF.L.U32 R21, R20.reuse, 0x1, RZ ;  /* 0x0000000114153819 */ /* 0x040fe200000006ff */
[----:B------:R-:W-:Y:S01]  /*2ad0*/  HFMA2.MMA R53, -RZ, RZ, 0, 0 ;  /* 0x00000000ff357435 */ /* 0x000fe200000001ff */
[----:B------:R-:W-:-:S02]  /*2ae0*/  @P3 SHF.L.U64.HI R52, R20, 0x1, R52 ;  /* 0x0000000114343819 */ /* 0x000fc40000010234 */
[C---:B------:R-:W-:Y:S02]  /*2af0*/  @P3 IADD3 R84, P0, R21.reuse, c[0x0][0x180], RZ ;  /* 0x0000600015543a10 */ /* 0x040fe40007f1e0ff */
[----:B------:R-:W-:Y:S02]  /*2b00*/  SHF.R.S32.HI R54, RZ, 0x1f, R120 ;  /* 0x0000001fff367819 */ /* 0x000fe40000011478 */
[C---:B------:R-:W-:Y:S02]  /*2b10*/  @P3 IADD3.X R85, R52.reuse, c[0x0][0x184], RZ, P0, !PT ;  /* 0x0000610034553a10 */ /* 0x040fe400007fe4ff */
[----:B------:R-:W-:Y:S01]  /*2b20*/  @P3 IADD3 R20, P0, R21, c[0x0][0x178], RZ ;  /* 0x00005e0015143a10 */ /* 0x000fe20007f1e0ff */
[----:B------:R0:W5:Y:S03]  /*2b30*/  @P4 LDG.E R53, [R68.64] ;  /* 0x0000001244354981 */ /* 0x000166000c1e1900 */
[----:B------:R-:W-:Y:S01]  /*2b40*/  @P3 IADD3.X R21, R52, c[0x0][0x17c], RZ, P0, !PT ;  /* 0x00005f0034153a10 */ /* 0x000fe200007fe4ff */
[----:B------:R-:W-:Y:S01]  /*2b50*/  @P6 IMAD R52, R54, c[0x0][0x1d8], RZ ;  /* 0x0000760036346a24 */ /* 0x000fe200078e02ff */
[----:B0-----:R-:W-:-:S02]  /*2b60*/  @P6 MOV R68, R26 ;  /* 0x0000001a00446202 */ /* 0x001fc40000000f00 */
        /* <DEDUP_REMOVED lines=10> */
[----:B------:R-:W-:Y:S02]  /*2c10*/  LOP3.LUT P6, RZ, R11, 0x8, RZ, 0xc0, !PT ;  /* 0x000000080bff7812 */ /* 0x000fe400078cc0ff */
[----:B------:R-:W-:Y:S02]  /*2c20*/  MOV R54, RZ ;  /* 0x000000ff00367202 */ /* 0x000fe40000000f00 */
[C---:B------:R-:W-:Y:S02]  /*2c30*/  LOP3.LUT P1, RZ, R8.reuse, 0x80000, RZ, 0xc0, !PT ;  /* 0x0008000008ff7812 */ /* 0x040fe4000782c0ff */
[----:B------:R-:W-:-:S07]  /*2c40*/  LOP3.LUT P5, RZ, R8, 0x8, RZ, 0xc0, !PT ;  /* 0x0000000808ff7812 */ /* 0x000fce00078ac0ff */
[----:B------:R0:W5:Y:S02]  /*2c50*/  @P6 LDG.E R54, [R78.64] ;  /* 0x000000124e366981 */ /* 0x000164000c1e1900 */
[----:B0-----:R-:W-:-:S06]  /*2c60*/  CS2R R78, SRZ ;  /* 0x00000000004e7805 */ /* 0x001fcc000001ff00 */
[----:B------:R0:W5:Y:S01]  /*2c70*/  @P6 LDG.E R79, [R50.64] ;  /* 0x00000012324f6981 */ /* 0x000162000c1e1900 */
[----:B------:R-:W-:Y:S01]  /*2c80*/  SHF.R.S32.HI R76, RZ, 0x1f, R119 ;  /* 0x0000001fff4c7819 */ /* 0x000fe20000011477 */
[----:B------:R-:W-:Y:S01]  /*2c90*/  HFMA2.MMA R77, -RZ, RZ, 0, 0 ;  /* 0x00000000ff4d7435 */ /* 0x000fe200000001ff */
[----:B------:R-:W-:Y:S01]  /*2ca0*/  CS2R R88, SRZ ;  /* 0x0000000000587805 */ /* 0x000fe2000001ff00 */
[----:B------:R-:W-:Y:S01]  /*2cb0*/  LOP3.LUT P3, RZ, R8, 0x20000, RZ, 0xc0, !PT ;  /* 0x0002000008ff7812 */ /* 0x000fe2000786c0ff */
[----:B------:R-:W-:Y:S01]  /*2cc0*/  HFMA2.MMA R52, -RZ, RZ, 0, 0 ;  /* 0x00000000ff347435 */ /* 0x000fe200000001ff */
[----:B------:R-:W-:Y:S01]  /*2cd0*/  MOV R96, RZ ;  /* 0x000000ff00607202 */ /* 0x000fe20000000f00 */
[----:B------:R-:W-:Y:S01]  /*2ce0*/  CS2R R92, SRZ ;  /* 0x00000000005c7805 */ /* 0x000fe2000001ff00 */
[----:B------:R1:W5:Y:S01]  /*2cf0*/  @P2 LDG.E R78, [R40.64] ;  /* 0x00000012284e2981 */ /* 0x000362000c1e1900 */
[----:B0-----:R-:W-:Y:S01]  /*2d00*/  HFMA2.MMA R51, -RZ, RZ, 0, 0 ;  /* 0x00000000ff337435 */ /* 0x001fe200000001ff */
[----:B------:R-:W-:-:S02]  /*2d10*/  @P5 IMAD R50, R76, c[0x0][0x1d8], RZ ;  /* 0x000076004c325a24 */ /* 0x000fc400078e02ff */
[----:B------:R0:W5:Y:S01]  /*2d20*/  @P4 LDG.E R77, [R80.64] ;  /* 0x00000012504d4981 */ /* 0x000162000c1e1900 */
[----:B------:R-:W-:-:S03]  /*2d30*/  LOP3.LUT P6, RZ, R8, 0x2, RZ, 0xc0, !PT ;  /* 0x0000000208ff7812 */ /* 0x000fc600078cc0ff */
[----:B------:R3:W5:Y:S04]  /*2d40*/  @P1 LDG.E R89, [R90.64] ;  /* 0x000000125a591981 */ /* 0x000768000c1e1900 */
[----:B------:R4:W5:Y:S01]  /*2d50*/  @P1 LDG.E R51, [R22.64] ;  /* 0x0000001216331981 */ /* 0x000962000c1e1900 */
[----:B------:R-:W-:-:S03]  /*2d60*/  @P5 IMAD R50, R119, c[0x0][0x1dc], R50 ;  /* 0x0000770077325a24 */ /* 0x000fc600078e0232 */
[----:B------:R0:W5:Y:S01]  /*2d70*/  @P3 LDG.E R93, [R104.64] ;  /* 0x00000012685d3981 */ /* 0x000162000c1e1900 */
[----:B----4-:R-:W-:Y:S02]  /*2d80*/  @P5 MOV R22, R26 ;  /* 0x0000001a00165202 */ /* 0x010fe40000000f00 */
[----:B------:R-:W-:-:S05]  /*2d90*/  @P5 MOV R23, R29 ;  /* 0x0000001d00175202 */ /* 0x000fca0000000f00 */
[----:B------:R-:W-:-:S05]  /*2da0*/  @P5 IMAD.WIDE.U32 R22, R119, c[0x0][0x1d8], R22 ;  /* 0x0000760077165a25 */ /* 0x000fca00078e0016 */
[----:B------:R-:W-:-:S04]  /*2db0*/  @P5 IADD3 R23, R23, R50, RZ ;  /* 0x0000003217175210 */ /* 0x000fc80007ffe0ff */
[C---:B------:R-:W-:Y:S02]  /*2dc0*/  @P5 SHF.L.U64.HI R23, R22.reuse, 0x1, R23 ;  /* 0x0000000116175819 */ /* 0x040fe40000010217 */
[----:B------:R-:W-:-:S04]  /*2dd0*/  @P5 SHF.L.U32 R22, R22, 0x1, RZ ;  /* 0x0000000116165819 */ /* 0x000fc800000006ff */
[----:B0-----:R-:W-:-:S04]  /*2de0*/  @P5 IADD3 R80, P0, R22, c[0x0][0x180], RZ ;  /* 0x0000600016505a10 */ /* 0x001fc80007f1e0ff */
[----:B------:R-:W-:Y:S02]  /*2df0*/  @P5 IADD3.X R81, R23, c[0x0][0x184], RZ, P0, !PT ;  /* 0x0000610017515a10 */ /* 0x000fe400007fe4ff */
[----:B------:R-:W-:-:S04]  /*2e00*/  @P5 IADD3 R22, P0, R22, c[0x0][0x178], RZ ;  /* 0x00005e0016165a10 */ /* 0x000fc80007f1e0ff */
[----:B------:R-:W-:Y:S02]  /*2e10*/  @P5 IADD3.X R23, R23, c[0x0][0x17c], RZ, P0, !PT ;  /* 0x00005f0017175a10 */ /* 0x000fe400007fe4ff */
[C---:B------:R-:W-:Y:S01]  /*2e20*/  LOP3.LUT P5, RZ, R11.reuse, 0x2, RZ, 0xc0, !PT ;  /* 0x000000020bff7812 */ /* 0x040fe200078ac0ff */
[----:B---3--:R-:W-:Y:S01]  /*2e30*/  CS2R R90, SRZ ;  /* 0x00000000005a7805 */ /* 0x008fe2000001ff00 */
[----:B------:R-:W-:Y:S02]  /*2e40*/  SHF.R.S32.HI R76, RZ, 0x1f, R118 ;  /* 0x0000001fff4c7819 */ /* 0x000fe40000011476 */
[----:B------:R-:W-:-:S09]  /*2e50*/  LOP3.LUT P4, RZ, R11, 0x4, RZ, 0xc0, !PT ;  /* 0x000000040bff7812 */ /* 0x000fd2000788c0ff */
[----:B------:R0:W5:Y:S04]  /*2e60*/  @P5 LDG.E R91, [R48.64] ;  /* 0x00000012305b5981 */ /* 0x000168000c1e1900 */
[----:B------:R3:W5:Y:S01]  /*2e70*/  @P5 LDG.E R52, [R66.64] ;  /* 0x0000001242345981 */ /* 0x000762000c1e1900 */
[----:B------:R-:W-:-:S03]  /*2e80*/  LOP3.LUT P1, RZ, R8, 0x2000, RZ, 0xc0, !PT ;  /* 0x0000200008ff7812 */ /* 0x000fc6000782c0ff */
[----:B------:R4:W5:Y:S01]  /*2e90*/  @P4 LDG.E R96, [R46.64] ;  /* 0x000000122e604981 */ /* 0x000962000c1e1900 */
[----:B0-----:R-:W-:Y:S02]  /*2ea0*/  MOV R48, RZ ;  /* 0x000000ff00307202 */ /* 0x001fe40000000f00 */
[----:B------:R-:W-:Y:S01]  /*2eb0*/  LOP3.LUT P5, RZ, R11, 0x1, RZ, 0xc0, !PT ;  /* 0x000000010bff7812 */ /* 0x000fe200078ac0ff */
[----:B------:R-:W-:-:S03]  /*2ec0*/  @P6 IMAD R11, R76, c[0x0][0x1d8], RZ ;  /* 0x000076004c0b6a24 */ /* 0x000fc600078e02ff */
[----:B------:R0:W5:Y:S01]  /*2ed0*/  @P3 LDG.E R48, [R64.64] ;  /* 0x0000001240303981 */ /* 0x000162000c1e1900 */
[----:B------:R-:W-:Y:S01]  /*2ee0*/  @P6 IMAD R11, R118, c[0x0][0x1dc], R11 ;  /* 0x00007700760b6a24 */ /* 0x000fe200078e020b */
[----:B------:R-:W-:Y:S01]  /*2ef0*/  LOP3.LUT R8, R8, 0xffbfffff, RZ, 0xc0, !PT ;  /* 0xffbfffff08087812 */ /* 0x000fe200078ec0ff */
[----:B------:R-:W-:Y:S01]  /*2f00*/  HFMA2.MMA R50, -RZ, RZ, 0, 0 ;  /* 0x00000000ff327435 */ /* 0x000fe200000001ff */
[----:B------:R-:W-:Y:S01]  /*2f10*/  SHF.R.S32.HI R49, RZ, 0x1f, R116 ;  /* 0x0000001fff317819 */ /* 0x000fe20000011474 */
[----:B------:R1:W5:Y:S01]  /*2f20*/  @P1 LDG.E R88, [R12.64] ;  /* 0x000000120c581981 */ /* 0x000362000c1e1900 */
[----:B0-----:R-:W-:Y:S02]  /*2f30*/  @P6 MOV R64, R26 ;  /* 0x0000001a00406202 */ /* 0x001fe40000000f00 */
[----:B------:R-:W-:Y:S01]  /*2f40*/  @P6 MOV R65, R29 ;  /* 0x0000001d00416202 */ /* 0x000fe20000000f00 */
[----:B----4-:R-:W-:Y:S01]  /*2f50*/  CS2R R46, SRZ ;  /* 0x00000000002e7805 */ /* 0x010fe2000001ff00 */
[----:B------:R-:W-:-:S03]  /*2f60*/  @P6 LOP3.LUT R8, R8, 0x400000, RZ, 0xfc, !PT ;  /* 0x0040000008086812 */ /* 0x000fc600078efcff */
[----:B------:R0:W5:Y:S01]  /*2f70*/  @P4 LDG.E R50, [R62.64] ;  /* 0x000000123e324981 */ /* 0x000162000c1e1900 */
[----:B------:R-:W-:-:S05]  /*2f80*/  @P6 IMAD.WIDE.U32 R64, R118, c[0x0][0x1d8], R64 ;  /* 0x0000760076406a25 */ /* 0x000fca00078e0040 */
[----:B------:R-:W-:-:S04]  /*2f90*/  @P6 IADD3 R11, R65, R11, RZ ;  /* 0x0000000b410b6210 */ /* 0x000fc80007ffe0ff */
[C---:B------:R-:W-:Y:S02]  /*2fa0*/  @P6 SHF.L.U64.HI R11, R64.reuse, 0x1, R11 ;  /* 0x00000001400b6819 */ /* 0x040fe4000001020b */
[----:B------:R-:W-:-:S04]  /*2fb0*/  @P6 SHF.L.U32 R64, R64, 0x1, RZ ;  /* 0x0000000140406819 */ /* 0x000fc800000006ff */
[----:B---3--:R-:W-:-:S04]  /*2fc0*/  @P6 IADD3 R66, P0, R64, c[0x0][0x180], RZ ;  /* 0x0000600040426a10 */ /* 0x008fc80007f1e0ff */
[----:B------:R-:W-:Y:S02]  /*2fd0*/  @P6 IADD3.X R67, R11, c[0x0][0x184], RZ, P0, !PT ;  /* 0x000061000b436a10 */ /* 0x000fe400007fe4ff */
[----:B------:R-:W-:-:S04]  /*2fe0*/  @P6 IADD3 R64, P0, R64, c[0x0][0x178], RZ ;  /* 0x00005e0040406a10 */ /* 0x000fc80007f1e0ff */
[----:B------:R-:W-:Y:S02]  /*2ff0*/  @P6 IADD3.X R65, R11, c[0x0][0x17c], RZ, P0, !PT ;  /* 0x00005f000b416a10 */ /* 0x000fe400007fe4ff */
[----:B------:R-:W-:Y:S02]  /*3000*/  LOP3.LUT P6, RZ, R8, 0x8000, RZ, 0xc0, !PT ;  /* 0x0000800008ff7812 */ /* 0x000fe400078cc0ff */
[----:B------:R-:W-:-:S05]  /*3010*/  SHF.R.S32.HI R76, RZ, 0x1f, R117 ;  /* 0x0000001fff4c7819 */ /* 0x000fca0000011475 */
[----:B------:R-:W-:-:S06]  /*3020*/  @P5 IMAD R11, R76, c[0x0][0x1d8], RZ ;  /* 0x000076004c0b5a24 */ /* 0x000fcc00078e02ff */
[----:B------:R3:W5:Y:S01]  /*3030*/  @P6 LDG.E R46, [R24.64] ;  /* 0x00000012182e6981 */ /* 0x000762000c1e1900 */
[----:B------:R-:W-:Y:S01]  /*3040*/  @P5 IMAD R11, R117, c[0x0][0x1dc], R11 ;  /* 0x00007700750b5a24 */ /* 0x000fe200078e020b */
[C---:B------:R-:W-:Y:S02]  /*3050*/  LOP3.LUT P3, RZ, R8.reuse, 0x80000000, RZ, 0xc0, !PT ;  /* 0x8000000008ff7812 */ /* 0x040fe4000786c0ff */
[----:B------:R-:W-:Y:S01]  /*3060*/  LOP3.LUT P4, RZ, R8, 0x40000000, RZ, 0xc0, !PT ;  /* 0x4000000008ff7812 */ /* 0x000fe2000788c0ff */
[----:B------:R4:W5:Y:S01]  /*3070*/  @P6 LDG.E R92, [R100.64] ;  /* 0x00000012645c6981 */ /* 0x000962000c1e1900 */
[----:B---3--:R-:W-:Y:S02]  /*3080*/  @P5 MOV R24, R26 ;  /* 0x0000001a00185202 */ /* 0x008fe40000000f00 */
[----:B------:R-:W-:Y:S01]  /*3090*/  @P5 MOV R25, R29 ;  /* 0x0000001d00195202 */ /* 0x000fe20000000f00 */
[----:B------:R-:W-:-:S06]  /*30a0*/  HFMA2.MMA R76, -RZ, RZ, 0, 0 ;  /* 0x00000000ff4c7435 */ /* 0x000fcc00000001ff */
[----:B------:R4:W5:Y:S01]  /*30b0*/  @P3 LDG.E R47, [R98.64] ;  /* 0x00000012622f3981 */ /* 0x000962000c1e1900 */
[----:B------:R-:W-:-:S03]  /*30c0*/  @P5 IMAD.WIDE.U32 R24, R117, c[0x0][0x1d8], R24 ;  /* 0x0000760075185a25 */ /* 0x000fc600078e0018 */
[----:B------:R3:W5:Y:S02]  /*30d0*/  @P3 LDG.E R90, [R44.64] ;  /* 0x000000122c5a3981 */ /* 0x000764000c1e1900 */
[----:B------:R-:W-:Y:S02]  /*30e0*/  @P5 IADD3 R11, R25, R11, RZ ;  /* 0x0000000b190b5210 */ /* 0x000fe40007ffe0ff */
[C---:B0-----:R-:W-:Y:S02]  /*30f0*/  @P5 SHF.L.U32 R62, R24.reuse, 0x1, RZ ;  /* 0x00000001183e5819 */ /* 0x041fe400000006ff */
[----:B------:R-:W-:Y:S02]  /*3100*/  @P5 SHF.L.U64.HI R11, R24, 0x1, R11 ;  /* 0x00000001180b5819 */ /* 0x000fe4000001020b */
[----:B------:R-:W-:Y:S02]  /*3110*/  @P5 IADD3 R24, P0, R62, c[0x0][0x180], RZ ;  /* 0x000060003e185a10 */ /* 0x000fe40007f1e0ff */
[----:B------:R-:W-:-:S02]  /*3120*/  LOP3.LUT R8, R8, 0xff7fffff, RZ, 0xc0, !PT ;  /* 0xff7fffff08087812 */ /* 0x000fc400078ec0ff */
[C---:B------:R-:W-:Y:S02]  /*3130*/  @P5 IADD3.X R25, R11.reuse, c[0x0][0x184], RZ, P0, !PT ;  /* 0x000061000b195a10 */ /* 0x040fe400007fe4ff */
[----:B------:R-:W-:Y:S02]  /*3140*/  @P5 IADD3 R62, P0, R62, c[0x0][0x178], RZ ;  /* 0x00005e003e3e5a10 */ /* 0x000fe40007f1e0ff */
[----:B------:R-:W-:Y:S02]  /*3150*/  @P5 LOP3.LUT R8, R8, 0x800000, RZ, 0xfc, !PT ;  /* 0x0080000008085812 */ /* 0x000fe400078efcff */
[----:B------:R-:W-:Y:S01]  /*3160*/  @P5 IADD3.X R63, R11, c[0x0][0x17c], RZ, P0, !PT ;  /* 0x00005f000b3f5a10 */ /* 0x000fe200007fe4ff */
[----:B------:R-:W-:Y:S01]  /*3170*/  HFMA2.MMA R11, -RZ, RZ, 0, 0 ;  /* 0x00000000ff0b7435 */ /* 0x000fe200000001ff */
[C---:B------:R-:W-:Y:S02]  /*3180*/  LOP3.LUT P5, RZ, R8.reuse, 0x800, RZ, 0xc0, !PT ;  /* 0x0000080008ff7812 */ /* 0x040fe400078ac0ff */
[----:B------:R-:W-:-:S02]  /*3190*/  LOP3.LUT P3, RZ, R8, 0x20000000, RZ, 0xc0, !PT ;  /* 0x2000000008ff7812 */ /* 0x000fc4000786c0ff */
[C---:B------:R-:W-:Y:S02]  /*31a0*/  LOP3.LUT P6, RZ, R8.reuse, 0x400, RZ, 0xc0, !PT ;  /* 0x0000040008ff7812 */ /* 0x040fe400078cc0ff */
[----:B------:R-:W-:Y:S01]  /*31b0*/  LOP3.LUT R8, R8, 0xfeffffff, RZ, 0xc0, !PT ;  /* 0xfeffffff08087812 */ /* 0x000fe200078ec0ff */
[----:B-1----:R-:W-:Y:S02]  /*31c0*/  CS2R R12, SRZ ;  /* 0x00000000000c7805 */ /* 0x002fe4000001ff00 */
[----:B------:R0:W5:Y:S01]  /*31d0*/  @P1 LDG.E R11, [R42.64] ;  /* 0x000000122a0b1981 */ /* 0x000162000c1e1900 */
[----:B---3--:R-:W-:Y:S01]  /*31e0*/  @P4 IMAD R44, R49, c[0x0][0x1d8], RZ ;  /* 0x00007600312c4a24 */ /* 0x008fe200078e02ff */
[----:B------:R-:W-:Y:S02]  /*31f0*/  @P4 LOP3.LUT R8, R8, 0x1000000, RZ, 0xfc, !PT ;  /* 0x0100000008084812 */ /* 0x000fe400078efcff */
[----:B------:R4:W5:Y:S01]  /*3200*/  @P2 LDG.E R12, [R94.64] ;  /* 0x000000125e0c2981 */ /* 0x000962000c1e1900 */
[----:B------:R-:W-:-:S03]  /*3210*/  @P4 IMAD R44, R116, c[0x0][0x1dc], R44 ;  /* 0x00007700742c4a24 */ /* 0x000fc600078e022c */
[----:B------:R1:W5:Y:S01]  /*3220*/  @P5 LDG.E R76, [R14.64] ;  /* 0x000000120e4c5981 */ /* 0x000362000c1e1900 */
[----:B0-----:R-:W-:Y:S02]  /*3230*/  @P4 MOV R42, R26 ;  /* 0x0000001a002a4202 */ /* 0x001fe40000000f00 */
[----:B------:R-:W-:Y:S01]  /*3240*/  @P4 MOV R43, R29 ;  /* 0x0000001d002b4202 */ /* 0x000fe20000000f00 */
[----:B------:R0:W5:Y:S01]  /*3250*/  @P5 LDG.E R13, [R38.64] ;  /* 0x00000012260d5981 */ /* 0x000162000c1e1900 */
[----:B------:R-:W-:Y:S02]  /*3260*/  LOP3.LUT P1, RZ, R8, 0x10000000, RZ, 0xc0, !PT ;  /* 0x1000000008ff7812 */ /* 0x000fe4000782c0ff */
[----:B------:R-:W-:Y:S01]  /*3270*/  SHF.R.S32.HI R49, RZ, 0x1f, R115 ;  /* 0x0000001fff317819 */ /* 0x000fe20000011473 */
[----:B------:R-:W-:Y:S01]  /*3280*/  @P4 IMAD.WIDE.U32 R42, R116, c[0x0][0x1d8], R42 ;  /* 0x00007600742a4a25 */ /* 0x000fe200078e002a */
[----:B------:R-:W-:Y:S01]  /*3290*/  LOP3.LUT P2, RZ, R8, 0x8000000, RZ, 0xc0, !PT ;  /* 0x0800000008ff7812 */ /* 0x000fe2000784c0ff */
[----:B-1----:R-:W-:-:S02]  /*32a0*/  CS2R R14, SRZ ;  /* 0x00000000000e7805 */ /* 0x002fc4000001ff00 */
[----:B------:R-:W-:Y:S01]  /*32b0*/  @P3 IMAD R40, R49, c[0x0][0x1d8], RZ ;  /* 0x0000760031283a24 */ /* 0x000fe200078e02ff */
[----:B------:R-:W-:Y:S02]  /*32c0*/  @P4 IADD3 R43, R43, R44, RZ ;  /* 0x0000002c2b2b4210 */ /* 0x000fe40007ffe0ff */
[----:B0-----:R-:W-:Y:S01]  /*32d0*/  @P3 MOV R38, R26 ;  /* 0x0000001a00263202 */ /* 0x001fe20000000f00 */
[----:B------:R0:W5:Y:S01]  /*32e0*/  @P6 LDG.E R14, [R74.64] ;  /* 0x000000124a0e6981 */ /* 0x000162000c1e1900 */
[----:B------:R-:W-:Y:S01]  /*32f0*/  @P3 MOV R39, R29 ;  /* 0x0000001d00273202 */ /* 0x000fe20000000f00 */
[C---:B------:R-:W-:Y:S01]  /*3300*/  @P3 IMAD R40, R115.reuse, c[0x0][0x1dc], R40 ;  /* 0x0000770073283a24 */ /* 0x040fe200078e0228 */
[C---:B------:R-:W-:Y:S01]  /*3310*/  @P4 SHF.L.U64.HI R43, R42.reuse, 0x1, R43 ;  /* 0x000000012a2b4819 */ /* 0x040fe2000001022b */
[----:B------:R1:W5:Y:S01]  /*3320*/  @P1 LDG.E R15, [R30.64] ;  /* 0x000000121e0f1981 */ /* 0x000362000c1e1900 */
[----:B------:R-:W-:Y:S01]  /*3330*/  @P4 SHF.L.U32 R42, R42, 0x1, RZ ;  /* 0x000000012a2a4819 */ /* 0x000fe200000006ff */
[----:B------:R-:W-:Y:S01]  /*3340*/  @P3 IMAD.WIDE.U32 R38, R115, c[0x0][0x1d8], R38 ;  /* 0x0000760073263a25 */ /* 0x000fe200078e0026 */
[----:B------:R-:W-:Y:S01]  /*3350*/  SHF.R.S32.HI R49, RZ, 0x1f, R114 ;  /* 0x0000001fff317819 */ /* 0x000fe20000011472 */
[----:B0-----:R-:W-:Y:S01]  /*3360*/  CS2R R74, SRZ ;  /* 0x00000000004a7805 */ /* 0x001fe2000001ff00 */
[----:B------:R-:W-:-:S02]  /*3370*/  @P4 IADD3 R44, P0, R42, c[0x0][0x180], RZ ;  /* 0x000060002a2c4a10 */ /* 0x000fc40007f1e0ff */
[----:B------:R-:W-:Y:S02]  /*3380*/  @P3 IADD3 R39, R39, R40, RZ ;  /* 0x0000002827273210 */ /* 0x000fe40007ffe0ff */
[----:B-1----:R-:W-:Y:S01]  /*3390*/  @P2 MOV R30, R26 ;  /* 0x0000001a001e2202 */ /* 0x002fe20000000f00 */
[----:B------:R0:W5:Y:S01]  /*33a0*/  @P6 LDG.E R75, [R36.64] ;  /* 0x00000012244b6981 */ /* 0x000162000c1e1900 */
[----:B------:R-:W-:Y:S02]  /*33b0*/  @P2 MOV R31, R29 ;  /* 0x0000001d001f2202 */ /* 0x000fe40000000f00 */
[----:B------:R-:W-:Y:S01]  /*33c0*/  @P4 IADD3.X R45, R43, c[0x0][0x184], RZ, P0, !PT ;  /* 0x000061002b2d4a10 */ /* 0x000fe200007fe4ff */
[----:B------:R1:W5:Y:S01]  /*33d0*/  @P1 LDG.E R74, [R16.64] ;  /* 0x00000012104a1981 */ /* 0x000362000c1e1900 */
[----:B------:R-:W-:Y:S01]  /*33e0*/  @P4 IADD3 R42, P0, R42, c[0x0][0x178], RZ ;  /* 0x00005e002a2a4a10 */ /* 0x000fe20007f1e0ff */
[----:B------:R-:W-:Y:S01]  /*33f0*/  @P2 IMAD.WIDE.U32 R30, R114, c[0x0][0x1d8], R30 ;  /* 0x00007600721e2a25 */ /* 0x000fe200078e001e */
[----:B------:R-:W-:-:S03]  /*3400*/  @P3 SHF.L.U64.HI R39, R38, 0x1, R39 ;  /* 0x0000000126273819 */ /* 0x000fc60000010227 */
[----:B0-----:R-:W-:Y:S01]  /*3410*/  @P2 IMAD R36, R49, c[0x0][0x1d8], RZ ;  /* 0x0000760031242a24 */ /* 0x001fe200078e02ff */
[----:B------:R-:W-:-:S03]  /*3420*/  @P3 SHF.L.U32 R38, R38, 0x1, RZ ;  /* 0x0000000126263819 */ /* 0x000fc600000006ff */
[----:B------:R-:W-:Y:S01]  /*3430*/  @P2 IMAD R36, R114, c[0x0][0x1dc], R36 ;  /* 0x0000770072242a24 */ /* 0x000fe200078e0224 */
[----:B------:R-:W-:Y:S02]  /*3440*/  @P4 IADD3.X R43, R43, c[0x0][0x17c], RZ, P0, !PT ;  /* 0x00005f002b2b4a10 */ /* 0x000fe400007fe4ff */
[C---:B------:R-:W-:Y:S02]  /*3450*/  @P3 IADD3 R40, P0, R38.reuse, c[0x0][0x180], RZ ;  /* 0x0000600026283a10 */ /* 0x040fe40007f1e0ff */
[----:B------:R-:W-:Y:S02]  /*3460*/  @P2 IADD3 R31, R31, R36, RZ ;  /* 0x000000241f1f2210 */ /* 0x000fe40007ffe0ff */
[----:B------:R-:W-:Y:S02]  /*3470*/  @P3 IADD3.X R41, R39, c[0x0][0x184], RZ, P0, !PT ;  /* 0x0000610027293a10 */ /* 0x000fe400007fe4ff */
[----:B------:R-:W-:Y:S02]  /*3480*/  @P3 IADD3 R38, P0, R38, c[0x0][0x178], RZ ;  /* 0x00005e0026263a10 */ /* 0x000fe40007f1e0ff */
[----:B------:R-:W-:-:S02]  /*3490*/  @P2 SHF.L.U64.HI R31, R30, 0x1, R31 ;  /* 0x000000011e1f2819 */ /* 0x000fc4000001021f */
[----:B------:R-:W-:Y:S02]  /*34a0*/  @P2 SHF.L.U32 R30, R30, 0x1, RZ ;  /* 0x000000011e1e2819 */ /* 0x000fe400000006ff */
[----:B------:R-:W-:Y:S02]  /*34b0*/  @P3 IADD3.X R39, R39, c[0x0][0x17c], RZ, P0, !PT ;  /* 0x00005f0027273a10 */ /* 0x000fe400007fe4ff */
[----:B------:R-:W-:Y:S02]  /*34c0*/  @P2 IADD3 R36, P0, R30, c[0x0][0x180], RZ ;  /* 0x000060001e242a10 */ /* 0x000fe40007f1e0ff */
[----:B------:R-:W-:Y:S02]  /*34d0*/  LOP3.LUT R8, R8, 0xfdffffff, RZ, 0xc0, !PT ;  /* 0xfdffffff08087812 */ /* 0x000fe400078ec0ff */
[----:B------:R-:W-:Y:S02]  /*34e0*/  @P2 IADD3.X R37, R31, c[0x0][0x184], RZ, P0, !PT ;  /* 0x000061001f252a10 */ /* 0x000fe400007fe4ff */
[----:B------:R-:W-:-:S02]  /*34f0*/  @P2 IADD3 R30, P0, R30, c[0x0][0x178], RZ ;  /* 0x00005e001e1e2a10 */ /* 0x000fc40007f1e0ff */
[----:B------:R-:W-:Y:S02]  /*3500*/  @P3 LOP3.LUT R8, R8, 0x2000000, RZ, 0xfc, !PT ;  /* 0x0200000008083812 */ /* 0x000fe400078efcff */
[----:B------:R-:W-:Y:S02]  /*3510*/  @P2 IADD3.X R31, R31, c[0x0][0x17c], RZ, P0, !PT ;  /* 0x00005f001f1f2a10 */ /* 0x000fe400007fe4ff */
[C---:B------:R-:W-:Y:S01]  /*3520*/  LOP3.LUT P0, RZ, R8.reuse, 0x100, RZ, 0xc0, !PT ;  /* 0x0000010008ff7812 */ /* 0x040fe2000780c0ff */
[----:B-1----:R-:W-:Y:S01]  /*3530*/  CS2R R16, SRZ ;  /* 0x0000000000107805 */ /* 0x002fe2000001ff00 */
[C---:B------:R-:W-:Y:S02]  /*3540*/  LOP3.LUT P3, RZ, R8.reuse, 0x80, RZ, 0xc0, !PT ;  /* 0x0000008008ff7812 */ /* 0x040fe4000786c0ff */
[----:B------:R-:W-:Y:S02]  /*3550*/  LOP3.LUT P1, RZ, R8, 0x4000000, RZ, 0xc0, !PT ;  /* 0x0400000008ff7812 */ /* 0x000fe4000782c0ff */
[----:B------:R-:W-:-:S07]  /*3560*/  SHF.R.S32.HI R49, RZ, 0x1f, R113 ;  /* 0x0000001fff317819 */ /* 0x000fce0000011471 */
[----:B------:R0:W5:Y:S01]  /*3570*/  @P0 LDG.E R16, [R72.64] ;  /* 0x0000001248100981 */ /* 0x000162000c1e1900 */
[----:B------:R-:W-:-:S03]  /*3580*/  LOP3.LUT P4, RZ, R8, 0x40, RZ, 0xc0, !PT ;  /* 0x0000004008ff7812 */ /* 0x000fc6000788c0ff */
[----:B------:R1:W5:Y:S01]  /*3590*/  @P3 LDG.E R17, [R32.64] ;  /* 0x0000001220113981 */ /* 0x000362000c1e1900 */
[----:B0-----:R-:W-:Y:S01]  /*35a0*/  CS2R R72, SRZ ;  /* 0x0000000000487805 */ /* 0x001fe2000001ff00 */
[----:B-1----:R-:W-:-:S05]  /*35b0*/  @P1 MOV R32, R26 ;  /* 0x0000001a00201202 */ /* 0x002fca0000000f00 */
[----:B------:R0:W5:Y:S01]  /*35c0*/  @P0 LDG.E R73, [R34.64] ;  /* 0x0000001222490981 */ /* 0x000162000c1e1900 */
[----:B------:R-:W-:Y:S02]  /*35d0*/  @P1 MOV R33, R29 ;  /* 0x0000001d00211202 */ /* 0x000fe40000000f00 */
[----:B------:R-:W-:Y:S01]  /*35e0*/  LOP3.LUT P5, RZ, R8, 0x20, RZ, 0xc0, !PT ;  /* 0x0000002008ff7812 */ /* 0x000fe200078ac0ff */
[----:B------:R1:W5:Y:S02]  /*35f0*/  @P3 LDG.E R72, [R18.64] ;  /* 0x0000001212483981 */ /* 0x000364000c1e1900 */
[----:B------:R-:W-:-:S04]  /*3600*/  @P1 IMAD.WIDE.U32 R32, R113, c[0x0][0x1d8], R32 ;  /* 0x0000760071201a25 */ /* 0x000fc800078e0020 */
[----:B0-----:R-:W-:-:S04]  /*3610*/  @P1 IMAD R34, R49, c[0x0][0x1d8], RZ ;  /* 0x0000760031221a24 */ /* 0x001fc800078e02ff */
[----:B------:R-:W-:Y:S01]  /*3620*/  @P1 IMAD R34, R113, c[0x0][0x1dc], R34 ;  /* 0x0000770071221a24 */ /* 0x000fe200078e0222 */
[----:B-1----:R-:W-:-:S04]  /*3630*/  CS2R R18, SRZ ;  /* 0x0000000000127805 */ /* 0x002fc8000001ff00 */
[----:B------:R-:W-:Y:S02]  /*3640*/  @P1 IADD3 R34, R33, R34, RZ ;  /* 0x0000002221221210 */ /* 0x000fe40007ffe0ff */
[----:B------:R0:W5:Y:S01]  /*3650*/  @P4 LDG.E R18, [R70.64] ;  /* 0x0000001246124981 */ /* 0x000162000c1e1900 */
[----:B------:R-:W-:Y:S02]  /*3660*/  LOP3.LUT P6, RZ, R8, 0x10, RZ, 0xc0, !PT ;  /* 0x0000001008ff7812 */ /* 0x000fe400078cc0ff */
[C---:B------:R-:W-:Y:S01]  /*3670*/  @P1 SHF.L.U64.HI R35, R32.reuse, 0x1, R34 ;  /* 0x0000000120231819 */ /* 0x040fe20000010222 */
[----:B------:R4:W5:Y:S01]  /*3680*/  @P5 LDG.E R19, [R84.64] ;  /* 0x0000001254135981 */ /* 0x000962000c1e1900 */
[----:B------:R-:W-:Y:S01]  /*3690*/  @P1 SHF.L.U32 R34, R32, 0x1, RZ ;  /* 0x0000000120221819 */ /* 0x000fe200000006ff */
[----:B0-----:R-:W-:-:S03]  /*36a0*/  CS2R R70, SRZ ;  /* 0x0000000000467805 */ /* 0x001fc6000001ff00 */
[----:B------:R-:W-:-:S03]  /*36b0*/  @P1 IADD3 R32, P0, R34, c[0x0][0x180], RZ ;  /* 0x0000600022201a10 */ /* 0x000fc60007f1e0ff */
[----:B------:R0:W5:Y:S01]  /*36c0*/  @P5 LDG.E R70, [R20.64] ;  /* 0x0000001214465981 */ /* 0x000162000c1e1900 */
[C---:B------:R-:W-:Y:S02]  /*36d0*/  @P1 IADD3.X R33, R35.reuse, c[0x0][0x184], RZ, P0, !PT ;  /* 0x0000610023211a10 */ /* 0x040fe400007fe4ff */
[----:B------:R-:W-:Y:S01]  /*36e0*/  @P1 IADD3 R34, P0, R34, c[0x0][0x178], RZ ;  /* 0x00005e0022221a10 */ /* 0x000fe20007f1e0ff */
[----:B------:R4:W5:Y:S01]  /*36f0*/  @P4 LDG.E R71, [R86.64] ;  /* 0x0000001256474981 */ /* 0x000962000c1e1900 */
[----:B0-----:R-:W-:Y:S02]  /*3700*/  CS2R R20, SRZ ;  /* 0x0000000000147805 */ /* 0x001fe4000001ff00 */
[----:B------:R-:W-:Y:S02]  /*3710*/  @P1 IADD3.X R35, R35, c[0x0][0x17c], RZ, P0, !PT ;  /* 0x00005f0023231a10 */ /* 0x000fe400007fe4ff */
[C---:B------:R-:W-:Y:S02]  /*3720*/  LOP3.LUT P0, RZ, R8.reuse, 0x8, RZ, 0xc0, !PT ;  /* 0x0000000808ff7812 */ /* 0x040fe4000780c0ff */
[----:B------:R0:W5:Y:S01]  /*3730*/  @P6 LDG.E R20, [R68.64] ;  /* 0x0000001244146981 */ /* 0x000162000c1e1900 */
[C---:B------:R-:W-:Y:S01]  /*3740*/  LOP3.LUT P5, RZ, R8.reuse, 0x800000, RZ, 0xc0, !PT ;  /* 0x0080000008ff7812 */ /* 0x040fe200078ac0ff */
[----:B0-----:R-:W-:Y:S01]  /*3750*/  CS2R R68, SRZ ;  /* 0x0000000000447805 */ /* 0x001fe2000001ff00 */
[----:B------:R-:W-:-:S08]  /*3760*/  LOP3.LUT P4, RZ, R8, 0x1000000, RZ, 0xc0, !PT ;  /* 0x0100000008ff7812 */ /* 0x000fd0000788c0ff */
[----:B------:R4:W5:Y:S04]  /*3770*/  @P0 LDG.E R21, [R80.64] ;  /* 0x0000001250150981 */ /* 0x000968000c1e1900 */
[----:B------:R4:W5:Y:S01]  /*3780*/  @P6 LDG.E R69, [R82.64] ;  /* 0x0000001252456981 */ /* 0x000962000c1e1900 */
[----:B------:R-:W-:-:S03]  /*3790*/  LOP3.LUT P6, RZ, R8, 0x400000, RZ, 0xc0, !PT ;  /* 0x0040000008ff7812 */ /* 0x000fc600078cc0ff */
[----:B------:R0:W5:Y:S01]  /*37a0*/  @P0 LDG.E R68, [R22.64] ;  /* 0x0000001216440981 */ /* 0x000162000c1e1900 */
[----:B------:R-:W-:Y:S01]  /*37b0*/  LOP3.LUT P3, RZ, R8, 0x2000000, RZ, 0xc0, !PT ;  /* 0x0200000008ff7812 */ /* 0x000fe2000786c0ff */
[----:B0-----:R-:W-:-:S08]  /*37c0*/  CS2R R22, SRZ ;  /* 0x0000000000167805 */ /* 0x001fd0000001ff00 */
[----:B------:R0:W5:Y:S04]  /*37d0*/  @P6 LDG.E R22, [R66.64] ;  /* 0x0000001242166981 */ /* 0x000168000c1e1900 */
[----:B------:R1:W5:Y:S01]  /*37e0*/  @P5 LDG.E R23, [R24.64] ;  /* 0x0000001218175981 */ /* 0x000362000c1e1900 */
[----:B0-----:R-:W-:Y:S01]  /*37f0*/  CS2R R66, SRZ ;  /* 0x0000000000427805 */ /* 0x001fe2000001ff00 */
[----:B-1----:R-:W-:-:S05]  /*3800*/  CS2R R24, SRZ ;  /* 0x0000000000187805 */ /* 0x002fca000001ff00 */
[----:B------:R0:W5:Y:S04]  /*3810*/  @P6 LDG.E R67, [R64.64] ;  /* 0x0000001240436981 */ /* 0x000168000c1e1900 */
[----:B------:R1:W5:Y:S04]  /*3820*/  @P5 LDG.E R66, [R62.64] ;  /* 0x000000123e425981 */ /* 0x000368000c1e1900 */
[----:B------:R3:W5:Y:S01]  /*3830*/  @P4 LDG.E R24, [R44.64] ;  /* 0x000000122c184981 */ /* 0x000762000c1e1900 */
[----:B0-----:R-:W-:Y:S01]  /*3840*/  CS2R R64, SRZ ;  /* 0x0000000000407805 */ /* 0x001fe2000001ff00 */
[----:B------:R-:W-:Y:S01]  /*3850*/  ISETP.GT.U32.AND P0, PT, R10, 0x1bf, PT ;  /* 0x000001bf0a00780c */ /* 0x000fe20003f04070 */
[----:B------:R-:W-:Y:S01]  /*3860*/  BSSY B0, `(.L_x_192) ;  /* 0x0000016000007945 */ /* 0x000fe20003800000 */
[----:B------:R0:W5:Y:S01]  /*3870*/  @P3 LDG.E R25, [R40.64] ;  /* 0x0000001228193981 */ /* 0x000162000c1e1900 */
[----:B-1----:R-:W-:-:S03]  /*3880*/  CS2R R62, SRZ ;  /* 0x00000000003e7805 */ /* 0x002fc6000001ff00 */
[----:B------:R4:W5:Y:S01]  /*3890*/  @P4 LDG.E R65, [R42.64] ;  /* 0x000000122a414981 */ /* 0x000962000c1e1900 */
[----:B---3--:R-:W-:-:S03]  /*38a0*/  CS2R R44, SRZ ;  /* 0x00000000002c7805 */ /* 0x008fc6000001ff00 */
[----:B------:R4:W5:Y:S04]  /*38b0*/  @P3 LDG.E R64, [R38.64] ;  /* 0x0000001226403981 */ /* 0x000968000c1e1900 */
[----:B------:R4:W5:Y:S04]  /*38c0*/  @P2 LDG.E R44, [R36.64] ;  /* 0x00000012242c2981 */ /* 0x000968000c1e1900 */
[----:B------:R4:W5:Y:S04]  /*38d0*/  @P1 LDG.E R45, [R32.64] ;  /* 0x00000012202d1981 */ /* 0x000968000c1e1900 */
[----:B------:R4:W5:Y:S01]  /*38e0*/  @P1 LDG.E R62, [R34.64] ;  /* 0x00000012223e1981 */ /* 0x000962000c1e1900 */
[----:B0-----:R-:W-:-:S03]  /*38f0*/  CS2R R40, SRZ ;  /* 0x0000000000287805 */ /* 0x001fc6000001ff00 */
[----:B------:R0:W5:Y:S02]  /*3900*/  @P2 LDG.E R63, [R30.64] ;  /* 0x000000121e3f2981 */ /* 0x000164000c1e1900 */
[----:B0-----:R-:W-:Y:S01]  /*3910*/  CS2R R30, SRZ ;  /* 0x00000000001e7805 */ /* 0x001fe2000001ff00 */
[----:B------:R-:W-:Y:S05]  /*3920*/  @P0 BRA `(.L_x_193) ;  /* 0x0000009000000947 */ /* 0x000fea0003800000 */
[----:B--2-4-:R-:W-:Y:S02]  /*3930*/  ISETP.NE.AND P0, PT, RZ, UR21, PT ;  /* 0x00000015ff007c0c */ /* 0x014fe4000bf05270 */
[----:B------:R-:W-:-:S04]  /*3940*/  IADD3 R32, R97, UR22, RZ ;  /* 0x0000001661207c10 */ /* 0x000fc8000fffe0ff */
[----:B------:R-:W-:-:S07]  /*3950*/  SHF.R.S32.HI R31, RZ, 0x1f, R32 ;  /* 0x0000001fff1f7819 */ /* 0x000fce0000011420 */
[----:B------:R-:W-:-:S04]  /*3960*/  @P0 LEA R30, P6, R32, c[0x0][0x190], 0x2 ;  /* 0x00006400201e0a11 */ /* 0x000fc800078c10ff */
[----:B------:R-:W-:-:S05]  /*3970*/  @P0 LEA.HI.X R31, R32, c[0x0][0x194], R31, 0x2, P6 ;  /* 0x00006500201f0a11 */ /* 0x000fca00030f141f */
[----:B------:R0:W5:Y:S02]  /*3980*/  @P0 LDG.E.64 R40, [R30.64] ;  /* 0x000000121e280981 */ /* 0x000164000c1e1b00 */
[----:B0-----:R-:W-:-:S05]  /*3990*/  MOV R30, 0x4 ;  /* 0x00000004001e7802 */ /* 0x001fca0000000f00 */
[----:B------:R-:W-:-:S06]  /*39a0*/  IMAD.WIDE R30, R32, R30, c[0x0][0x188] ;  /* 0x00006200201e7625 */ /* 0x000fcc00078e021e */
[----:B------:R-:W5:Y:S02]  /*39b0*/  LDG.E.64 R30, [R30.64] ;  /* 0x000000121e1e7981 */ /* 0x000f64000c1e1b00 */
.L_x_193:
[----:B--2-4-:R-:W-:Y:S05]  /*39c0*/  BSYNC B0 ;  /* 0x0000000000007941 */ /* 0x014fea0003800000 */
.L_x_192:
[----:B------:R-:W-:Y:S02]  /*39d0*/  ISETP.NE.AND P0, PT, RZ, UR21, PT ;  /* 0x00000015ff007c0c */ /* 0x000fe4000bf05270 */
[--C-:B-----5:R-:W-:Y:S02]  /*39e0*/  PRMT R43, RZ, 0x5410, R53.reuse ;  /* 0x00005410ff2b7816 */ /* 0x120fe40000000035 */
[----:B------:R-:W-:Y:S02]  /*39f0*/  PRMT R34, RZ, 0x7610, R53 ;  /* 0x00007610ff227816 */ /* 0x000fe40000000035 */
[----:B------:R-:W-:Y:S01]  /*3a00*/  LOP3.LUT R8, R8, 0xfffffffb, RZ, 0xc0, !PT ;  /* 0xfffffffb08087812 */ /* 0x000fe200078ec0ff */
[----:B------:R-:W-:Y:S01]  /*3a10*/  FADD.FTZ R43, R43, -UR25 ;  /* 0x800000192b2b7e21 */ /* 0x000fe20008010000 */
[--C-:B------:R-:W-:Y:S01]  /*3a20*/  PRMT R39, RZ, 0x5410, R77.reuse ;  /* 0x00005410ff277816 */ /* 0x100fe2000000004d */
[----:B------:R-:W-:Y:S01]  /*3a30*/  FADD.FTZ R34, R34, -UR25 ;  /* 0x8000001922227e21 */ /* 0x000fe20008010000 */
[----:B------:R-:W-:Y:S01]  /*3a40*/  PRMT R33, RZ, 0x7610, R77 ;  /* 0x00007610ff217816 */ /* 0x000fe2000000004d */
[----:B------:R-:W-:-:S02]  /*3a50*/  FMUL.FTZ R43, R43, UR26 ;  /* 0x0000001a2b2b7c20 */ /* 0x000fc40008410000 */
[----:B------:R-:W-:Y:S01]  /*3a60*/  FMUL.FTZ R34, R34, UR26 ;  /* 0x0000001a22227c20 */ /* 0x000fe20008410000 */
[----:B------:R-:W-:Y:S01]  /*3a70*/  @P0 LOP3.LUT R8, R8, 0x4, RZ, 0xfc, !PT ;  /* 0x0000000408080812 */ /* 0x000fe200078efcff */
[----:B------:R-:W-:Y:S05]  /*3a80*/  @!P0 BRA `(.L_x_194) ;  /* 0x0000012000008947 */ /* 0x000fea0003800000 */
[----:B------:R-:W-:-:S04]  /*3a90*/  FFMA.FTZ R32, R43, R30, R40 ;  /* 0x0000001e2b207223 */ /* 0x000fc80000010028 */
[----:B------:R-:W-:-:S06]  /*3aa0*/  FMUL.FTZ R35, R32, -1.4426950216293334961 ;  /* 0xbfb8aa3b20237820 */ /* 0x000fcc0000410000 */
[----:B------:R-:W0:Y:S02]  /*3ab0*/  MUFU.EX2 R35, R35 ;  /* 0x0000002300237308 */ /* 0x000e240000000800 */
[----:B0-----:R-:W-:-:S06]  /*3ac0*/  FADD.FTZ R35, R35, 1 ;  /* 0x3f80000023237421 */ /* 0x001fcc0000010000 */
[----:B------:R-:W0:Y:S02]  /*3ad0*/  MUFU.RCP R35, R35 ;  /* 0x0000002300237308 */ /* 0x000e240000001000 */
[----:B0-----:R-:W-:Y:S02]  /*3ae0*/  FMUL.FTZ R39, R39, R35 ;  /* 0x0000002327277220 */ /* 0x001fe40000410000 */
[----:B------:R-:W-:-:S04]  /*3af0*/  FADD.FTZ R35, -R35, 1 ;  /* 0x3f80000023237421 */ /* 0x000fc80000010100 */
[----:B------:R-:W-:Y:S02]  /*3b00*/  FFMA.FTZ R35, R32, R35, 1 ;  /* 0x3f80000020237423 */ /* 0x000fe40000010023 */
[----:B------:R-:W-:Y:S02]  /*3b10*/  FFMA.FTZ R32, R34, R31, R41 ;  /* 0x0000001f22207223 */ /* 0x000fe40000010029 */
[----:B------:R-:W-:Y:S02]  /*3b20*/  FMUL.FTZ R39, R39, R35 ;  /* 0x0000002327277220 */ /* 0x000fe40000410000 */
[----:B------:R-:W-:-:S06]  /*3b30*/  FMUL.FTZ R35, R32, -1.4426950216293334961 ;  /* 0xbfb8aa3b20237820 */ /* 0x000fcc0000410000 */
[----:B------:R-:W0:Y:S02]  /*3b40*/  MUFU.EX2 R35, R35 ;  /* 0x0000002300237308 */ /* 0x000e240000000800 */
[----:B0-----:R-:W-:-:S06]  /*3b50*/  FADD.FTZ R35, R35, 1 ;  /* 0x3f80000023237421 */ /* 0x001fcc0000010000 */
[----:B------:R-:W0:Y:S02]  /*3b60*/  MUFU.RCP R35, R35 ;  /* 0x0000002300237308 */ /* 0x000e240000001000 */
[----:B0-----:R-:W-:Y:S02]  /*3b70*/  FMUL.FTZ R33, R33, R35 ;  /* 0x0000002321217220 */ /* 0x001fe40000410000 */
[----:B------:R-:W-:-:S04]  /*3b80*/  FADD.FTZ R35, -R35, 1 ;  /* 0x3f80000023237421 */ /* 0x000fc80000010100 */
[----:B------:R-:W-:-:S04]  /*3b90*/  FFMA.FTZ R35, R32, R35, 1 ;  /* 0x3f80000020237423 */ /* 0x000fc80000010023 */
[----:B------:R-:W-:Y:S02]  /*3ba0*/  FMUL.FTZ R33, R33, R35 ;  /* 0x0000002321217220 */ /* 0x000fe40000410000 */
.L_x_194:
[----:B------:R-:W-:Y:S01]  /*3bb0*/  FMUL.FTZ R32, R39, R30 ;  /* 0x0000001e27207220 */ /* 0x000fe20000410000 */
[--C-:B------:R-:W-:Y:S01]  /*3bc0*/  PRMT R42, RZ, 0x5410, R54.reuse ;  /* 0x00005410ff2a7816 */ /* 0x100fe20000000036 */
[----:B------:R-:W-:Y:S01]  /*3bd0*/  FMUL.FTZ R38, R33, R31 ;  /* 0x0000001f21267220 */ /* 0x000fe20000410000 */
[----:B------:R-:W-:Y:S01]  /*3be0*/  PRMT R37, RZ, 0x7610, R54 ;  /* 0x00007610ff257816 */ /* 0x000fe20000000036 */
[----:B------:R-:W-:Y:S01]  /*3bf0*/  FFMA.FTZ R35, R43, R32, RZ ;  /* 0x000000202b237223 */ /* 0x000fe200000100ff */
[----:B------:R-:W-:Y:S01]  /*3c00*/  PRMT R36, RZ, 0x7610, R79 ;  /* 0x00007610ff247816 */ /* 0x000fe2000000004f */
[----:B------:R-:W-:Y:S02]  /*3c10*/  FADD.FTZ R32, RZ, R32 ;  /* 0x00000020ff207221 */ /* 0x000fe40000010000 */
[----:B------:R-:W-:Y:S02]  /*3c20*/  FADD.FTZ R42, R42, -UR25 ;  /* 0x800000192a2a7e21 */ /* 0x000fe40008010000 */
[----:B------:R-:W-:-:S02]  /*3c30*/  FADD.FTZ R37, R37, -UR25 ;  /* 0x8000001925257e21 */ /* 0x000fc40008010000 */
[----:B------:R-:W-:Y:S02]  /*3c40*/  FFMA.FTZ R35, R34, R38, R35 ;  /* 0x0000002622237223 */ /* 0x000fe40000010023 */
[----:B------:R-:W-:Y:S01]  /*3c50*/  FADD.FTZ R38, R38, R32 ;  /* 0x0000002026267221 */ /* 0x000fe20000010000 */
[----:B------:R-:W-:Y:S01]  /*3c60*/  PRMT R32, RZ, 0x5410, R79 ;  /* 0x00005410ff207816 */ /* 0x000fe2000000004f */
[----:B------:R-:W-:Y:S02]  /*3c70*/  FMUL.FTZ R42, R42, UR26 ;  /* 0x0000001a2a2a7c20 */ /* 0x000fe40008410000 */
[----:B------:R-:W-:Y:S02]  /*3c80*/  FMUL.FTZ R37, R37, UR26 ;  /* 0x0000001a25257c20 */ /* 0x000fe40008410000 */
[----:B------:R-:W-:Y:S01]  /*3c90*/  FFMA.FTZ R43, R43, R39, RZ ;  /* 0x000000272b2b7223 */ /* 0x000fe200000100ff */
        /* <DEDUP_REMOVED lines=19> */
.L_x_195:
[----:B------:R-:W-:Y:S02]  /*3dd0*/  FMUL.FTZ R49, R32, R30 ;  /* 0x0000001e20317220 */ /* 0x000fe40000410000 */
[----:B------:R-:W-:Y:S02]  /*3de0*/  FADD.FTZ R80, RZ, R39 ;  /* 0x00000027ff507221 */ /* 0x000fe40000010000 */
[C---:B------:R-:W-:Y:S02]  /*3df0*/  FFMA.FTZ R39, R42.reuse, R32, R43 ;  /* 0x000000202a277223 */ /* 0x040fe4000001002b */
[----:B------:R-:W-:Y:S02]  /*3e00*/  FFMA.FTZ R35, R42, R49, R35 ;  /* 0x000000312a237223 */ /* 0x000fe40000010023 */
[----:B------:R-:W-:Y:S02]  /*3e10*/  FFMA.FTZ R34, R34, R33, RZ ;  /* 0x0000002122227223 */ /* 0x000fe400000100ff */
[----:B------:R-:W-:-:S02]  /*3e20*/  FADD.FTZ R42, RZ, R33 ;  /* 0x00000021ff2a7221 */ /* 0x000fc40000010000 */
[----:B------:R-:W-:Y:S02]  /*3e30*/  FMUL.FTZ R33, R36, R31 ;  /* 0x0000001f24217220 */ /* 0x000fe40000410000 */
[C---:B------:R-:W-:Y:S02]  /*3e40*/  FFMA.FTZ R34, R37.reuse, R36, R34 ;  /* 0x0000002425227223 */ /* 0x040fe40000010022 */
[----:B------:R-:W-:Y:S01]  /*3e50*/  FADD.FTZ R36, R42, R36 ;  /* 0x000000242a247221 */ /* 0x000fe20000010000 */
[----:B------:R-:W-:Y:S01]  /*3e60*/  PRMT R42, RZ, 0x5410, R51 ;  /* 0x00005410ff2a7816 */ /* 0x000fe20000000033 */
[----:B------:R-:W-:Y:S01]  /*3e70*/  FFMA.FTZ R37, R37, R33, R35 ;  /* 0x0000002125257223 */ /* 0x000fe20000010023 */
[----:B------:R-:W-:Y:S01]  /*3e80*/  PRMT R35, RZ, 0x7610, R51 ;  /* 0x00007610ff237816 */ /* 0x000fe20000000033 */
[----:B------:R-:W-:Y:S01]  /*3e90*/  FADD.FTZ R38, R38, R49 ;  /* 0x0000003126267221 */ /* 0x000fe20000010000 */
[----:B------:R-:W-:Y:S01]  /*3ea0*/  PRMT R49, RZ, 0x5410, R89 ;  /* 0x00005410ff317816 */ /* 0x000fe20000000059 */
[----:B------:R-:W-:-:S02]  /*3eb0*/  FADD.FTZ R42, R42, -UR25 ;  /* 0x800000192a2a7e21 */ /* 0x000fc40008010000 */
[----:B------:R-:W-:Y:S02]  /*3ec0*/  FADD.FTZ R35, R35, -UR25 ;  /* 0x8000001923237e21 */ /* 0x000fe40008010000 */
[----:B------:R-:W-:Y:S01]  /*3ed0*/  FADD.FTZ R38, R33, R38 ;  /* 0x0000002621267221 */ /* 0x000fe20000010000 */
[----:B------:R-:W-:Y:S01]  /*3ee0*/  PRMT R33, RZ, 0x7610, R89 ;  /* 0x00007610ff217816 */ /* 0x000fe20000000059 */
[----:B------:R-:W-:Y:S02]  /*3ef0*/  FADD.FTZ R32, R80, R32 ;  /* 0x0000002050207221 */ /* 0x000fe40000010000 */
[----:B------:R-:W-:Y:S02]  /*3f00*/  FMUL.FTZ R42, R42, UR26 ;  /* 0x0000001a2a2a7c20 */ /* 0x000fe40008410000 */
[----:B------:R-:W-:Y:S01]  /*3f10*/  FMUL.FTZ R35, R35, UR26 ;  /* 0x0000001a23237c20 */ /* 0x000fe20008410000 */
        /* <DEDUP_REMOVED lines=19> */
.L_x_196:
[----:B------:R-:W-:Y:S02]  /*4050*/  FMUL.FTZ R43, R49, R30 ;  /* 0x0000001e312b7220 */ /* 0x000fe40000410000 */
[C---:B------:R-:W-:Y:S02]  /*4060*/  FFMA.FTZ R39, R42.reuse, R49, R39 ;  /* 0x000000312a277223 */ /* 0x040fe40000010027 */
[----:B------:R-:W-:Y:S02]  /*4070*/  FFMA.FTZ R37, R42, R43, R37 ;  /* 0x0000002b2a257223 */ /* 0x000fe40000010025 */
[----:B------:R-:W-:Y:S02]  /*4080*/  FADD.FTZ R38, R38, R43 ;  /* 0x0000002b26267221 */ /* 0x000fe40000010000 */
[----:B------:R-:W-:Y:S02]  /*4090*/  FMUL.FTZ R42, R33, R31 ;  /* 0x0000001f212a7220 */ /* 0x000fe40000410000 */
[----:B------:R-:W-:-:S02]  /*40a0*/  FFMA.FTZ R34, R35, R33, R34 ;  /* 0x0000002123227223 */ /* 0x000fc40000010022 */
[----:B------:R-:W-:Y:S01]  /*40b0*/  FFMA.FTZ R35, R35, R42, R37 ;  /* 0x0000002a23237223 */ /* 0x000fe20000010025 */
[----:B------:R-:W-:Y:S01]  /*40c0*/  PRMT R37, RZ, 0x7610, R52 ;  /* 0x00007610ff257816 */ /* 0x000fe20000000034 */
[----:B------:R-:W-:Y:S01]  /*40d0*/  FADD.FTZ R38, R42, R38 ;  /* 0x000000262a267221 */ /* 0x000fe20000010000 */
[----:B------:R-:W-:Y:S01]  /*40e0*/  PRMT R42, RZ, 0x5410, R52 ;  /* 0x00005410ff2a7816 */ /* 0x000fe20000000034 */
[----:B------:R-:W-:Y:S01]  /*40f0*/  FADD.FTZ R32, R32, R49 ;  /* 0x0000003120207221 */ /* 0x000fe20000010000 */
[----:B------:R-:W-:Y:S01]  /*4100*/  PRMT R49, RZ, 0x5410, R91 ;  /* 0x00005410ff317816 */ /* 0x000fe2000000005b */
[----:B------:R-:W-:Y:S02]  /*4110*/  FADD.FTZ R37, R37, -UR25 ;  /* 0x8000001925257e21 */ /* 0x000fe40008010000 */
[----:B------:R-:W-:Y:S02]  /*4120*/  FADD.FTZ R42, R42, -UR25 ;  /* 0x800000192a2a7e21 */ /* 0x000fe40008010000 */
[----:B------:R-:W-:Y:S01]  /*4130*/  FADD.FTZ R36, R36, R33 ;  /* 0x0000002124247221 */ /* 0x000fe20000010000 */
[----:B------:R-:W-:Y:S01]  /*4140*/  PRMT R33, RZ, 0x7610, R91 ;  /* 0x00007610ff217816 */ /* 0x000fe2000000005b */
[----:B------:R-:W-:-:S02]  /*4150*/  FMUL.FTZ R42, R42, UR26 ;  /* 0x0000001a2a2a7c20 */ /* 0x000fc40008410000 */
        /* <DEDUP_REMOVED lines=20> */
.L_x_197:
        /* <DEDUP_REMOVED lines=37> */
.L_x_198:
        /* <DEDUP_REMOVED lines=11> */
[--C-:B------:R-:W-:Y:S01]  /*45a0*/  PRMT R49, RZ, 0x5410, R96.reuse ;  /* 0x00005410ff317816 */ /* 0x100fe20000000060 */
        /* <DEDUP_REMOVED lines=25> */
.L_x_199:
        /* <DEDUP_REMOVED lines=37> */
.L_x_200:
[----:B------:R-:W-:Y:S02]  /*4990*/  FMUL.FTZ R43, R49, R30 ;  /* 0x0000001e312b7220 */ /* 0x000fe40000410000 */
[C---:B------:R-:W-:Y:S02]  /*49a0*/  FFMA.FTZ R39, R42.reuse, R49, R39 ;  /* 0x000000312a277223 */ /* 0x040fe40000010027 */
[----:B------:R-:W-:Y:S02]  /*49b0*/  FFMA.FTZ R37, R42, R43, R37 ;  /* 0x0000002b2a257223 */ /* 0x000fe40000010025 */
[----:B------:R-:W-:Y:S02]  /*49c0*/  FADD.FTZ R38, R38, R43 ;  /* 0x0000002b26267221 */ /* 0x000fe40000010000 */
[----:B------:R-:W-:Y:S02]  /*49d0*/  FMUL.FTZ R42, R33, R31 ;  /* 0x0000001f212a7220 */ /* 0x000fe40000410000 */
[----:B------:R-:W-:-:S02]  /*49e0*/  FFMA.FTZ R34, R35, R33, R34 ;  /* 0x0000002123227223 */ /* 0x000fc40000010022 */
[----:B------:R-:W-:Y:S01]  /*49f0*/  FFMA.FTZ R35, R35, R42, R37 ;  /* 0x0000002a23237223 */ /* 0x000fe20000010025 */
[--C-:B------:R-:W-:Y:S01]  /*4a00*/  PRMT R37, RZ, 0x7610, R47.reuse ;  /* 0x00007610ff257816 */ /* 0x100fe2000000002f */
        /* <DEDUP_REMOVED lines=29> */
.L_x_201:
        /* <DEDUP_REMOVED lines=37> */
.L_x_202:
        /* <DEDUP_REMOVED lines=37> */
.L_x_203:
        /* <DEDUP_REMOVED lines=37> */
.L_x_204:
        /* <DEDUP_REMOVED lines=37> */
.L_x_205:
        /* <DEDUP_REMOVED lines=37> */
.L_x_206:
        /* <DEDUP_REMOVED lines=37> */
.L_x_207:
        /* <DEDUP_REMOVED lines=37> */
.L_x_208:
        /* <DEDUP_REMOVED lines=37> */
.L_x_209:
        /* <DEDUP_REMOVED lines=37> */
.L_x_210:
        /* <DEDUP_REMOVED lines=37> */
.L_x_211:
        /* <DEDUP_REMOVED lines=37> */
.L_x_212:
        /* <DEDUP_REMOVED lines=37> */
.L_x_213:
        /* <DEDUP_REMOVED lines=37> */
.L_x_214:
        /* <DEDUP_REMOVED lines=37> */
.L_x_215:
        /* <DEDUP_REMOVED lines=37> */
.L_x_216:
        /* <DEDUP_REMOVED lines=37> */
.L_x_217:
        /* <DEDUP_REMOVED lines=37> */
.L_x_218:
        /* <DEDUP_REMOVED lines=37> */
.L_x_219:
        /* <DEDUP_REMOVED lines=37> */
.L_x_220:
        /* <DEDUP_REMOVED lines=37> */
.L_x_221:
[----:B------:R-:W-:Y:S02]  /*7a20*/  FMUL.FTZ R43, R49, R30 ;  /* 0x0000001e312b7220 */ /* 0x000fe40000410000 */
[C---:B------:R-:W-:Y:S02]  /*7a30*/  FFMA.FTZ R39, R42.reuse, R49, R39 ;  /* 0x000000312a277223 */ /* 0x040fe40000010027 */
[----:B------:R-:W-:Y:S02]  /*7a40*/  FFMA.FTZ R35, R42, R43, R35 ;  /* 0x0000002b2a237223 */ /* 0x000fe40000010023 */
[----:B------:R-:W-:Y:S02]  /*7a50*/  FADD.FTZ R38, R38, R43 ;  /* 0x0000002b26267221 */ /* 0x000fe40000010000 */
[----:B------:R-:W-:Y:S02]  /*7a60*/  FMUL.FTZ R42, R33, R31 ;  /* 0x0000001f212a7220 */ /* 0x000fe40000410000 */
[----:B------:R-:W-:-:S02]  /*7a70*/  FFMA.FTZ R34, R37, R33, R34 ;  /* 0x0000002125227223 */ /* 0x000fc40000010022 */
[----:B------:R-:W-:Y:S01]  /*7a80*/  FADD.FTZ R36, R36, R33 ;  /* 0x0000002124247221 */ /* 0x000fe20000010000 */
[----:B------:R-:W-:Y:S01]  /*7a90*/  PRMT R33, RZ, 0x7610, R4 ;  /* 0x00007610ff217816 */ /* 0x000fe20000000004 */
[----:B------:R-:W-:Y:S01]  /*7aa0*/  FFMA.FTZ R37, R37, R42, R35 ;  /* 0x0000002a25257223 */ /* 0x000fe20000010023 */
[----:B------:R-:W-:Y:S01]  /*7ab0*/  PRMT R35, RZ, 0x7610, R58 ;  /* 0x00007610ff237816 */ /* 0x000fe2000000003a */
[----:B------:R-:W-:Y:S01]  /*7ac0*/  FADD.FTZ R38, R42, R38 ;  /* 0x000000262a267221 */ /* 0x000fe20000010000 */
[----:B------:R-:W-:Y:S01]  /*7ad0*/  PRMT R42, RZ, 0x5410, R4 ;  /* 0x00005410ff2a7816 */ /* 0x000fe20000000004 */
[----:B------:R-:W-:Y:S02]  /*7ae0*/  FADD.FTZ R33, R33, -UR25 ;  /* 0x8000001921217e21 */ /* 0x000fe40008010000 */
[----:B------:R-:W-:Y:S01]  /*7af0*/  FADD.FTZ R32, R32, R49 ;  /* 0x0000003120207221 */ /* 0x000fe20000010000 */
[----:B------:R-:W-:Y:S01]  /*7b00*/  PRMT R49, RZ, 0x5410, R58 ;  /* 0x00005410ff317816 */ /* 0x000fe2000000003a */
[----:B------:R-:W-:-:S02]  /*7b10*/  FADD.FTZ R42, R42, -UR25 ;  /* 0x800000192a2a7e21 */ /* 0x000fc40008010000 */
        /* <DEDUP_REMOVED lines=21> */
.L_x_222:
[----:B------:R-:W-:Y:S02]  /*7c70*/  FMUL.FTZ R43, R49, R30 ;  /* 0x0000001e312b7220 */ /* 0x000fe40000410000 */
[C---:B------:R-:W-:Y:S02]  /*7c80*/  FFMA.FTZ R39, R42.reuse, R49, R39 ;  /* 0x000000312a277223 */ /* 0x040fe40000010027 */
[----:B------:R-:W-:Y:S02]  /*7c90*/  FFMA.FTZ R37, R42, R43, R37 ;  /* 0x0000002b2a257223 */ /* 0x000fe40000010025 */
[----:B------:R-:W-:Y:S02]  /*7ca0*/  FMUL.FTZ R42, R35, R31 ;  /* 0x0000001f232a7220 */ /* 0x000fe40000410000 */
[----:B------:R-:W-:Y:S02]  /*7cb0*/  FADD.FTZ R36, R36, R35 ;  /* 0x0000002324247221 */ /* 0x000fe40000010000 */
[----:B------:R-:W-:-:S02]  /*7cc0*/  FFMA.FTZ R34, R33, R35, R34 ;  /* 0x0000002321227223 */ /* 0x000fc40000010022 */
[----:B------:R-:W-:Y:S01]  /*7cd0*/  FADD.FTZ R38, R38, R43 ;  /* 0x0000002b26267221 */ /* 0x000fe20000010000 */
[----:B------:R-:W-:Y:S01]  /*7ce0*/  PRMT R43, RZ, 0x5410, R3 ;  /* 0x00005410ff2b7816 */ /* 0x000fe20000000003 */
[----:B------:R-:W-:Y:S01]  /*7cf0*/  FFMA.FTZ R35, R33, R42, R37 ;  /* 0x0000002a21237223 */ /* 0x000fe20000010025 */
[----:B------:R-:W-:Y:S01]  /*7d00*/  PRMT R33, RZ, 0x7610, R3 ;  /* 0x00007610ff217816 */ /* 0x000fe20000000003 */
[----:B------:R-:W-:Y:S01]  /*7d10*/  FADD.FTZ R42, R42, R38 ;  /* 0x000000262a2a7221 */ /* 0x000fe20000010000 */
[--C-:B------:R-:W-:Y:S01]  /*7d20*/  PRMT R37, RZ, 0x5410, R57.reuse ;  /* 0x00005410ff257816 */ /* 0x100fe20000000039 */
[----:B------:R-:W-:Y:S01]  /*7d30*/  FADD.FTZ R43, R43, -UR25 ;  /* 0x800000192b2b7e21 */ /* 0x000fe20008010000 */
[----:B------:R-:W-:Y:S01]  /*7d40*/  PRMT R38, RZ, 0x7610, R57 ;  /* 0x00007610ff267816 */ /* 0x000fe20000000039 */
[----:B------:R-:W-:Y:S02]  /*7d50*/  FADD.FTZ R33, R33, -UR25 ;  /* 0x8000001921217e21 */ /* 0x000fe40008010000 */
[----:B------:R-:W-:-:S02]  /*7d60*/  FADD.FTZ R32, R32, R49 ;  /* 0x0000003120207221 */ /* 0x000fc40000010000 */
        /* <DEDUP_REMOVED lines=21> */
.L_x_223:
[----:B------:R-:W-:Y:S01]  /*7ec0*/  FMUL.FTZ R49, R37, R30 ;  /* 0x0000001e25317220 */ /* 0x000fe20000410000 */
[--C-:B------:R-:W-:Y:S01]  /*7ed0*/  PRMT R80, RZ, 0x5410, R2.reuse ;  /* 0x00005410ff507816 */ /* 0x100fe20000000002 */
[C---:B------:R-:W-:Y:S01]  /*7ee0*/  FFMA.FTZ R39, R43.reuse, R37, R39 ;  /* 0x000000252b277223 */ /* 0x040fe20000010027 */
[----:B------:R-:W-:Y:S01]  /*7ef0*/  PRMT R81, RZ, 0x7610, R2 ;  /* 0x00007610ff517816 */ /* 0x000fe20000000002 */
[----:B------:R-:W-:Y:S01]  /*7f00*/  FFMA.FTZ R35, R43, R49, R35 ;  /* 0x000000312b237223 */ /* 0x000fe20000010023 */
[--C-:B------:R-:W-:Y:S01]  /*7f10*/  PRMT R82, RZ, 0x5410, R56.reuse ;  /* 0x00005410ff527816 */ /* 0x100fe20000000038 */
[----:B------:R-:W-:Y:S01]  /*7f20*/  FADD.FTZ R42, R42, R49 ;  /* 0x000000312a2a7221 */ /* 0x000fe20000010000 */
[----:B------:R-:W-:Y:S01]  /*7f30*/  PRMT R83, RZ, 0x7610, R56 ;  /* 0x00007610ff537816 */ /* 0x000fe20000000038 */
[----:B------:R-:W-:Y:S02]  /*7f40*/  FMUL.FTZ R43, R38, R31 ;  /* 0x0000001f262b7220 */ /* 0x000fe40000410000 */
[----:B------:R-:W-:-:S02]  /*7f50*/  FADD.FTZ R80, R80, -UR25 ;  /* 0x8000001950507e21 */ /* 0x000fc40008010000 */
[----:B------:R-:W-:Y:S02]  /*7f60*/  FADD.FTZ R81, R81, -UR25 ;  /* 0x8000001951517e21 */ /* 0x000fe40008010000 */
[C---:B------:R-:W-:Y:S02]  /*7f70*/  FFMA.FTZ R49, R33.reuse, R38, R34 ;  /* 0x0000002621317223 */ /* 0x040fe40000010022 */
[----:B------:R-:W-:Y:S02]  /*7f80*/  FFMA.FTZ R33, R33, R43, R35 ;  /* 0x0000002b21217223 */ /* 0x000fe40000010023 */
        /* <DEDUP_REMOVED lines=22> */
.L_x_224:
[----:B------:R-:W-:Y:S01]  /*80f0*/  FMUL.FTZ R35, R82, R30 ;  /* 0x0000001e52237220 */ /* 0x000fe20000410000 */
[--C-:B------:R-:W-:Y:S01]  /*8100*/  PRMT R84, RZ, 0x5410, R0.reuse ;  /* 0x00005410ff547816 */ /* 0x100fe20000000000 */
[----:B------:R-:W-:Y:S02]  /*8110*/  FMUL.FTZ R43, R83, R31 ;  /* 0x0000001f532b7220 */ /* 0x000fe40000410000 */
[----:B------:R-:W-:Y:S02]  /*8120*/  FFMA.FTZ R33, R80, R35, R33 ;  /* 0x0000002350217223 */ /* 0x000fe40000010021 */
[----:B------:R-:W-:Y:S01]  /*8130*/  FADD.FTZ R34, R34, R35 ;  /* 0x0000002322227221 */ /* 0x000fe20000010000 */
[----:B------:R-:W-:Y:S01]  /*8140*/  PRMT R35, RZ, 0x7610, R55 ;  /* 0x00007610ff237816 */ /* 0x000fe20000000037 */
[----:B------:R-:W-:Y:S01]  /*8150*/  FFMA.FTZ R42, R81, R43, R33 ;  /* 0x0000002b512a7223 */ /* 0x000fe20000010021 */
[----:B------:R-:W-:Y:S01]  /*8160*/  PRMT R33, RZ, 0x7610, R0 ;  /* 0x00007610ff217816 */ /* 0x000fe20000000000 */
[----:B------:R-:W-:-:S02]  /*8170*/  FADD.FTZ R84, R84, -UR25 ;  /* 0x8000001954547e21 */ /* 0x000fc40008010000 */
[----:B------:R-:W-:Y:S01]  /*8180*/  FADD.FTZ R43, R43, R34 ;  /* 0x000000222b2b7221 */ /* 0x000fe20000010000 */
[----:B------:R-:W-:Y:S01]  /*8190*/  PRMT R34, RZ, 0x5410, R55 ;  /* 0x00005410ff227816 */ /* 0x000fe20000000037 */
[----:B------:R-:W-:Y:S02]  /*81a0*/  FADD.FTZ R33, R33, -UR25 ;  /* 0x8000001921217e21 */ /* 0x000fe40008010000 */
        /* <DEDUP_REMOVED lines=21> */
.L_x_225:
[----:B------:R-:W-:Y:S01]  /*8300*/  FMUL.FTZ R85, R34, R30 ;  /* 0x0000001e22557220 */ /* 0x000fe20000410000 */
[----:B------:R-:W0:Y:S01]  /*8310*/  S2R R87, SR_LANEID ;  /* 0x0000000000577919 */ /* 0x000e220000000000 */
[----:B------:R-:W-:Y:S01]  /*8320*/  FADD.FTZ R32, R32, R37 ;  /* 0x0000002520207221 */ /* 0x000fe20000010000 */
[----:B------:R-:W-:Y:S01]  /*8330*/  UMOV UR23, 0x4 ;  /* 0x0000000400177882 */ /* 0x000fe20000000000 */
[----:B------:R-:W-:Y:S01]  /*8340*/  FFMA.FTZ R42, R84, R85, R42 ;  /* 0x00000055542a7223 */ /* 0x000fe2000001002a */
[----:B------:R-:W-:Y:S01]  /*8350*/  ULDC UR22, c[0x0][0xc] ;  /* 0x0000030000167ab9 */ /* 0x000fe20000000800 */
[----:B------:R-:W-:Y:S01]  /*8360*/  FADD.FTZ R43, R43, R85 ;  /* 0x000000552b2b7221 */ /* 0x000fe20000010000 */
[----:B------:R-:W-:Y:S01]  /*8370*/  BSSY B0, `(.L_x_226) ;  /* 0x000004e000007945 */ /* 0x000fe20003800000 */
[----:B------:R-:W-:Y:S02]  /*8380*/  FMUL.FTZ R85, R35, R31 ;  /* 0x0000001f23557220 */ /* 0x000fe40000410000 */
[----:B------:R-:W-:-:S02]  /*8390*/  FADD.FTZ R36, R36, R38 ;  /* 0x0000002624247221 */ /* 0x000fc40000010000 */
[----:B------:R-:W-:Y:S02]  /*83a0*/  FFMA.FTZ R42, R33, R85, R42 ;  /* 0x00000055212a7223 */ /* 0x000fe4000001002a */
[----:B------:R-:W-:Y:S02]  /*83b0*/  FADD.FTZ R43, R85, R43 ;  /* 0x0000002b552b7221 */ /* 0x000fe40000010000 */
[----:B------:R-:W-:Y:S01]  /*83c0*/  FFMA.FTZ R39, R80, R82, R39 ;  /* 0x0000005250277223 */ /* 0x000fe20000010027 */
[----:B------:R-:W1:Y:S01]  /*83d0*/  SHFL.DOWN PT, R85, R42, 0x1, 0x1f ;  /* 0x08201f002a557f89 */ /* 0x000e6200000e0000 */
[----:B------:R-:W-:Y:S02]  /*83e0*/  FFMA.FTZ R49, R81, R83, R49 ;  /* 0x0000005351317223 */ /* 0x000fe40000010031 */
[----:B------:R-:W-:Y:S01]  /*83f0*/  FADD.FTZ R82, R32, R82 ;  /* 0x0000005220527221 */ /* 0x000fe20000010000 */
[----:B------:R-:W2:Y:S01]  /*8400*/  SHFL.DOWN PT, R86, R43, 0x1, 0x1f ;  /* 0x08201f002b567f89 */ /* 0x000ea200000e0000 */
[----:B------:R-:W-:-:S02]  /*8410*/  FADD.FTZ R36, R36, R83 ;  /* 0x0000005324247221 */ /* 0x000fc40000010000 */
[----:B------:R-:W-:Y:S01]  /*8420*/  FFMA.FTZ R32, R84, R34, R39 ;  /* 0x0000002254207223 */ /* 0x000fe20000010027 */
[----:B0-----:R-:W-:Y:S01]  /*8430*/  ISETP.GT.AND P0, PT, R87, 0x1e, PT ;  /* 0x0000001e5700780c */ /* 0x001fe20003f04270 */
[----:B------:R-:W-:Y:S01]  /*8440*/  FFMA.FTZ R33, R33, R35, R49 ;  /* 0x0000002321217223 */ /* 0x000fe20000010031 */
[----:B------:R-:W-:Y:S01]  /*8450*/  SHF.L.U32 R49, R10, 0x4, RZ ;  /* 0x000000040a317819 */ /* 0x000fe200000006ff */
[----:B------:R-:W-:Y:S02]  /*8460*/  FADD.FTZ R34, R82, R34 ;  /* 0x0000002252227221 */ /* 0x000fe40000010000 */
[----:B------:R-:W-:-:S05]  /*8470*/  FADD.FTZ R35, R36, R35 ;  /* 0x0000002324237221 */ /* 0x000fca0000010000 */
[----:B------:R-:W-:Y:S03]  /*8480*/  STS.128 [R10.X16+0x90], R32 ;  /* 0x000090200a007388 */ /* 0x000fe6000000cc00 */
[----:B-1----:R-:W-:Y:S02]  /*8490*/  @!P0 FADD.FTZ R42, R42, R85 ;  /* 0x000000552a2a8221 */ /* 0x002fe40000010000 */
[----:B--2---:R-:W-:-:S03]  /*84a0*/  @!P0 FADD.FTZ R43, R43, R86 ;  /* 0x000000562b2b8221 */ /* 0x004fc60000010000 */
        /* <DEDUP_REMOVED lines=20> */
[----:B------:R-:W-:-:S13]  /*85f0*/  ISETP.NE.AND P0, PT, R87, RZ, PT ;  /* 0x000000ff5700720c */ /* 0x000fda0003f05270 */
[----:B------:R0:W-:Y:S04]  /*8600*/  @!P0 STS.64 [R106.X8+0x10], R42 ;  /* 0x0000102a6a008388 */ /* 0x0001e80000008a00 */
[----:B------:R-:W-:Y:S01]  /*8610*/  BAR.SYNC.DEFER_BLOCKING 0x0 ;  /* 0x0000000000007b1d */ /* 0x000fe20000010000 */
[----:B------:R-:W-:-:S13]  /*8620*/  ISETP.NE.AND P0, PT, R10, RZ, PT ;  /* 0x000000ff0a00720c */ /* 0x000fda0003f05270 */
[----:B------:R-:W-:Y:S05]  /*8630*/  @P0 BRA `(.L_x_227) ;  /* 0x0000021000000947 */ /* 0x000fea0003800000 */
[----:B0-----:R-:W0:Y:S02]  /*8640*/  LDS.64 R36, [0x18] ;  /* 0x00001800ff247984 */ /* 0x001e240000000a00 */
[----:B0-----:R-:W-:Y:S02]  /*8650*/  FADD.FTZ R42, R42, R36 ;  /* 0x000000242a2a7221 */ /* 0x001fe40000010000 */
[----:B------:R-:W-:Y:S02]  /*8660*/  FADD.FTZ R43, R43, R37 ;  /* 0x000000252b2b7221 */ /* 0x000fe40000010000 */
[----:B------:R-:W0:Y:S02]  /*8670*/  LDS.128 R36, [0x20] ;  /* 0x00002000ff247984 */ /* 0x000e240000000c00 */
[----:B0-----:R-:W-:Y:S02]  /*8680*/  FADD.FTZ R42, R42, R36 ;  /* 0x000000242a2a7221 */ /* 0x001fe40000010000 */
[----:B------:R-:W-:-:S02]  /*8690*/  FADD.FTZ R43, R43, R37 ;  /* 0x000000252b2b7221 */ /* 0x000fc40000010000 */
[----:B------:R-:W-:Y:S02]  /*86a0*/  FADD.FTZ R42, R42, R38 ;  /* 0x000000262a2a7221 */ /* 0x000fe40000010000 */
[----:B------:R-:W-:Y:S02]  /*86b0*/  FADD.FTZ R43, R43, R39 ;  /* 0x000000272b2b7221 */ /* 0x000fe40000010000 */
[----:B------:R-:W0:Y:S02]  /*86c0*/  LDS.128 R36, [0x30] ;  /* 0x00003000ff247984 */ /* 0x000e240000000c00 */
[----:B0-----:R-:W-:Y:S02]  /*86d0*/  FADD.FTZ R42, R42, R36 ;  /* 0x000000242a2a7221 */ /* 0x001fe40000010000 */
[----:B------:R-:W-:Y:S02]  /*86e0*/  FADD.FTZ R43, R43, R37 ;  /* 0x000000252b2b7221 */ /* 0x000fe40000010000 */
[----:B------:R-:W-:-:S02]  /*86f0*/  FADD.FTZ R42, R42, R38 ;  /* 0x000000262a2a7221 */ /* 0x000fc40000010000 */
[----:B------:R-:W-:Y:S02]  /*8700*/  FADD.FTZ R43, R43, R39 ;  /* 0x000000272b2b7221 */ /* 0x000fe40000010000 */
[----:B------:R-:W0:Y:S02]  /*8710*/  LDS.128 R36, [0x40] ;  /* 0x00004000ff247984 */ /* 0x000e240000000c00 */
[----:B0-----:R-:W-:Y:S02]  /*8720*/  FADD.FTZ R42, R42, R36 ;  /* 0x000000242a2a7221 */ /* 0x001fe40000010000 */
[----:B------:R-:W-:Y:S02]  /*8730*/  FADD.FTZ R43, R43, R37 ;  /* 0x000000252b2b7221 */ /* 0x000fe40000010000 */
[----:B------:R-:W-:Y:S02]  /*8740*/  FADD.FTZ R42, R42, R38 ;  /* 0x000000262a2a7221 */ /* 0x000fe40000010000 */
[----:B------:R-:W-:-:S02]  /*8750*/  FADD.FTZ R43, R43, R39 ;  /* 0x000000272b2b7221 */ /* 0x000fc40000010000 */
[----:B------:R-:W0:Y:S02]  /*8760*/  LDS.128 R36, [0x50] ;  /* 0x00005000ff247984 */ /* 0x000e240000000c00 */
[----:B0-----:R-:W-:Y:S02]  /*8770*/  FADD.FTZ R42, R42, R36 ;  /* 0x000000242a2a7221 */ /* 0x001fe40000010000 */
[----:B------:R-:W-:Y:S02]  /*8780*/  FADD.FTZ R43, R43, R37 ;  /* 0x000000252b2b7221 */ /* 0x000fe40000010000 */
[----:B------:R-:W-:Y:S02]  /*8790*/  FADD.FTZ R42, R42, R38 ;  /* 0x000000262a2a7221 */ /* 0x000fe40000010000 */
[----:B------:R-:W-:Y:S02]  /*87a0*/  FADD.FTZ R43, R43, R39 ;  /* 0x000000272b2b7221 */ /* 0x000fe40000010000 */
[----:B------:R-:W0:Y:S02]  /*87b0*/  LDS.128 R36, [0x60] ;  /* 0x00006000ff247984 */ /* 0x000e240000000c00 */
[----:B0-----:R-:W-:-:S02]  /*87c0*/  FADD.FTZ R42, R42, R36 ;  /* 0x000000242a2a7221 */ /* 0x001fc40000010000 */
[----:B------:R-:W-:Y:S02]  /*87d0*/  FADD.FTZ R43, R43, R37 ;  /* 0x000000252b2b7221 */ /* 0x000fe40000010000 */
[----:B------:R-:W-:Y:S02]  /*87e0*/  FADD.FTZ R42, R42, R38 ;  /* 0x000000262a2a7221 */ /* 0x000fe40000010000 */
[----:B------:R-:W-:Y:S02]  /*87f0*/  FADD.FTZ R43, R43, R39 ;  /* 0x000000272b2b7221 */ /* 0x000fe40000010000 */
[----:B------:R-:W0:Y:S02]  /*8800*/  LDS.128 R36, [0x70] ;  /* 0x00007000ff247984 */ /* 0x000e240000000c00 */
[----:B0-----:R-:W-:Y:S02]  /*8810*/  FADD.FTZ R42, R42, R36 ;  /* 0x000000242a2a7221 */ /* 0x001fe40000010000 */
[----:B------:R-:W-:-:S02]  /*8820*/  FADD.FTZ R43, R43, R37 ;  /* 0x000000252b2b7221 */ /* 0x000fc40000010000 */
[----:B------:R-:W-:Y:S02]  /*8830*/  FADD.FTZ R42, R42, R38 ;  /* 0x000000262a2a7221 */ /* 0x000fe40000010000 */
[----:B------:R-:W-:Y:S02]  /*8840*/  FADD.FTZ R43, R43, R39 ;  /* 0x000000272b2b7221 */ /* 0x000fe40000010000 */
.L_x_227:
[----:B0-----:R-:W-:Y:S05]  /*8850*/  BSYNC B0 ;  /* 0x0000000000007941 */ /* 0x001fea0003800000 */
.L_x_226:
[----:B------:R-:W-:Y:S01]  /*8860*/  BAR.SYNC.DEFER_BLOCKING 0x0 ;  /* 0x0000000000007b1d */ /* 0x000fe20000010000 */
[----:B------:R-:W-:Y:S02]  /*8870*/  ISETP.GT.U32.AND P6, PT, R10, 0x1b, PT ;  /* 0x0000001b0a00780c */ /* 0x000fe40003fc4070 */
[----:B------:R-:W-:-:S03]  /*8880*/  LOP3.LUT R8, R8, 0xfffffffe, RZ, 0xc0, !PT ;  /* 0xfffffffe08087812 */ /* 0x000fc600078ec0ff */
[----:B------:R-:W-:Y:S08]  /*8890*/  BSSY B0, `(.L_x_228) ;  /* 0x000004e000007945 */ /* 0x000ff00003800000 */
[----:B------:R-:W-:Y:S01]  /*88a0*/  @P6 LOP3.LUT R8, R8, 0x1, RZ, 0xfc, !PT ;  /* 0x0000000108086812 */ /* 0x000fe200078efcff */
[----:B------:R-:W-:Y:S05]  /*88b0*/  @P6 BRA `(.L_x_229) ;  /* 0x000004b000006947 */ /* 0x000fea0003800000 */
[----:B------:R-:W0:Y:S02]  /*88c0*/  LDS.128 R36, [R49+0x250] ;  /* 0x0002500031247984 */ /* 0x000e240000000c00 */
[----:B0-----:R-:W-:-:S02]  /*88d0*/  FADD.FTZ R36, R32, R36 ;  /* 0x0000002420247221 */ /* 0x001fc40000010000 */
[----:B------:R-:W-:Y:S02]  /*88e0*/  FADD.FTZ R37, R33, R37 ;  /* 0x0000002521257221 */ /* 0x000fe40000010000 */
[----:B------:R-:W-:Y:S02]  /*88f0*/  FADD.FTZ R38, R34, R38 ;  /* 0x0000002622267221 */ /* 0x000fe40000010000 */
[----:B------:R-:W-:Y:S02]  /*8900*/  FADD.FTZ R39, R35, R39 ;  /* 0x0000002723277221 */ /* 0x000fe40000010000 */
[----:B------:R-:W0:Y:S02]  /*8910*/  LDS.128 R32, [R49+0x410] ;  /* 0x0004100031207984 */ /* 0x000e240000000c00 */
[----:B0-----:R-:W-:Y:S02]  /*8920*/  FADD.FTZ R36, R36, R32 ;  /* 0x0000002024247221 */ /* 0x001fe40000010000 */
[----:B------:R-:W-:-:S02]  /*8930*/  FADD.FTZ R37, R37, R33 ;  /* 0x0000002125257221 */ /* 0x000fc40000010000 */
[----:B------:R-:W-:Y:S02]  /*8940*/  FADD.FTZ R38, R38, R34 ;  /* 0x0000002226267221 */ /* 0x000fe40000010000 */
[----:B------:R-:W-:Y:S02]  /*8950*/  FADD.FTZ R39, R39, R35 ;  /* 0x0000002327277221 */ /* 0x000fe40000010000 */
[----:B------:R-:W0:Y:S02]  /*8960*/  LDS.128 R32, [R49+0x5d0] ;  /* 0x0005d00031207984 */ /* 0x000e240000000c00 */
[----:B0-----:R-:W-:Y:S02]  /*8970*/  FADD.FTZ R36, R36, R32 ;  /* 0x0000002024247221 */ /* 0x001fe40000010000 */
[----:B------:R-:W-:Y:S02]  /*8980*/  FADD.FTZ R37, R37, R33 ;  /* 0x0000002125257221 */ /* 0x000fe40000010000 */
[----:B------:R-:W-:-:S02]  /*8990*/  FADD.FTZ R38, R38, R34 ;  /* 0x0000002226267221 */ /* 0x000fc40000010000 */
[----:B------:R-:W-:Y:S02]  /*89a0*/  FADD.FTZ R39, R39, R35 ;  /* 0x0000002327277221 */ /* 0x000fe40000010000 */
[----:B------:R-:W0:Y:S02]  /*89b0*/  LDS.128 R32, [R49+0x790] ;  /* 0x0007900031207984 */ /* 0x000e240000000c00 */
[----:B0-----:R-:W-:Y:S02]  /*89c0*/  FADD.FTZ R36, R36, R32 ;  /* 0x0000002024247221 */ /* 0x001fe40000010000 */
[----:B------:R-:W-:Y:S02]  /*89d0*/  FADD.FTZ R37, R37, R33 ;  /* 0x0000002125257221 */ /* 0x000fe40000010000 */
[----:B------:R-:W-:Y:S02]  /*89e0*/  FADD.FTZ R38, R38, R34 ;  /* 0x0000002226267221 */ /* 0x000fe40000010000 */
[----:B------:R-:W-:-:S02]  /*89f0*/  FADD.FTZ R39, R39, R35 ;  /* 0x0000002327277221 */ /* 0x000fc40000010000 */
[----:B------:R-:W0:Y:S02]  /*8a00*/  LDS.128 R32, [R49+0x950] ;  /* 0x0009500031207984 */ /* 0x000e240000000c00 */
[----:B0-----:R-:W-:Y:S02]  /*8a10*/  FADD.FTZ R36, R36, R32 ;  /* 0x0000002024247221 */ /* 0x001fe40000010000 */
[----:B------:R-:W-:Y:S02]  /*8a20*/  FADD.FTZ R37, R37, R33 ;  /* 0x0000002125257221 */ /* 0x000fe40000010000 */
[----:B------:R-:W-:Y:S02]  /*8a30*/  FADD.FTZ R38, R38, R34 ;  /* 0x0000002226267221 */ /* 0x000fe40000010000 */
[----:B------:R-:W-:Y:S02]  /*8a40*/  FADD.FTZ R39, R39, R35 ;  /* 0x0000002327277221 */ /* 0x000fe40000010000 */
        /* <DEDUP_REMOVED lines=50> */
.L_x_229:
[----:B------:R-:W-:Y:S05]  /*8d70*/  BSYNC B0 ;  /* 0x0000000000007941 */ /* 0x000fea0003800000 */
.L_x_228:
[----:B------:R-:W-:Y:S01]  /*8d80*/  BSSY B0, `(.L_x_230) ;  /* 0x0000014000007945 */ /* 0x000fe20003800000 */
[----:B------:R-:W-:Y:S05]  /*8d90*/  @P6 BRA `(.L_x_231) ;  /* 0x0000012000006947 */ /* 0x000fea0003800000 */
[----:B------:R-:W-:Y:S02]  /*8da0*/  MOV R36, UR15 ;  /* 0x0000000f00247c02 */ /* 0x000fe40008000f00 */
[----:B------:R-:W-:-:S02]  /*8db0*/  MOV R37, UR23 ;  /* 0x0000001700257c02 */ /* 0x000fc40008000f00 */
[----:B------:R-:W-:Y:S01]  /*8dc0*/  MOV R38, UR10 ;  /* 0x0000000a00267c02 */ /* 0x000fe20008000f00 */
[----:B------:R-:W-:-:S04]  /*8dd0*/  IMAD R36, R36, 0x1c, R10 ;  /* 0x0000001c24247824 */ /* 0x000fc800078e020a */
[----:B------:R-:W-:-:S05]  /*8de0*/  IMAD.WIDE R36, R36, R37, c[0x0][0x1b8] ;  /* 0x00006e0024247625 */ /* 0x000fca00078e0225 */
[----:B------:R-:W-:Y:S01]  /*8df0*/  LEA R38, P6, R38, R36, 0x2 ;  /* 0x0000002426267211 */ /* 0x000fe200078c10ff */
[----:B------:R-:W-:Y:S03]  /*8e00*/  RED.E.ADD.F32.FTZ.RN.STRONG.GPU [R36.64], R32 ;  /* 0x000000202400798e */ /* 0x000fe6000c10e792 */
[----:B------:R-:W-:-:S05]  /*8e10*/  IADD3.X R39, R37, UR11, RZ, P6, !PT ;  /* 0x0000000b25277c10 */ /* 0x000fca000b7fe4ff */
[----:B------:R0:W-:Y:S02]  /*8e20*/  RED.E.ADD.F32.FTZ.RN.STRONG.GPU [R38.64], R33 ;  /* 0x000000212600798e */ /* 0x0001e4000c10e792 */
[----:B0-----:R-:W-:Y:S02]  /*8e30*/  MOV R33, c[0x0][0x1d8] ;  /* 0x0000760000217a02 */ /* 0x001fe40000000f00 */
[----:B------:R-:W-:Y:S02]  /*8e40*/  MOV R38, c[0x0][0x1dc] ;  /* 0x0000770000267a02 */ /* 0x000fe40000000f00 */
[----:B------:R-:W-:-:S04]  /*8e50*/  LEA R32, P6, R33, R36, 0x2 ;  /* 0x0000002421207211 */ /* 0x000fc800078c10ff */
[----:B------:R-:W-:Y:S02]  /*8e60*/  LEA.HI.X R33, R33, R37, R38, 0x2, P6 ;  /* 0x0000002521217211 */ /* 0x000fe400030f1426 */
[----:B------:R-:W-:-:S03]  /*8e70*/  MOV R38, UR12 ;  /* 0x0000000c00267c02 */ /* 0x000fc60008000f00 */
[----:B------:R0:W-:Y:S01]  /*8e80*/  RED.E.ADD.F32.FTZ.RN.STRONG.GPU [R32.64], R34 ;  /* 0x000000222000798e */ /* 0x0001e2000c10e792 */
[----:B------:R-:W-:-:S04]  /*8e90*/  LEA R36, P6, R38, R36, 0x2 ;  /* 0x0000002426247211 */ /* 0x000fc800078c10ff */
[----:B------:R-:W-:-:S05]  /*8ea0*/  IADD3.X R37, R37, UR13, RZ, P6, !PT ;  /* 0x0000000d25257c10 */ /* 0x000fca000b7fe4ff */
[----:B------:R0:W-:Y:S04]  /*8eb0*/  RED.E.ADD.F32.FTZ.RN.STRONG.GPU [R36.64], R35 ;  /* 0x000000232400798e */ /* 0x0001e8000c10e792 */
.L_x_231:
[----:B------:R-:W-:Y:S05]  /*8ec0*/  BSYNC B0 ;  /* 0x0000000000007941 */ /* 0x000fea0003800000 */
.L_x_230:
[----:B------:R-:W-:-:S06]  /*8ed0*/  UISETP.GE.U32.AND UP0, UPT, UR22, 0x2, UPT ;  /* 0x000000021600788c */ /* 0x000fcc000bf06070 */
[----:B------:R-:W-:-:S13]  /*8ee0*/  PLOP3.LUT P6, PT, PT, PT, UP0, 0x40, 0x0 ;  /* 0x000000000000781c */ /* 0x000fda0003fce808 */
[----:B------:R-:W-:Y:S05]  /*8ef0*/  @P6 BRA `(.L_x_232) ;  /* 0x000018f000006947 */ /* 0x000fea0003800000 */
[----:B------:R-:W1:Y:S01]  /*8f00*/  S2UR UR24, SR_CTAID.Y ;  /* 0x00000000001879c3 */ /* 0x000e620000002600 */
[----:B------:R-:W-:Y:S02]  /*8f10*/  ULOP3.LUT UR5, UR4, 0x1, URZ, 0xc0, !UPT ;  /* 0x0000000104057892 */ /* 0x000fe4000f8ec03f */
[----:B------:R-:W-:Y:S02]  /*8f20*/  ULDC UR6, c[0x0][0x10] ;  /* 0x0000040000067ab9 */ /* 0x000fe40000000800 */
[----:B------:R-:W-:Y:S02]  /*8f30*/  UIMAD UR5, UR5, UR6, URZ ;  /* 0x00000006050572a4 */ /* 0x000fe4000f8e023f */
[----:B------:R-:W-:Y:S02]  /*8f40*/  ULDC.64 UR16, c[0x0][0x1a8] ;  /* 0x00006a0000107ab9 */ /* 0x000fe40000000a00 */
[----:B------:R-:W-:Y:S02]  /*8f50*/  ULDC UR6, c[0x0][0xc] ;  /* 0x0000030000067ab9 */ /* 0x000fe40000000800 */
[----:B------:R-:W-:-:S04]  /*8f60*/  UIMAD UR6, UR5, UR6, URZ ;  /* 0x00000006050672a4 */ /* 0x000fc8000f8e023f */
[----:B------:R-:W-:-:S03]  /*8f70*/  USHF.L.U32 UR14, UR6, 0x1, URZ ;  /* 0x00000001060e7899 */ /* 0x000fc6000800063f */
[----:B------:R-:W-:Y:S02]  /*8f80*/  ULDC.64 UR6, c[0x0][0x1b0] ;  /* 0x00006c0000067ab9 */ /* 0x000fe40000000a00 */
[----:B------:R-:W-:Y:S02]  /*8f90*/  UIMAD.WIDE UR6, UR14, UR23, UR6 ;  /* 0x000000170e0672a5 */ /* 0x000fe4000f8e0206 */
[----:B-1----:R-:W-:-:S04]  /*8fa0*/  UIADD3 UR5, UR5, UR24, URZ ;  /* 0x0000001805057290 */ /* 0x002fc8000fffe03f */
[----:B------:R-:W-:Y:S01]  /*8fb0*/  UIMAD.WIDE.U32 UR16, UR5, UR23, UR16 ;  /* 0x00000017051072a5 */ /* 0x000fe2000f8e0010 */
[----:B------:R-:W-:Y:S05]  /*8fc0*/  @P0 BRA `(.L_x_233) ;  /* 0x0000020000000947 */ /* 0x000fea0003800000 */
[----:B------:R-:W-:Y:S01]  /*8fd0*/  ULDC UR14, c[0x0][0x10] ;  /* 0x00000400000e7ab9 */ /* 0x000fe20000000800 */
[----:B0-----:R-:W0:Y:S01]  /*8fe0*/  S2R R35, SR_LANEID ;  /* 0x0000000000237919 */ /* 0x001e220000000000 */
[----:B------:R-:W-:Y:S02]  /*8ff0*/  UIMAD UR14, UR20, UR14, UR24 ;  /* 0x0000000e140e72a4 */ /* 0x000fe4000f8e0218 */
[----:B------:R-:W-:Y:S02]  /*9000*/  ULOP3.LUT UP0, URZ, UR4, 0x2, URZ, 0xc0, !UPT ;  /* 0x00000002043f7892 */ /* 0x000fe4000f80c03f */
[----:B------:R-:W-:-:S06]  /*9010*/  UIMAD.WIDE.U32 UR14, UR14, 0x8, UR6 ;  /* 0x000000080e0e78a5 */ /* 0x000fcc000f8e0006 */
[----:B------:R-:W-:Y:S02]  /*9020*/  MOV R32, UR14 ;  /* 0x0000000e00207c02 */ /* 0x000fe40008000f00 */
[----:B------:R-:W-:-:S05]  /*9030*/  MOV R33, UR15 ;  /* 0x0000000f00217c02 */ /* 0x000fca0008000f00 */
[----:B------:R1:W-:Y:S01]  /*9040*/  STG.E.64 [R32.64], R42 ;  /* 0x0000002a20007986 */ /* 0x0003e2000c101b12 */
[----:B------:R-:W-:Y:S06]  /*9050*/  MEMBAR.ALL.GPU ;  /* 0x0000000000007992 */ /* 0x000fec000000a000 */
[----:B------:R-:W-:Y:S01]  /*9060*/  VOTEU.ANY UR5, UPT, PT ;  /* 0x0000000000057886 */ /* 0x000fe200038e0100 */
[----:B-1----:R-:W-:Y:S01]  /*9070*/  MOV R32, UR16 ;  /* 0x0000001000207c02 */ /* 0x002fe20008000f00 */
[----:B------:R-:W-:Y:S01]  /*9080*/  UPOPC UR15, UR5 ;  /* 0x00000005000f72bf */ /* 0x000fe20008000000 */
[----:B------:R-:W-:Y:S01]  /*9090*/  MOV R33, UR17 ;  /* 0x0000001100217c02 */ /* 0x000fe20008000f00 */
[----:B------:R-:W-:Y:S01]  /*90a0*/  UFLO.U32 UR5, UR5 ;  /* 0x00000005000572bd */ /* 0x000fe200080e0000 */
[----:B------:R-:W-:-:S00]  /*90b0*/  ERRBAR ;  /* 0x00000000000079ab */ /* 0x000fc00000000000 */
[----:B------:R-:W-:Y:S02]  /*90c0*/  UMOV UR14, 0x1 ;  /* 0x00000001000e7882 */ /* 0x000fe40000000000 */
[----:B------:R-:W-:Y:S01]  /*90d0*/  USEL UR14, UR14, 0xffffffff, !UP0 ;  /* 0xffffffff0e0e7887 */ /* 0x000fe2000c000000 */
[----:B------:R-:W-:-:S02]  /*90e0*/  MOV R34, UR15 ;  /* 0x0000000f00227c02 */ /* 0x000fc40008000f00 */
[----:B0-----:R-:W-:-:S03]  /*90f0*/  ISETP.EQ.U32.AND P6, PT, R35, UR5, PT ;  /* 0x0000000523007c0c */ /* 0x001fc6000bfc2070 */
[----:B------:R-:W-:-:S10]  /*9100*/  IMAD R34, R34, UR14, RZ ;  /* 0x0000000e22227c24 */ /* 0x000fd4000f8e02ff */
[----:B------:R0:W-:Y:S01]  /*9110*/  @P6 RED.E.ADD.S32.STRONG.GPU [R32.64], R34 ;  /* 0x000000222000698e */ /* 0x0001e2000c10e392 */
[----:B------:R-:W-:-:S04]  /*9120*/  PLOP3.LUT P6, PT, PT, PT, UP0, 0x40, 0x0 ;  /* 0x000000000000781c */ /* 0x000fc80003fce808 */
[----:B0-----:R-:W-:-:S04]  /*9130*/  SEL R34, RZ, c[0x0][0xc], !P6 ;  /* 0x00000300ff227a07 */ /* 0x001fc80007000000 */
[----:B------:R-:W-:-:S13]  /*9140*/  ISETP.NE.AND P6, PT, R34, -0x1, PT ;  /* 0xffffffff2200780c */ /* 0x000fda0003fc5270 */
[----:B------:R-:W-:Y:S05]  /*9150*/  @!P6 BRA `(.L_x_233) ;  /* 0x000000700000e947 */ /* 0x000fea0003800000 */
.L_x_234:
[----:B------:R-:W-:Y:S02]  /*9160*/  MOV R32, UR16 ;  /* 0x0000001000207c02 */ /* 0x000fe40008000f00 */
[----:B------:R-:W-:-:S05]  /*9170*/  MOV R33, UR17 ;  /* 0x0000001100217c02 */ /* 0x000fca0008000f00 */
[----:B------:R-:W2:Y:S01]  /*9180*/  LDG.E.STRONG.GPU R32, [R32.64] ;  /* 0x0000001220207981 */ /* 0x000ea2000c1ef900 */
[----:B------:R-:W-:Y:S01]  /*9190*/  YIELD ;  /* 0x0000000000007946 */ /* 0x000fe20003800000 */
[----:B--2---:R-:W-:Y:S01]  /*91a0*/  ISETP.NE.AND P6, PT, R32, R34, PT ;  /* 0x000000222000720c */ /* 0x004fe20003fc5270 */
[----:B------:R-:W-:-:S12]  /*91b0*/  CCTL.IVALL ;  /* 0x00000000ff00798f */ /* 0x000fd80002000000 */
[----:B------:R-:W-:Y:S05]  /*91c0*/  @P6 BRA `(.L_x_234) ;  /* 0xffffff9000006947 */ /* 0x000fea000383ffff */
.L_x_233:
[----:B------:R-:W-:Y:S01]  /*91d0*/  ISETP.NE.AND P6, PT, RZ, c[0x0][0xc], PT ;  /* 0x00000300ff007a0c */ /* 0x000fe20003fc5270 */
[----:B------:R-:W-:Y:S01]  /*91e0*/  WARPSYNC 0xffffffff ;  /* 0xffffffff00007948 */ /* 0x000fe20003800000 */
[----:B------:R-:W-:Y:S11]  /*91f0*/  BAR.SYNC.DEFER_BLOCKING 0x0 ;  /* 0x0000000000007b1d */ /* 0x000ff60000010000 */
[----:B------:R-:W-:Y:S05]  /*9200*/  @!P6 BRA `(.L_x_232) ;  /* 0x000015e00000e947 */ /* 0x000fea0003800000 */
[----:B------:R-:W-:-:S04]  /*9210*/  UIADD3 UR5, UR22, -0x1, URZ ;  /* 0xffffffff16057890 */ /* 0x000fc8000fffe03f */
[----:B------:R-:W-:-:S03]  /*9220*/  UISETP.GE.U32.AND UP0, UPT, UR5, 0x3, UPT ;  /* 0x000000030500788c */ /* 0x000fc6000bf06070 */
[----:B------:R-:W-:-:S03]  /*9230*/  UMOV UR5, URZ ;  /* 0x0000003f00057c82 */ /* 0x000fc60008000000 */
[----:B------:R-:W-:-:S13]  /*9240*/  PLOP3.LUT P6, PT, PT, PT, UP0, 0x40, 0x0 ;  /* 0x000000000000781c */ /* 0x000fda0003fce808 */
[----:B------:R-:W-:Y:S05]  /*9250*/  @P6 BRA `(.L_x_235) ;  /* 0x0000130000006947 */ /* 0x000fea0003800000 */
[----:B------:R-:W-:Y:S02]  /*9260*/  ULOP3.LUT UR5, UR22, 0x3, URZ, 0xc0, !UPT ;  /* 0x0000000316057892 */ /* 0x000fe4000f8ec03f */
[----:B------:R-:W-:Y:S02]  /*9270*/  ULDC UR14, c[0x0][0xc] ;  /* 0x00000300000e7ab9 */ /* 0x000fe40000000800 */
[----:B------:R-:W-:-:S03]  /*9280*/  UIADD3 UR14, -UR5, UR14, URZ ;  /* 0x0000000e050e7290 */ /* 0x000fc6000fffe13f */
[----:B------:R-:W-:-:S03]  /*9290*/  UMOV UR5, URZ ;  /* 0x0000003f00057c82 */ /* 0x000fc60008000000 */
[----:B------:R-:W-:-:S13]  /*92a0*/  ISETP.LT.AND P6, PT, RZ, UR14, PT ;  /* 0x0000000eff007c0c */ /* 0x000fda000bfc1270 */
[----:B------:R-:W-:Y:S05]  /*92b0*/  @!P6 BRA `(.L_x_236) ;  /* 0x00000fd00000e947 */ /* 0x000fea0003800000 */
[----:B------:R-:W-:Y:S01]  /*92c0*/  LOP3.LUT R8, R8, 0xffbfffff, RZ, 0xc0, !PT ;  /* 0xffbfffff08087812 */ /* 0x000fe200078ec0ff */
[----:B------:R-:W-:-:S03]  /*92d0*/  UISETP.GT.AND UP0, UPT, UR14, 0xc, UPT ;  /* 0x0000000c0e00788c */ /* 0x000fc6000bf04270 */
[----:B------:R-:W-:Y:S02]  /*92e0*/  @P0 LOP3.LUT R8, R8, 0x400000, RZ, 0xfc, !PT ;  /* 0x0040000008080812 */ /* 0x000fe400078efcff */
[----:B------:R-:W-:Y:S02]  /*92f0*/  PLOP3.LUT P0, PT, PT, PT, PT, 0x80, 0x0 ;  /* 0x000000000000781c */ /* 0x000fe40003f0f070 */
[----:B------:R-:W-:Y:S02]  /*9300*/  PLOP3.LUT P6, PT, PT, PT, UP0, 0x40, 0x0 ;  /* 0x000000000000781c */ /* 0x000fe40003fce808 */
[----:B------:R-:W-:-:S09]  /*9310*/  LOP3.LUT R8, R8, 0xfffffffe, RZ, 0xc0, !PT ;  /* 0xfffffffe08087812 */ /* 0x000fd200078ec0ff */
[----:B------:R-:W-:-:S04]  /*9320*/  @P0 LOP3.LUT R8, R8, 0x1, RZ, 0xfc, !PT ;  /* 0x0000000108080812 */ /* 0x000fc800078efcff */
[----:B------:R-:W-:Y:S01]  /*9330*/  LOP3.LUT P0, RZ, R8, 0x400000, RZ, 0xc0, !PT ;  /* 0x0040000008ff7812 */ /* 0x000fe2000780c0ff */
[----:B------:R-:W-:Y:S05]  /*9340*/  @P6 BRA `(.L_x_237) ;  /* 0x000009a000006947 */ /* 0x000fea0003800000 */
[----:B------:R-:W-:Y:S02]  /*9350*/  PLOP3.LUT P6, PT, PT, PT, PT, 0x8, 0x0 ;  /* 0x000000000000781c */ /* 0x000fe40003fce170 */
[----:B------:R-:W-:-:S11]  /*9360*/  LOP3.LUT R8, R8, 0xfffffffe, RZ, 0xc0, !PT ;  /* 0xfffffffe08087812 */ /* 0x000fd600078ec0ff */
[----:B------:R-:W-:Y:S02]  /*9370*/  @P6 LOP3.LUT R8, R8, 0x1, RZ, 0xfc, !PT ;  /* 0x0000000108086812 */ /* 0x000fe400078efcff */
.L_x_238:
[----:B0-----:R-:W-:Y:S01]  /*9380*/  MOV R32, UR5 ;  /* 0x0000000500207c02 */ /* 0x001fe20008000f00 */
[----:B------:R-:W-:Y:S01]  /*9390*/  HFMA2.MMA R35, -RZ, RZ, 0, 4.76837158203125e-07 ;  /* 0x00000008ff237435 */ /* 0x000fe200000001ff */
[----:B------:R-:W-:Y:S02]  /*93a0*/  MOV R33, UR5 ;  /* 0x0000000500217c02 */ /* 0x000fe40008000f00 */
[----:B------:R-:W-:Y:S02]  /*93b0*/  ISETP.EQ.OR P6, PT, R32, UR20, P0 ;  /* 0x0000001420007c0c */ /* 0x000fe400087c2670 */
[----:B------:R-:W-:-:S11]  /*93c0*/  MOV R34, c[0x0][0x10] ;  /* 0x0000040000227a02 */ /* 0x000fd60000000f00 */
[----:B------:R-:W-:-:S04]  /*93d0*/  @!P6 IMAD R33, R33, R34, UR24 ;  /* 0x000000182121ee24 */ /* 0x000fc8000f8e0222 */
[----:B------:R-:W-:-:S06]  /*93e0*/  @!P6 IMAD.WIDE.U32 R32, R33, R35, UR6 ;  /* 0x000000062120ee25 */ /* 0x000fcc000f8e0023 */
[----:B------:R-:W2:Y:S01]  /*93f0*/  @!P6 LDG.E.64 R32, [R32.64] ;  /* 0x000000122020e981 */ /* 0x000ea2000c1e1b00 */
[----:B------:R-:W-:Y:S01]  /*9400*/  HFMA2.MMA R34, -RZ, RZ, 0, 4.76837158203125e-07 ;  /* 0x00000008ff227435 */ /* 0x000fe200000001ff */
[----:B--2---:R-:W-:Y:S01]  /*9410*/  @!P6 FADD.FTZ R42, R42, R32 ;  /* 0x000000202a2ae221 */ /* 0x004fe20000010000 */
[----:B------:R-:W-:Y:S01]  /*9420*/  MOV R32, UR5 ;  /* 0x0000000500207c02 */ /* 0x000fe20008000f00 */
[----:B------:R-:W-:Y:S01]  /*9430*/  @!P6 FADD.FTZ R43, R43, R33 ;  /* 0x000000212b2be221 */ /* 0x000fe20000010000 */
[----:B------:R-:W-:Y:S02]  /*9440*/  MOV R33, c[0x0][0x10] ;  /* 0x0000040000217a02 */ /* 0x000fe40000000f00 */
[----:B------:R-:W-:-:S04]  /*9450*/  IADD3 R32, R32, 0x1, RZ ;  /* 0x0000000120207810 */ /* 0x000fc80007ffe0ff */
[----:B------:R-:W-:-:S13]  /*9460*/  ISETP.EQ.OR P6, PT, R32, UR20, P0 ;  /* 0x0000001420007c0c */ /* 0x000fda00087c2670 */
[----:B------:R-:W-:-:S04]  /*9470*/  @!P6 IMAD R33, R32, R33, UR24 ;  /* 0x000000182021ee24 */ /* 0x000fc8000f8e0221 */
[----:B------:R-:W-:-:S06]  /*9480*/  @!P6 IMAD.WIDE.U32 R32, R33, R34, UR6 ;  /* 0x000000062120ee25 */ /* 0x000fcc000f8e0022 */
[----:B------:R-:W2:Y:S02]  /*9490*/  @!P6 LDG.E.64 R32, [R32.64] ;  /* 0x000000122020e981 */ /* 0x000ea4000c1e1b00 */
        /* <DEDUP_REMOVED lines=125> */
[----:B------:R-:W2:Y:S01]  /*9c70*/  @!P6 LDG.E.64 R32, [R32.64] ;  /* 0x000000122020e981 */ /* 0x000ea2000c1e1b00 */
[----:B------:R-:W-:Y:S02]  /*9c80*/  UIADD3 UR14, UR14, -0x10, URZ ;  /* 0xfffffff00e0e7890 */ /* 0x000fe4000fffe03f */
[----:B------:R-:W-:Y:S02]  /*9c90*/  UIADD3 UR5, UR5, 0x10, URZ ;  /* 0x0000001005057890 */ /* 0x000fe4000fffe03f */
[----:B------:R-:W-:Y:S01]  /*9ca0*/  UISETP.GT.AND UP0, UPT, UR14, 0xc, UPT ;  /* 0x0000000c0e00788c */ /* 0x000fe2000bf04270 */
[----:B--2---:R-:W-:Y:S02]  /*9cb0*/  @!P6 FADD.FTZ R42, R42, R32 ;  /* 0x000000202a2ae221 */ /* 0x004fe40000010000 */
[----:B------:R-:W-:-:S03]  /*9cc0*/  @!P6 FADD.FTZ R43, R43, R33 ;  /* 0x000000212b2be221 */ /* 0x000fc60000010000 */
[----:B------:R-:W-:-:S13]  /*9cd0*/  PLOP3.LUT P6, PT, PT, PT, UP0, 0x80, 0x0 ;  /* 0x000000000000781c */ /* 0x000fda0003fcf008 */
[----:B------:R-:W-:Y:S05]  /*9ce0*/  @P6 BRA `(.L_x_238) ;  /* 0xfffff69000006947 */ /* 0x000fea000383ffff */
.L_x_237:
[----:B------:R-:W-:-:S06]  /*9cf0*/  UISETP.GT.AND UP0, UPT, UR14, 0x4, UPT ;  /* 0x000000040e00788c */ /* 0x000fcc000bf04270 */
[----:B------:R-:W-:-:S13]  /*9d00*/  PLOP3.LUT P6, PT, PT, PT, UP0, 0x40, 0x0 ;  /* 0x000000000000781c */ /* 0x000fda0003fce808 */
[----:B------:R-:W-:Y:S05]  /*9d10*/  @P6 BRA `(.L_x_239) ;  /* 0x0000054000006947 */ /* 0x000fea0003800000 */
[----:B0-----:R-:W-:Y:S02]  /*9d20*/  MOV R32, UR5 ;  /* 0x0000000500207c02 */ /* 0x001fe40008000f00 */
[----:B------:R-:W-:Y:S02]  /*9d30*/  MOV R33, UR5 ;  /* 0x0000000500217c02 */ /* 0x000fe40008000f00 */
[----:B------:R-:W-:Y:S01]  /*9d40*/  ISETP.EQ.OR P6, PT, R32, UR20, P0 ;  /* 0x0000001420007c0c */ /* 0x000fe200087c2670 */
[----:B------:R-:W-:Y:S01]  /*9d50*/  HFMA2.MMA R32, -RZ, RZ, 0, 4.76837158203125e-07 ;  /* 0x00000008ff207435 */ /* 0x000fe200000001ff */
[----:B------:R-:W-:-:S11]  /*9d60*/  MOV R34, c[0x0][0x10] ;  /* 0x0000040000227a02 */ /* 0x000fd60000000f00 */
        /* <DEDUP_REMOVED lines=9> */
[----:B------:R-:W-:Y:S01]  /*9e00*/  @!P6 IMAD R33, R32, R33, UR24 ;  /* 0x000000182021ee24 */ /* 0x000fe2000f8e0221 */
[----:B------:R-:W-:-:S10]  /*9e10*/  HFMA2.MMA R32, -RZ, RZ, 0, 4.76837158203125e-07 ;  /* 0x00000008ff207435 */ /* 0x000fd400000001ff */
        /* <DEDUP_REMOVED lines=21> */
[----:B------:R-:W2:Y:S01]  /*9f70*/  @!P6 LDG.E.64 R32, [R32.64] ;  /* 0x000000122020e981 */ /* 0x000ea2000c1e1b00 */
[----:B------:R-:W-:-:S04]  /*9f80*/  MOV R34, UR5 ;  /* 0x0000000500227c02 */ /* 0x000fc80008000f00 */
[----:B------:R-:W-:Y:S01]  /*9f90*/  IADD3 R34, R34, 0x4, RZ ;  /* 0x0000000422227810 */ /* 0x000fe20007ffe0ff */
[----:B--2---:R-:W-:Y:S01]  /*9fa0*/  @!P6 FADD.FTZ R42, R42, R32 ;  /* 0x000000202a2ae221 */ /* 0x004fe20000010000 */
[----:B------:R-:W-:Y:S01]  /*9fb0*/  MOV R32, c[0x0][0x10] ;  /* 0x0000040000207a02 */ /* 0x000fe20000000f00 */
[----:B------:R-:W-:Y:S01]  /*9fc0*/  @!P6 FADD.FTZ R43, R43, R33 ;  /* 0x000000212b2be221 */ /* 0x000fe20000010000 */
[----:B------:R-:W-:Y:S01]  /*9fd0*/  ISETP.EQ.OR P6, PT, R34, UR20, P0 ;  /* 0x0000001422007c0c */ /* 0x000fe200087c2670 */
[----:B------:R-:W-:-:S12]  /*9fe0*/  HFMA2.MMA R33, -RZ, RZ, 0, 4.76837158203125e-07 ;  /* 0x00000008ff217435 */ /* 0x000fd800000001ff */
[----:B------:R-:W-:-:S04]  /*9ff0*/  @!P6 IMAD R32, R34, R32, UR24 ;  /* 0x000000182220ee24 */ /* 0x000fc8000f8e0220 */
[----:B------:R-:W-:-:S06]  /*a000*/  @!P6 IMAD.WIDE.U32 R32, R32, R33, UR6 ;  /* 0x000000062020ee25 */ /* 0x000fcc000f8e0021 */
[----:B------:R-:W2:Y:S02]  /*a010*/  @!P6 LDG.E.64 R32, [R32.64] ;  /* 0x000000122020e981 */ /* 0x000ea4000c1e1b00 */
[----:B--2---:R-:W-:Y:S01]  /*a020*/  @!P6 FADD.FTZ R42, R42, R32 ;  /* 0x000000202a2ae221 */ /* 0x004fe20000010000 */
[----:B------:R-:W-:Y:S01]  /*a030*/  IADD3 R32, R34, 0x1, RZ ;  /* 0x0000000122207810 */ /* 0x000fe20007ffe0ff */
[----:B------:R-:W-:Y:S01]  /*a040*/  @!P6 FADD.FTZ R43, R43, R33 ;  /* 0x000000212b2be221 */ /* 0x000fe20000010000 */
[----:B------:R-:W-:Y:S02]  /*a050*/  MOV R33, c[0x0][0x10] ;  /* 0x0000040000217a02 */ /* 0x000fe40000000f00 */
[----:B------:R-:W-:-:S13]  /*a060*/  ISETP.EQ.OR P6, PT, R32, UR20, P0 ;  /* 0x0000001420007c0c */ /* 0x000fda00087c2670 */
[----:B------:R-:W-:Y:S01]  /*a070*/  @!P6 IMAD R33, R32, R33, UR24 ;  /* 0x000000182021ee24 */ /* 0x000fe2000f8e0221 */
[----:B------:R-:W-:-:S10]  /*a080*/  HFMA2.MMA R32, -RZ, RZ, 0, 4.76837158203125e-07 ;  /* 0x00000008ff207435 */ /* 0x000fd400000001ff */
        /* <DEDUP_REMOVED lines=19> */
[----:B------:R-:W2:Y:S01]  /*a1c0*/  @!P6 LDG.E.64 R32, [R32.64] ;  /* 0x000000122020e981 */ /* 0x000ea2000c1e1b00 */
[----:B------:R-:W-:Y:S01]  /*a1d0*/  IADD3 R34, R34, 0x4, RZ ;  /* 0x0000000422227810 */ /* 0x000fe20007ffe0ff */
[----:B------:R-:W-:Y:S01]  /*a1e0*/  UIADD3 UR14, UR14, -0x4, URZ ;  /* 0xfffffffc0e0e7890 */ /* 0x000fe2000fffe03f */
[----:B------:R-:W-:Y:S02]  /*a1f0*/  LOP3.LUT R8, R8, 0xfffffffe, RZ, 0xc0, !PT ;  /* 0xfffffffe08087812 */ /* 0x000fe400078ec0ff */
[----:B------:R0:W1:Y:S01]  /*a200*/  R2UR UR5, R34 ;  /* 0x00000000220573c2 */ /* 0x00006200000e0000 */
[----:B------:R-:W-:Y:S01]  /*a210*/  UIADD3 UR14, UR14, -0x4, URZ ;  /* 0xfffffffc0e0e7890 */ /* 0x000fe2000fffe03f */
[----:B--2---:R-:W-:Y:S02]  /*a220*/  @!P6 FADD.FTZ R42, R42, R32 ;  /* 0x000000202a2ae221 */ /* 0x004fe40000010000 */
[----:B------:R-:W-:Y:S01]  /*a230*/  @!P6 FADD.FTZ R43, R43, R33 ;  /* 0x000000212b2be221 */ /* 0x000fe20000010000 */
[----:B------:R-:W-:-:S13]  /*a240*/  PLOP3.LUT P6, PT, PT, PT, PT, 0x8, 0x0 ;  /* 0x000000000000781c */ /* 0x000fda0003fce170 */
[----:B------:R-:W-:-:S04]  /*a250*/  @P6 LOP3.LUT R8, R8, 0x1, RZ, 0xfc, !PT ;  /* 0x0000000108086812 */ /* 0x000fc800078efcff */
.L_x_239:
[----:B01----:R-:W-:-:S04]  /*a260*/  LOP3.LUT P6, RZ, R8, 0x1, RZ, 0xc0, !PT ;  /* 0x0000000108ff7812 */ /* 0x003fc800078cc0ff */
[----:B------:R-:W-:-:S13]  /*a270*/  ISETP.NE.OR P6, PT, RZ, UR14, P6 ;  /* 0x0000000eff007c0c */ /* 0x000fda000b7c5670 */
[----:B------:R-:W-:Y:S05]  /*a280*/  @!P6 BRA `(.L_x_235) ;  /* 0x000002d00000e947 */ /* 0x000fea0003800000 */
.L_x_236:
        /* <DEDUP_REMOVED lines=38> */
[----:B------:R-:W-:Y:S02]  /*a4f0*/  UIADD3 UR14, UR14, -0x4, URZ ;  /* 0xfffffffc0e0e7890 */ /* 0x000fe4000fffe03f */
[----:B------:R-:W-:Y:S02]  /*a500*/  UIADD3 UR5, UR5, 0x4, URZ ;  /* 0x0000000405057890 */ /* 0x000fe4000fffe03f */
[----:B------:R-:W-:Y:S01]  /*a510*/  UISETP.NE.AND UP0, UPT, UR14, URZ, UPT ;  /* 0x0000003f0e00728c */ /* 0x000fe2000bf05270 */
[----:B--2---:R-:W-:Y:S02]  /*a520*/  @!P6 FADD.FTZ R42, R42, R32 ;  /* 0x000000202a2ae221 */ /* 0x004fe40000010000 */
[----:B------:R-:W-:-:S03]  /*a530*/  @!P6 FADD.FTZ R43, R43, R33 ;  /* 0x000000212b2be221 */ /* 0x000fc60000010000 */
[----:B------:R-:W-:-:S13]  /*a540*/  PLOP3.LUT P6, PT, PT, PT, UP0, 0x80, 0x0 ;  /* 0x000000000000781c */ /* 0x000fda0003fcf008 */
[----:B------:R-:W-:Y:S05]  /*a550*/  @P6 BRA `(.L_x_236) ;  /* 0xfffffd3000006947 */ /* 0x000fea000383ffff */
.L_x_235:
[----:B0-----:R-:W-:-:S04]  /*a560*/  MOV R34, c[0x0][0xc] ;  /* 0x0000030000227a02 */ /* 0x001fc80000000f00 */
[----:B------:R-:W-:-:S13]  /*a570*/  LOP3.LUT P6, R34, R34, 0x3, RZ, 0xc0, !PT ;  /* 0x0000000322227812 */ /* 0x000fda00078cc0ff */
[----:B------:R-:W-:Y:S05]  /*a580*/  @!P6 BRA `(.L_x_232) ;  /* 0x000002600000e947 */ /* 0x000fea0003800000 */
[----:B------:R-:W-:Y:S01]  /*a590*/  MOV R32, UR5 ;  /* 0x0000000500207c02 */ /* 0x000fe20008000f00 */
[----:B------:R-:W-:Y:S03]  /*a5a0*/  BSSY B0, `(.L_x_240) ;  /* 0x000000b000007945 */ /* 0x000fe60003800000 */
[----:B------:R-:W-:-:S13]  /*a5b0*/  ISETP.EQ.OR P6, PT, R32, UR20, P0 ;  /* 0x0000001420007c0c */ /* 0x000fda00087c2670 */
[----:B------:R-:W-:Y:S05]  /*a5c0*/  @P6 BRA `(.L_x_241) ;  /* 0x0000008000006947 */ /* 0x000fea0003800000 */
[----:B------:R-:W-:Y:S02]  /*a5d0*/  ULDC UR14, c[0x0][0x10] ;  /* 0x00000400000e7ab9 */ /* 0x000fe40000000800 */
[----:B------:R-:W-:-:S04]  /*a5e0*/  UIMAD UR14, UR5, UR14, UR24 ;  /* 0x0000000e050e72a4 */ /* 0x000fc8000f8e0218 */
[----:B------:R-:W-:-:S06]  /*a5f0*/  UIMAD.WIDE.U32 UR14, UR14, 0x8, UR6 ;  /* 0x000000080e0e78a5 */ /* 0x000fcc000f8e0006 */
[----:B------:R-:W-:Y:S02]  /*a600*/  MOV R32, UR14 ;  /* 0x0000000e00207c02 */ /* 0x000fe40008000f00 */
[----:B------:R-:W-:-:S06]  /*a610*/  MOV R33, UR15 ;  /* 0x0000000f00217c02 */ /* 0x000fcc0008000f00 */
[----:B------:R-:W2:Y:S02]  /*a620*/  LDG.E.64 R32, [R32.64] ;  /* 0x0000001220207981 */ /* 0x000ea4000c1e1b00 */
[----:B--2---:R-:W-:Y:S02]  /*a630*/  FADD.FTZ R42, R42, R32 ;  /* 0x000000202a2a7221 */ /* 0x004fe40000010000 */
[----:B------:R-:W-:Y:S02]  /*a640*/  FADD.FTZ R43, R43, R33 ;  /* 0x000000212b2b7221 */ /* 0x000fe40000010000 */
.L_x_241:
[----:B------:R-:W-:Y:S05]  /*a650*/  BSYNC B0 ;  /* 0x0000000000007941 */ /* 0x000fea0003800000 */
.L_x_240:
[----:B------:R-:W-:-:S13]  /*a660*/  ISETP.NE.AND P6, PT, R34, 0x1, PT ;  /* 0x000000012200780c */ /* 0x000fda0003fc5270 */
[----:B------:R-:W-:Y:S05]  /*a670*/  @!P6 BRA `(.L_x_232) ;  /* 0x000001700000e947 */ /* 0x000fea0003800000 */
[----:B------:R-:W-:Y:S02]  /*a680*/  MOV R32, UR5 ;  /* 0x0000000500207c02 */ /* 0x000fe40008000f00 */
[----:B------:R-:W-:Y:S02]  /*a690*/  MOV R33, c[0x0][0x10] ;  /* 0x0000040000217a02 */ /* 0x000fe40000000f00 */
[----:B------:R-:W-:-:S04]  /*a6a0*/  IADD3 R32, R32, 0x1, RZ ;  /* 0x0000000120207810 */ /* 0x000fc80007ffe0ff */
[----:B------:R-:W-:-:S13]  /*a6b0*/  ISETP.EQ.OR P6, PT, R32, UR20, P0 ;  /* 0x0000001420007c0c */ /* 0x000fda00087c2670 */
[----:B------:R-:W-:Y:S01]  /*a6c0*/  @!P6 IMAD R33, R32, R33, UR24 ;  /* 0x000000182021ee24 */ /* 0x000fe2000f8e0221 */
[----:B------:R-:W-:-:S10]  /*a6d0*/  HFMA2.MMA R32, -RZ, RZ, 0, 4.76837158203125e-07 ;  /* 0x00000008ff207435 */ /* 0x000fd400000001ff */
[----:B------:R-:W-:-:S06]  /*a6e0*/  @!P6 IMAD.WIDE.U32 R32, R33, R32, UR6 ;  /* 0x000000062120ee25 */ /* 0x000fcc000f8e0020 */
[----:B------:R-:W2:Y:S01]  /*a6f0*/  @!P6 LDG.E.64 R32, [R32.64] ;  /* 0x000000122020e981 */ /* 0x000ea2000c1e1b00 */
[----:B------:R-:W-:Y:S02]  /*a700*/  UIADD3 UR5, UR5, 0x2, URZ ;  /* 0x0000000205057890 */ /* 0x000fe4000fffe03f */
[----:B------:R-:W-:Y:S01]  /*a710*/  ULDC UR14, c[0x0][0x10] ;  /* 0x00000400000e7ab9 */ /* 0x000fe20000000800 */
[----:B--2---:R-:W-:-:S03]  /*a720*/  @!P6 FADD.FTZ R42, R42, R32 ;  /* 0x000000202a2ae221 */ /* 0x004fc60000010000 */
[----:B------:R-:W-:Y:S01]  /*a730*/  MOV R32, UR5 ;  /* 0x0000000500207c02 */ /* 0x000fe20008000f00 */
[----:B------:R-:W-:-:S03]  /*a740*/  @!P6 FADD.FTZ R43, R43, R33 ;  /* 0x000000212b2be221 */ /* 0x000fc60000010000 */
[----:B------:R-:W-:-:S04]  /*a750*/  ISETP.EQ.OR P6, PT, R32, UR20, P0 ;  /* 0x0000001420007c0c */ /* 0x000fc800087c2670 */
[----:B------:R-:W-:-:S13]  /*a760*/  ISETP.EQ.OR P6, PT, R34, 0x2, P6 ;  /* 0x000000022200780c */ /* 0x000fda00037c2670 */
[----:B------:R-:W-:-:S05]  /*a770*/  VOTEU.ALL UP0, P6 ;  /* 0x00000000003f7886 */ /* 0x000fca0003000000 */
[----:B------:R-:W-:-:S04]  /*a780*/  @!UP0 UIMAD UR5, UR5, UR14, UR24 ;  /* 0x0000000e050582a4 */ /* 0x000fc8000f8e0218 */
[----:B------:R-:W-:-:S06]  /*a790*/  @!UP0 UIMAD.WIDE.U32 UR6, UR5, 0x8, UR6 ;  /* 0x00000008050688a5 */ /* 0x000fcc000f8e0006 */
[----:B------:R-:W-:Y:S02]  /*a7a0*/  MOV R32, UR6 ;  /* 0x0000000600207c02 */ /* 0x000fe40008000f00 */
[----:B------:R-:W-:-:S06]  /*a7b0*/  MOV R33, UR7 ;  /* 0x0000000700217c02 */ /* 0x000fcc0008000f00 */
[----:B------:R-:W2:Y:S02]  /*a7c0*/  @!P6 LDG.E.64 R32, [R32.64] ;  /* 0x000000122020e981 */ /* 0x000ea4000c1e1b00 */
[----:B--2---:R-:W-:Y:S02]  /*a7d0*/  @!P6 FADD.FTZ R42, R42, R32 ;  /* 0x000000202a2ae221 */ /* 0x004fe40000010000 */
[----:B------:R-:W-:-:S05]  /*a7e0*/  @!P6 FADD.FTZ R43, R43, R33 ;  /* 0x000000212b2be221 */ /* 0x000fca0000010000 */
.L_x_232:
[----:B------:R-:W-:Y:S04]  /*a7f0*/  @!P0 STS.64 [0x88], R42 ;  /* 0x0000882aff008388 */ /* 0x000fe80000000a00 */
[----:B------:R-:W-:Y:S01]  /*a800*/  BAR.SYNC.DEFER_BLOCKING 0x0 ;  /* 0x0000000000007b1d */ /* 0x000fe20000010000 */
[----:B------:R-:W-:Y:S02]  /*a810*/  ISETP.NE.AND P6, PT, RZ, UR21, PT ;  /* 0x00000015ff007c0c */ /* 0x000fe4000bfc5270 */
[----:B0-----:R-:W-:-:S05]  /*a820*/  PRMT R34, RZ, 0x5410, R53 ;  /* 0x00005410ff227816 */ /* 0x001fca0000000035 */
[----:B------:R-:W-:-:S04]  /*a830*/  FADD.FTZ R34, R34, -UR25 ;  /* 0x8000001922227e21 */ /* 0x000fc80008010000 */
[----:B------:R-:W-:Y:S01]  /*a840*/  FMUL.FTZ R34, R34, UR26 ;  /* 0x0000001a22227c20 */ /* 0x000fe20008410000 */
[----:B------:R-:W0:Y:S02]  /*a850*/  LDS.64 R32, [0x88] ;  /* 0x00008800ff207984 */ /* 0x000e240000000a00 */
[----:B0-----:R-:W-:Y:S02]  /*a860*/  FMUL.FTZ R33, R33, c[0x0][0x20c] ;  /* 0x0000830021217a20 */ /* 0x001fe40000410000 */
[----:B------:R-:W-:Y:S02]  /*a870*/  FMUL.FTZ R32, R32, c[0x0][0x20c] ;  /* 0x0000830020207a20 */ /* 0x000fe40000410000 */
[----:B------:R0:W1:Y:S02]  /*a880*/  R2UR UR6, R33 ;  /* 0x00000000210673c2 */ /* 0x00006400000e0000 */
[----:B0-----:R-:W-:-:S06]  /*a890*/  PRMT R33, RZ, 0x7610, R53 ;  /* 0x00007610ff217816 */ /* 0x001fcc0000000035 */
[----:B------:R0:W2:Y:S01]  /*a8a0*/  R2UR UR5, R32 ;  /* 0x00000000200573c2 */ /* 0x0000a200000e0000 */
[----:B------:R-:W-:Y:S01]  /*a8b0*/  FADD.FTZ R33, R33, -UR25 ;  /* 0x8000001921217e21 */ /* 0x000fe20008010000 */
[----:B0-----:R-:W-:-:S03]  /*a8c0*/  PRMT R32, RZ, 0x5410, R77 ;  /* 0x00005410ff207816 */ /* 0x001fc6000000004d */
        /* <DEDUP_REMOVED lines=21> */
.L_x_242:
[----:B------:R-:W-:Y:S01]  /*aa20*/  LOP3.LUT P0, RZ, R8, 0x200000, RZ, 0xc0, !PT ;  /* 0x0020000008ff7812 */ /* 0x000fe2000780c0ff */
[----:B------:R-:W-:-:S12]  /*aa30*/  BSSY B0, `(.L_x_243) ;  /* 0x0000015000007945 */ /* 0x000fd80003800000 */
[----:B------:R-:W-:Y:S05]  /*aa40*/  @!P0 BRA `(.L_x_244) ;  /* 0x0000013000008947 */ /* 0x000fea0003800000 */
[----:B--2---:R-:W-:Y:S02]  /*aa50*/  MOV R35, UR5 ;  /* 0x0000000500237c02 */ /* 0x004fe40008000f00 */
[----:B------:R-:W-:-:S03]  /*aa60*/  SHF.R.S32.HI R37, RZ, 0x1f, R9 ;  /* 0x0000001fff257819 */ /* 0x000fc60000011409 */
[----:B-1----:R-:W-:Y:S02]  /*aa70*/  FFMA.FTZ R35, R34, R35, UR6 ;  /* 0x0000000622237e23 */ /* 0x002fe40008010023 */
[----:B------:R-:W-:Y:S02]  /*aa80*/  IMAD R34, R37, c[0x0][0x1d8], RZ ;  /* 0x0000760025227a24 */ /* 0x000fe400078e02ff */
[----:B------:R-:W-:Y:S01]  /*aa90*/  FFMA.FTZ R35, R32, R30, -R35 ;  /* 0x0000001e20237223 */ /* 0x000fe20000010823 */
[----:B------:R-:W-:Y:S01]  /*aaa0*/  MOV R32, UR5 ;  /* 0x0000000500207c02 */ /* 0x000fe20008000f00 */
[----:B------:R-:W-:Y:S02]  /*aab0*/  IMAD R34, R9, c[0x0][0x1dc], R34 ;  /* 0x0000770009227a24 */ /* 0x000fe400078e0222 */
[----:B------:R-:W-:Y:S02]  /*aac0*/  FMUL.FTZ R35, R35, UR26 ;  /* 0x0000001a23237c20 */ /* 0x000fe40008410000 */
[----:B------:R-:W-:Y:S01]  /*aad0*/  FFMA.FTZ R32, R33, R32, UR6 ;  /* 0x0000000621207e23 */ /* 0x000fe20008010020 */
[----:B------:R-:W-:-:S03]  /*aae0*/  MOV R33, R29 ;  /* 0x0000001d00217202 */ /* 0x000fc60000000f00 */
[----:B------:R-:W-:-:S04]  /*aaf0*/  FFMA.FTZ R32, R77, R31, -R32 ;  /* 0x0000001f4d207223 */ /* 0x000fc80000010820 */
[----:B------:R-:W-:-:S05]  /*ab00*/  FMUL.FTZ R32, R32, UR26 ;  /* 0x0000001a20207c20 */ /* 0x000fca0008410000 */
[----:B------:R-:W-:Y:S02]  /*ab10*/  F2FP.BF16.PACK_AB R36, R32, R35 ;  /* 0x000000232024723e */ /* 0x000fe400000010ff */
[----:B------:R-:W-:-:S05]  /*ab20*/  MOV R32, R26 ;  /* 0x0000001a00207202 */ /* 0x000fca0000000f00 */
[----:B------:R-:W-:-:S05]  /*ab30*/  IMAD.WIDE.U32 R32, R9, c[0x0][0x1d8], R32 ;  /* 0x0000760009207a25 */ /* 0x000fca00078e0020 */
[----:B------:R-:W-:Y:S02]  /*ab40*/  IADD3 R33, R33, R34, RZ ;  /* 0x0000002221217210 */ /* 0x000fe40007ffe0ff */
[----:B------:R-:W-:-:S04]  /*ab50*/  LEA R34, P0, R32, c[0x0][0x160], 0x1 ;  /* 0x0000580020227a11 */ /* 0x000fc800078008ff */
[----:B------:R-:W-:-:S05]  /*ab60*/  LEA.HI.X R35, R32, c[0x0][0x164], R33, 0x1, P0 ;  /* 0x0000590020237a11 */ /* 0x000fca00000f0c21 */
[----:B------:R0:W-:Y:S04]  /*ab70*/  STG.E [R34.64], R36 ;  /* 0x0000002422007986 */ /* 0x0001e8000c101912 */
.L_x_244:
[----:B------:R-:W-:Y:S05]  /*ab80*/  BSYNC B0 ;  /* 0x0000000000007941 */ /* 0x000fea0003800000 */
.L_x_243:
[----:B------:R-:W-:Y:S02]  /*ab90*/  ISETP.NE.AND P0, PT, RZ, UR21, PT ;  /* 0x00000015ff007c0c */ /* 0x000fe4000bf05270 */
[--C-:B0-----:R-:W-:Y:S02]  /*aba0*/  PRMT R34, RZ, 0x5410, R54.reuse ;  /* 0x00005410ff227816 */ /* 0x101fe40000000036 */
[----:B------:R-:W-:Y:S02]  /*abb0*/  PRMT R33, RZ, 0x7610, R54 ;  /* 0x00007610ff217816 */ /* 0x000fe40000000036 */
[--C-:B------:R-:W-:Y:S01]  /*abc0*/  PRMT R32, RZ, 0x5410, R79.reuse ;  /* 0x00005410ff207816 */ /* 0x100fe2000000004f */
[----:B------:R-:W-:Y:S01]  /*abd0*/  FADD.FTZ R34, R34, -UR25 ;  /* 0x8000001922227e21 */ /* 0x000fe20008010000 */
[----:B------:R-:W-:Y:S01]  /*abe0*/  PRMT R79, RZ, 0x7610, R79 ;  /* 0x00007610ff4f7816 */ /* 0x000fe2000000004f */
[----:B------:R-:W-:Y:S02]  /*abf0*/  FADD.FTZ R33, R33, -UR25 ;  /* 0x8000001921217e21 */ /* 0x000fe40008010000 */
        /* <DEDUP_REMOVED lines=21> */
.L_x_245:
[----:B------:R-:W-:Y:S01]  /*ad50*/  LOP3.LUT P0, RZ, R8, 0x100000, RZ, 0xc0, !PT ;  /* 0x0010000008ff7812 */ /* 0x000fe2000780c0ff */
[----:B------:R-:W-:-:S12]  /*ad60*/  BSSY B0, `(.L_x_246) ;  /* 0x0000017000007945 */ /* 0x000fd80003800000 */
[----:B------:R-:W-:Y:S05]  /*ad70*/  @!P0 BRA `(.L_x_247) ;  /* 0x0000015000008947 */ /* 0x000fea0003800000 */
[----:B--2---:R-:W-:Y:S02]  /*ad80*/  MOV R35, UR5 ;  /* 0x0000000500237c02 */ /* 0x004fe40008000f00 */
[C---:B------:R-:W-:Y:S02]  /*ad90*/  IADD3 R38, R9.reuse, 0x10, RZ ;  /* 0x0000001009267810 */ /* 0x040fe40007ffe0ff */
[----:B------:R-:W-:Y:S01]  /*ada0*/  IADD3 R37, R9, 0x10, RZ ;  /* 0x0000001009257810 */ /* 0x000fe20007ffe0ff */
[----:B-1----:R-:W-:Y:S01]  /*adb0*/  FFMA.FTZ R35, R34, R35, UR6 ;  /* 0x0000000622237e23 */ /* 0x002fe20008010023 */
[----:B------:R-:W-:-:S03]  /*adc0*/  SHF.R.S32.HI R38, RZ, 0x1f, R38 ;  /* 0x0000001fff267819 */ /* 0x000fc60000011426 */
[----:B------:R-:W-:Y:S01]  /*add0*/  FFMA.FTZ R35, R32, R30, -R35 ;  /* 0x0000001e20237223 */ /* 0x000fe20000010823 */
[----:B------:R-:W-:Y:S01]  /*ade0*/  MOV R32, UR5 ;  /* 0x0000000500207c02 */ /* 0x000fe20008000f00 */
[----:B------:R-:W-:Y:S02]  /*adf0*/  IMAD R34, R38, c[0x0][0x1d8], RZ ;  /* 0x0000760026227a24 */ /* 0x000fe400078e02ff */
[----:B------:R-:W-:Y:S02]  /*ae00*/  FMUL.FTZ R35, R35, UR26 ;  /* 0x0000001a23237c20 */ /* 0x000fe40008410000 */
[----:B------:R-:W-:Y:S01]  /*ae10*/  FFMA.FTZ R32, R33, R32, UR6 ;  /* 0x0000000621207e23 */ /* 0x000fe20008010020 */
[----:B------:R-:W-:Y:S01]  /*ae20*/  MOV R33, R29 ;  /* 0x0000001d00217202 */ /* 0x000fe20000000f00 */
[----:B------:R-:W-:Y:S02]  /*ae30*/  IMAD R34, R37, c[0x0][0x1dc], R34 ;  /* 0x0000770025227a24 */ /* 0x000fe400078e0222 */
        /* <DEDUP_REMOVED lines=9> */
.L_x_247:
[----:B------:R-:W-:Y:S05]  /*aed0*/  BSYNC B0 ;  /* 0x0000000000007941 */ /* 0x000fea0003800000 */
.L_x_246:
        /* <DEDUP_REMOVED lines=28> */
.L_x_248:
        /* <DEDUP_REMOVED lines=24> */
.L_x_250:
[----:B------:R-:W-:Y:S05]  /*b220*/  BSYNC B0 ;  /* 0x0000000000007941 */ /* 0x000fea0003800000 */
.L_x_249:
        /* <DEDUP_REMOVED lines=28> */
.L_x_251:
        /* <DEDUP_REMOVED lines=24> */
.L_x_253:
[----:B------:R-:W-:Y:S05]  /*b570*/  BSYNC B0 ;  /* 0x0000000000007941 */ /* 0x000fea0003800000 */
.L_x_252:
        /* <DEDUP_REMOVED lines=28> */
.L_x_254:
        /* <DEDUP_REMOVED lines=24> */
.L_x_256:
[----:B------:R-:W-:Y:S05]  /*b8c0*/  BSYNC B0 ;  /* 0x0000000000007941 */ /* 0x000fea0003800000 */
.L_x_255:
        /* <DEDUP_REMOVED lines=28> */
.L_x_257:
        /* <DEDUP_REMOVED lines=24> */
.L_x_259:
[----:B------:R-:W-:Y:S05]  /*bc10*/  BSYNC B0 ;  /* 0x0000000000007941 */ /* 0x000fea0003800000 */
.L_x_258:
[----:B------:R-:W-:Y:S02]  /*bc20*/  ISETP.NE.AND P0, PT, RZ, UR21, PT ;  /* 0x00000015ff007c0c */ /* 0x000fe4000bf05270 */
[--C-:B0-----:R-:W-:Y:S02]  /*bc30*/  PRMT R34, RZ, 0x5410, R46.reuse ;  /* 0x00005410ff227816 */ /* 0x101fe4000000002e */
[----:B------:R-:W-:Y:S02]  /*bc40*/  PRMT R33, RZ, 0x7610, R46 ;  /* 0x00007610ff217816 */ /* 0x000fe4000000002e */
[--C-:B------:R-:W-:Y:S01]  /*bc50*/  PRMT R32, RZ, 0x5410, R92.reuse ;  /* 0x00005410ff207816 */ /* 0x100fe2000000005c */
[----:B------:R-:W-:Y:S01]  /*bc60*/  FADD.FTZ R34, R34, -UR25 ;  /* 0x8000001922227e21 */ /* 0x000fe20008010000 */
[----:B------:R-:W-:Y:S01]  /*bc70*/  PRMT R92, RZ, 0x7610, R92 ;  /* 0x00007610ff5c7816 */ /* 0x000fe2000000005c */
[----:B------:R-:W-:Y:S01]  /*bc80*/  FADD.FTZ R33, R33, -UR25 ;  /* 0x8000001921217e21 */ /* 0x000fe20008010000 */
[----:B------:R-:W-:Y:S01]  /*bc90*/  SHF.R.U32.HI R36, RZ, 0x2, R10 ;  /* 0x00000002ff247819 */ /* 0x000fe2000001160a */
        /* <DEDUP_REMOVED lines=21> */
.L_x_260:
        /* <DEDUP_REMOVED lines=24> */
.L_x_262:
[----:B------:R-:W-:Y:S05]  /*bf70*/  BSYNC B0 ;  /* 0x0000000000007941 */ /* 0x000fea0003800000 */
.L_x_261:
[----:B0-----:R-:W-:Y:S01]  /*bf80*/  MOV R35, UR20 ;  /* 0x0000001400237c02 */ /* 0x001fe20008000f00 */
[----:B------:R-:W-:Y:S01]  /*bf90*/  IMAD.WIDE.U32 R32, R36, 0x24924925, RZ ;  /* 0x2492492524207825 */ /* 0x000fe200078e00ff */
[----:B------:R-:W-:Y:S02]  /*bfa0*/  ISETP.NE.AND P0, PT, RZ, UR21, PT ;  /* 0x00000015ff007c0c */ /* 0x000fe4000bf05270 */
[----:B------:R-:W-:Y:S01]  /*bfb0*/  PRMT R34, RZ, 0x5410, R47 ;  /* 0x00005410ff227816 */ /* 0x000fe2000000002f */
[----:B------:R-:W-:Y:S01]  /*bfc0*/  IMAD R36, R35, c[0x0][0x1fc], R33 ;  /* 0x00007f0023247a24 */ /* 0x000fe200078e0221 */
[----:B------:R-:W-:Y:S02]  /*bfd0*/  PRMT R33, RZ, 0x7610, R47 ;  /* 0x00007610ff217816 */ /* 0x000fe4000000002f */
[--C-:B------:R-:W-:Y:S01]  /*bfe0*/  PRMT R32, RZ, 0x5410, R90.reuse ;  /* 0x00005410ff207816 */ /* 0x100fe2000000005a */
[----:B------:R-:W-:Y:S01]  /*bff0*/  FADD.FTZ R34, R34, -UR25 ;  /* 0x8000001922227e21 */ /* 0x000fe20008010000 */
[----:B------:R-:W-:Y:S01]  /*c000*/  PRMT R90, RZ, 0x7610, R90 ;  /* 0x00007610ff5a7816 */ /* 0x000fe2000000005a */
[----:B------:R-:W-:Y:S01]  /*c010*/  FADD.FTZ R33, R33, -UR25 ;  /* 0x8000001921217e21 */ /* 0x000fe20008010000 */
        /* <DEDUP_REMOVED lines=22> */
.L_x_263:
        /* <DEDUP_REMOVED lines=24> */
.L_x_265:
[----:B------:R-:W-:Y:S05]  /*c300*/  BSYNC B0 ;  /* 0x0000000000007941 */ /* 0x000fea0003800000 */
.L_x_264:
[----:B------:R-:W-:Y:S01]  /*c310*/  ISETP.NE.AND P0, PT, RZ, UR21, PT ;  /* 0x00000015ff007c0c */ /* 0x000fe2000bf05270 */
[----:B0-----:R-:W-:Y:S01]  /*c320*/  FADD.FTZ R34, R37, -UR25 ;  /* 0x8000001925227e21 */ /* 0x001fe20008010000 */
        /* <DEDUP_REMOVED lines=26> */
.L_x_266:
        /* <DEDUP_REMOVED lines=24> */
.L_x_268:
[----:B------:R-:W-:Y:S05]  /*c650*/  BSYNC B0 ;  /* 0x0000000000007941 */ /* 0x000fea0003800000 */
.L_x_267:
        /* <DEDUP_REMOVED lines=10> */
[----:B0-----:R-:W-:-:S04]  /*c700*/  FFMA.FTZ R34, R33, R30, R40 ;  /* 0x0000001e21227223 */ /* 0x001fc80000010028 */
        /* <DEDUP_REMOVED lines=17> */
.L_x_269:
[----:B------:R-:W-:Y:S01]  /*c820*/  LOP3.LUT P0, RZ, R8, 0x1000, RZ, 0xc0, !PT ;  /* 0x0000100008ff7812 */ /* 0x000fe2000780c0ff */
[----:B------:R-:W-:-:S12]  /*c830*/  BSSY B0, `(.L_x_270) ;  /* 0x0000017000007945 */ /* 0x000fd80003800000 */
[----:B------:R-:W-:Y:S05]  /*c840*/  @!P0 BRA `(.L_x_271) ;  /* 0x0000015000008947 */ /* 0x000fea0003800000 */
[----:B0-2---:R-:W-:Y:S02]  /*c850*/  MOV R34, UR5 ;  /* 0x0000000500227c02 */ /* 0x005fe40008000f00 */
[C---:B------:R-:W-:Y:S02]  /*c860*/  IADD3 R37, R9.reuse, 0x90, RZ ;  /* 0x0000009009257810 */ /* 0x040fe40007ffe0ff */
[----:B------:R-:W-:Y:S01]  /*c870*/  IADD3 R35, R9, 0x90, RZ ;  /* 0x0000009009237810 */ /* 0x000fe20007ffe0ff */
[----:B-1----:R-:W-:Y:S01]  /*c880*/  FFMA.FTZ R34, R33, R34, UR6 ;  /* 0x0000000621227e23 */ /* 0x002fe20008010022 */
[----:B------:R-:W-:-:S03]  /*c890*/  SHF.R.S32.HI R37, RZ, 0x1f, R37 ;  /* 0x0000001fff257819 */ /* 0x000fc60000011425 */
[----:B------:R-:W-:Y:S01]  /*c8a0*/  FFMA.FTZ R34, R12, R30, -R34 ;  /* 0x0000001e0c227223 */ /* 0x000fe20000010822 */
[----:B------:R-:W-:-:S03]  /*c8b0*/  MOV R12, UR5 ;  /* 0x00000005000c7c02 */ /* 0x000fc60008000f00 */
[----:B------:R-:W-:Y:S02]  /*c8c0*/  FMUL.FTZ R34, R34, UR26 ;  /* 0x0000001a22227c20 */ /* 0x000fe40008410000 */
[----:B------:R-:W-:Y:S01]  /*c8d0*/  FFMA.FTZ R12, R32, R12, UR6 ;  /* 0x00000006200c7e23 */ /* 0x000fe2000801000c */
[----:B------:R-:W-:-:S03]  /*c8e0*/  MOV R32, R26 ;  /* 0x0000001a00207202 */ /* 0x000fc60000000f00 */
[----:B------:R-:W-:-:S04]  /*c8f0*/  FFMA.FTZ R12, R78, R31, -R12 ;  /* 0x0000001f4e0c7223 */ /* 0x000fc8000001080c */
[----:B------:R-:W-:-:S05]  /*c900*/  FMUL.FTZ R33, R12, UR26 ;  /* 0x0000001a0c217c20 */ /* 0x000fca0008410000 */
[----:B------:R-:W-:Y:S01]  /*c910*/  F2FP.BF16.PACK_AB R12, R33, R34 ;  /* 0x00000022210c723e */ /* 0x000fe200000010ff */
[----:B------:R-:W-:Y:S01]  /*c920*/  IMAD R34, R37, c[0x0][0x1d8], RZ ;  /* 0x0000760025227a24 */ /* 0x000fe200078e02ff */
[----:B------:R-:W-:-:S03]  /*c930*/  MOV R33, R29 ;  /* 0x0000001d00217202 */ /* 0x000fc60000000f00 */
[C---:B------:R-:W-:Y:S02]  /*c940*/  IMAD R34, R35.reuse, c[0x0][0x1dc], R34 ;  /* 0x0000770023227a24 */ /* 0x040fe400078e0222 */
[----:B------:R-:W-:-:S05]  /*c950*/  IMAD.WIDE.U32 R32, R35, c[0x0][0x1d8], R32 ;  /* 0x0000760023207a25 */ /* 0x000fca00078e0020 */
[----:B------:R-:W-:Y:S02]  /*c960*/  IADD3 R33, R33, R34, RZ ;  /* 0x0000002221217210 */ /* 0x000fe40007ffe0ff */
[----:B------:R-:W-:-:S04]  /*c970*/  LEA R34, P0, R32, c[0x0][0x160], 0x1 ;  /* 0x0000580020227a11 */ /* 0x000fc800078008ff */
[----:B------:R-:W-:-:S05]  /*c980*/  LEA.HI.X R35, R32, c[0x0][0x164], R33, 0x1, P0 ;  /* 0x0000590020237a11 */ /* 0x000fca00000f0c21 */
[----:B------:R0:W-:Y:S04]  /*c990*/  STG.E [R34.64], R12 ;  /* 0x0000000c22007986 */ /* 0x0001e8000c101912 */
.L_x_271:
[----:B------:R-:W-:Y:S05]  /*c9a0*/  BSYNC B0 ;  /* 0x0000000000007941 */ /* 0x000fea0003800000 */
.L_x_270:
[----:B------:R-:W-:Y:S01]  /*c9b0*/  ISETP.NE.AND P0, PT, RZ, UR21, PT ;  /* 0x00000015ff007c0c */ /* 0x000fe2000bf05270 */
[----:B------:R-:W-:Y:S01]  /*c9c0*/  FADD.FTZ R32, R11, -UR25 ;  /* 0x800000190b207e21 */ /* 0x000fe20008010000 */
[----:B------:R-:W-:Y:S02]  /*c9d0*/  PRMT R13, RZ, 0x7610, R13 ;  /* 0x00007610ff0d7816 */ /* 0x000fe4000000000d */
[--C-:B0-----:R-:W-:Y:S01]  /*c9e0*/  PRMT R12, RZ, 0x5410, R76.reuse ;  /* 0x00005410ff0c7816 */ /* 0x101fe2000000004c */
        /* <DEDUP_REMOVED lines=24> */
.L_x_272:
[----:B------:R-:W-:Y:S01]  /*cb70*/  LOP3.LUT P0, RZ, R8, 0x800, RZ, 0xc0, !PT ;  /* 0x0000080008ff7812 */ /* 0x000fe2000780c0ff */
[----:B------:R-:W-:-:S12]  /*cb80*/  BSSY B0, `(.L_x_273) ;  /* 0x0000017000007945 */ /* 0x000fd80003800000 */
[----:B------:R-:W-:Y:S05]  /*cb90*/  @!P0 BRA `(.L_x_274) ;  /* 0x0000015000008947 */ /* 0x000fea0003800000 */
[----:B--2---:R-:W-:Y:S02]  /*cba0*/  MOV R33, UR5 ;  /* 0x0000000500217c02 */ /* 0x004fe40008000f00 */
[C---:B------:R-:W-:Y:S02]  /*cbb0*/  IADD3 R37, R9.reuse, 0xa0, RZ ;  /* 0x000000a009257810 */ /* 0x040fe40007ffe0ff */
[----:B------:R-:W-:Y:S01]  /*cbc0*/  IADD3 R35, R9, 0xa0, RZ ;  /* 0x000000a009237810 */ /* 0x000fe20007ffe0ff */
[----:B-1----:R-:W-:Y:S01]  /*cbd0*/  FFMA.FTZ R33, R32, R33, UR6 ;  /* 0x0000000620217e23 */ /* 0x002fe20008010021 */
[----:B------:R-:W-:Y:S02]  /*cbe0*/  MOV R32, UR5 ;  /* 0x0000000500207c02 */ /* 0x000fe40008000f00 */
[----:B------:R-:W-:Y:S01]  /*cbf0*/  SHF.R.S32.HI R37, RZ, 0x1f, R37 ;  /* 0x0000001fff257819 */ /* 0x000fe20000011425 */
[----:B------:R-:W-:Y:S02]  /*cc00*/  FFMA.FTZ R12, R12, R30, -R33 ;  /* 0x0000001e0c0c7223 */ /* 0x000fe40000010821 */
[----:B------:R-:W-:-:S02]  /*cc10*/  FFMA.FTZ R13, R13, R32, UR6 ;  /* 0x000000060d0d7e23 */ /* 0x000fc40008010020 */
[----:B------:R-:W-:Y:S02]  /*cc20*/  IMAD R32, R37, c[0x0][0x1d8], RZ ;  /* 0x0000760025207a24 */ /* 0x000fe400078e02ff */
[----:B------:R-:W-:Y:S02]  /*cc30*/  FFMA.FTZ R34, R76, R31, -R13 ;  /* 0x0000001f4c227223 */ /* 0x000fe4000001080d */
[----:B------:R-:W-:Y:S01]  /*cc40*/  FMUL.FTZ R13, R12, UR26 ;  /* 0x0000001a0c0d7c20 */ /* 0x000fe20008410000 */
[----:B------:R-:W-:Y:S01]  /*cc50*/  MOV R12, R26 ;  /* 0x0000001a000c7202 */ /* 0x000fe20000000f00 */
[----:B------:R-:W-:Y:S02]  /*cc60*/  FMUL.FTZ R34, R34, UR26 ;  /* 0x0000001a22227c20 */ /* 0x000fe40008410000 */
[----:B------:R-:W-:-:S03]  /*cc70*/  IMAD R33, R35, c[0x0][0x1dc], R32 ;  /* 0x0000770023217a24 */ /* 0x000fc600078e0220 */
[----:B------:R-:W-:Y:S02]  /*cc80*/  F2FP.BF16.PACK_AB R34, R34, R13 ;  /* 0x0000000d2222723e */ /* 0x000fe400000010ff */
[----:B------:R-:W-:-:S05]  /*cc90*/  MOV R13, R29 ;  /* 0x0000001d000d7202 */ /* 0x000fca0000000f00 */
[----:B------:R-:W-:-:S05]  /*cca0*/  IMAD.WIDE.U32 R12, R35, c[0x0][0x1d8], R12 ;  /* 0x00007600230c7a25 */ /* 0x000fca00078e000c */
[----:B------:R-:W-:Y:S02]  /*ccb0*/  IADD3 R13, R13, R33, RZ ;  /* 0x000000210d0d7210 */ /* 0x000fe40007ffe0ff */
[----:B------:R-:W-:-:S04]  /*ccc0*/  LEA R32, P0, R12, c[0x0][0x160], 0x1 ;  /* 0x000058000c207a11 */ /* 0x000fc800078008ff */
[----:B------:R-:W-:-:S05]  /*ccd0*/  LEA.HI.X R33, R12, c[0x0][0x164], R13, 0x1, P0 ;  /* 0x000059000c217a11 */ /* 0x000fca00000f0c0d */
[----:B------:R0:W-:Y:S04]  /*cce0*/  STG.E [R32.64], R34 ;  /* 0x0000002220007986 */ /* 0x0001e8000c101912 */
.L_x_274:
[----:B------:R-:W-:Y:S05]  /*ccf0*/  BSYNC B0 ;  /* 0x0000000000007941 */ /* 0x000fea0003800000 */
.L_x_273:
        /* <DEDUP_REMOVED lines=28> */
.L_x_275:
        /* <DEDUP_REMOVED lines=10> */
[----:B------:R-:W-:Y:S01]  /*cf60*/  IMAD R32, R12, c[0x0][0x1d8], RZ ;  /* 0x000076000c207a24 */ /* 0x000fe200078e02ff */
[----:B------:R-:W-:-:S03]  /*cf70*/  MOV R12, R26 ;  /* 0x0000001a000c7202 */ /* 0x000fc60000000f00 */
[----:B------:R-:W-:Y:S01]  /*cf80*/  FFMA.FTZ R34, R34, R13, UR6 ;  /* 0x0000000622227e23 */ /* 0x000fe2000801000d */
[----:B------:R-:W-:Y:S01]  /*cf90*/  MOV R13, R29 ;  /* 0x0000001d000d7202 */ /* 0x000fe20000000f00 */
[----:B------:R-:W-:-:S04]  /*cfa0*/  IMAD R33, R35, c[0x0][0x1dc], R32 ;  /* 0x0000770023217a24 */ /* 0x000fc800078e0220 */
[----:B------:R-:W-:-:S05]  /*cfb0*/  IMAD.WIDE.U32 R12, R35, c[0x0][0x1d8], R12 ;  /* 0x00007600230c7a25 */ /* 0x000fca00078e000c */
[----:B------:R-:W-:Y:S02]  /*cfc0*/  IADD3 R13, R13, R33, RZ ;  /* 0x000000210d0d7210 */ /* 0x000fe40007ffe0ff */
[----:B------:R-:W-:-:S04]  /*cfd0*/  LEA R32, P0, R12, c[0x0][0x160], 0x1 ;  /* 0x000058000c207a11 */ /* 0x000fc800078008ff */
[----:B------:R-:W-:Y:S01]  /*cfe0*/  LEA.HI.X R33, R12, c[0x0][0x164], R13, 0x1, P0 ;  /* 0x000059000c217a11 */ /* 0x000fe200000f0c0d */
[----:B------:R-:W-:Y:S02]  /*cff0*/  FFMA.FTZ R12, R75, R31, -R34 ;  /* 0x0000001f4b0c7223 */ /* 0x000fe40000010822 */
[----:B------:R-:W-:Y:S02]  /*d000*/  FMUL.FTZ R13, R14, UR26 ;  /* 0x0000001a0e0d7c20 */ /* 0x000fe40008410000 */
[----:B------:R-:W-:-:S05]  /*d010*/  FMUL.FTZ R12, R12, UR26 ;  /* 0x0000001a0c0c7c20 */ /* 0x000fca0008410000 */
[----:B------:R-:W-:-:S05]  /*d020*/  F2FP.BF16.PACK_AB R13, R12, R13 ;  /* 0x0000000d0c0d723e */ /* 0x000fca00000010ff */
[----:B------:R0:W-:Y:S02]  /*d030*/  STG.E [R32.64], R13 ;  /* 0x0000000d20007986 */ /* 0x0001e4000c101912 */
.L_x_277:
[----:B------:R-:W-:Y:S05]  /*d040*/  BSYNC B0 ;  /* 0x0000000000007941 */ /* 0x000fea0003800000 */
.L_x_276:
        /* <DEDUP_REMOVED lines=28> */
.L_x_278:
[----:B------:R-:W-:Y:S01]  /*d210*/  LOP3.LUT P0, RZ, R8, 0x200, RZ, 0xc0, !PT ;  /* 0x0000020008ff7812 */ /* 0x000fe2000780c0ff */
[----:B------:R-:W-:-:S12]  /*d220*/  BSSY B0, `(.L_x_279) ;  /* 0x0000015000007945 */ /* 0x000fd80003800000 */
[----:B------:R-:W-:Y:S05]  /*d230*/  @!P0 BRA `(.L_x_280) ;  /* 0x0000013000008947 */ /* 0x000fea0003800000 */
[----:B------:R-:W-:Y:S02]  /*d240*/  SHF.R.S32.HI R12, RZ, 0x1f, R125 ;  /* 0x0000001fff0c7819 */ /* 0x000fe4000001147d */
[----:B------:R-:W-:-:S03]  /*d250*/  MOV R13, R29 ;  /* 0x0000001d000d7202 */ /* 0x000fc60000000f00 */
[----:B------:R-:W-:Y:S01]  /*d260*/  IMAD R14, R12, c[0x0][0x1d8], RZ ;  /* 0x000076000c0e7a24 */ /* 0x000fe200078e02ff */
[----:B------:R-:W-:-:S03]  /*d270*/  MOV R12, R26 ;  /* 0x0000001a000c7202 */ /* 0x000fc60000000f00 */
[C---:B------:R-:W-:Y:S02]  /*d280*/  IMAD R15, R125.reuse, c[0x0][0x1dc], R14 ;  /* 0x000077007d0f7a24 */ /* 0x040fe400078e020e */
[----:B------:R-:W-:-:S05]  /*d290*/  IMAD.WIDE.U32 R12, R125, c[0x0][0x1d8], R12 ;  /* 0x000076007d0c7a25 */ /* 0x000fca00078e000c */
[----:B------:R-:W-:Y:S02]  /*d2a0*/  IADD3 R13, R13, R15, RZ ;  /* 0x0000000f0d0d7210 */ /* 0x000fe40007ffe0ff */
[----:B------:R-:W-:-:S04]  /*d2b0*/  LEA R14, P0, R12, c[0x0][0x160], 0x1 ;  /* 0x000058000c0e7a11 */ /* 0x000fc800078008ff */
[----:B------:R-:W-:Y:S02]  /*d2c0*/  LEA.HI.X R15, R12, c[0x0][0x164], R13, 0x1, P0 ;  /* 0x000059000c0f7a11 */ /* 0x000fe400000f0c0d */
[----:B--2---:R-:W-:Y:S02]  /*d2d0*/  MOV R12, UR5 ;  /* 0x00000005000c7c02 */ /* 0x004fe40008000f00 */
[----:B------:R-:W-:-:S03]  /*d2e0*/  MOV R13, UR5 ;  /* 0x00000005000d7c02 */ /* 0x000fc60008000f00 */
[----:B-1----:R-:W-:Y:S02]  /*d2f0*/  FFMA.FTZ R33, R33, R12, UR6 ;  /* 0x0000000621217e23 */ /* 0x002fe4000801000c */
[----:B------:R-:W-:Y:S02]  /*d300*/  FFMA.FTZ R34, R34, R13, UR6 ;  /* 0x0000000622227e23 */ /* 0x000fe4000801000d */
[----:B------:R-:W-:Y:S02]  /*d310*/  FFMA.FTZ R33, R32, R30, -R33 ;  /* 0x0000001e20217223 */ /* 0x000fe40000010821 */
[----:B------:R-:W-:Y:S02]  /*d320*/  FFMA.FTZ R12, R74, R31, -R34 ;  /* 0x0000001f4a0c7223 */ /* 0x000fe40000010822 */
[----:B------:R-:W-:Y:S02]  /*d330*/  FMUL.FTZ R13, R33, UR26 ;  /* 0x0000001a210d7c20 */ /* 0x000fe40008410000 */
[----:B------:R-:W-:-:S05]  /*d340*/  FMUL.FTZ R12, R12, UR26 ;  /* 0x0000001a0c0c7c20 */ /* 0x000fca0008410000 */
[----:B------:R-:W-:-:S05]  /*d350*/  F2FP.BF16.PACK_AB R13, R12, R13 ;  /* 0x0000000d0c0d723e */ /* 0x000fca00000010ff */
[----:B------:R0:W-:Y:S02]  /*d360*/  STG.E [R14.64], R13 ;  /* 0x0000000d0e007986 */ /* 0x0001e4000c101912 */
.L_x_280:
[----:B------:R-:W-:Y:S05]  /*d370*/  BSYNC B0 ;  /* 0x0000000000007941 */ /* 0x000fea0003800000 */
.L_x_279:
[----:B------:R-:W-:Y:S01]  /*d380*/  ISETP.NE.AND P0, PT, RZ, UR21, PT ;  /* 0x00000015ff007c0c */ /* 0x000fe2000bf05270 */
[----:B------:R-:W-:Y:S01]  /*d390*/  FADD.FTZ R35, R11, -UR25 ;  /* 0x800000190b237e21 */ /* 0x000fe20008010000 */
[----:B------:R-:W-:Y:S02]  /*d3a0*/  PRMT R16, RZ, 0x7610, R16 ;  /* 0x00007610ff107816 */ /* 0x000fe40000000010 */
[----:B------:R-:W-:Y:S01]  /*d3b0*/  PRMT R33, RZ, 0x5410, R73 ;  /* 0x00005410ff217816 */ /* 0x000fe20000000049 */
        /* <DEDUP_REMOVED lines=11> */
[----:B------:R-:W3:Y:S01]  /*d470*/  MUFU.EX2 R37, R37 ;  /* 0x0000002500257308 */ /* 0x000ee20000000800 */
[----:B0-----:R-:W-:-:S07]  /*d480*/  FADD.FTZ R14, R34, 1 ;  /* 0x3f800000220e7421 */ /* 0x001fce0000010000 */
[----:B------:R-:W0:Y:S01]  /*d490*/  MUFU.RCP R14, R14 ;  /* 0x0000000e000e7308 */ /* 0x000e220000001000 */
[----:B---3--:R-:W-:-:S07]  /*d4a0*/  FADD.FTZ R15, R37, 1 ;  /* 0x3f800000250f7421 */ /* 0x008fce0000010000 */
[----:B------:R-:W3:Y:S01]  /*d4b0*/  MUFU.RCP R15, R15 ;  /* 0x0000000f000f7308 */ /* 0x000ee20000001000 */
[----:B0-----:R-:W-:Y:S02]  /*d4c0*/  FADD.FTZ R39, -R14, 1 ;  /* 0x3f8000000e277421 */ /* 0x001fe40000010100 */
[----:B------:R-:W-:Y:S02]  /*d4d0*/  FMUL.FTZ R33, R33, R14 ;  /* 0x0000000e21217220 */ /* 0x000fe40000410000 */
[----:B------:R-:W-:Y:S02]  /*d4e0*/  FFMA.FTZ R12, R12, R39, 1 ;  /* 0x3f8000000c0c7423 */ /* 0x000fe40000010027 */
[----:B---3--:R-:W-:Y:S02]  /*d4f0*/  FADD.FTZ R34, -R15, 1 ;  /* 0x3f8000000f227421 */ /* 0x008fe40000010100 */
[----:B------:R-:W-:Y:S02]  /*d500*/  FMUL.FTZ R16, R16, R15 ;  /* 0x0000000f10107220 */ /* 0x000fe40000410000 */
[----:B------:R-:W-:-:S02]  /*d510*/  FFMA.FTZ R13, R13, R34, 1 ;  /* 0x3f8000000d0d7423 */ /* 0x000fc40000010022 */
[----:B------:R-:W-:Y:S02]  /*d520*/  FMUL.FTZ R33, R33, R12 ;  /* 0x0000000c21217220 */ /* 0x000fe40000410000 */
[----:B------:R-:W-:Y:S02]  /*d530*/  FMUL.FTZ R16, R16, R13 ;  /* 0x0000000d10107220 */ /* 0x000fe40000410000 */
.L_x_281:
[----:B------:R-:W-:Y:S01]  /*d540*/  LOP3.LUT P0, RZ, R8, 0x100, RZ, 0xc0, !PT ;  /* 0x0000010008ff7812 */ /* 0x000fe2000780c0ff */
[----:B------:R-:W-:-:S12]  /*d550*/  BSSY B0, `(.L_x_282) ;  /* 0x0000015000007945 */ /* 0x000fd80003800000 */
[----:B------:R-:W-:Y:S05]  /*d560*/  @!P0 BRA `(.L_x_283) ;  /* 0x0000013000008947 */ /* 0x000fea0003800000 */
[----:B------:R-:W-:Y:S02]  /*d570*/  SHF.R.S32.HI R12, RZ, 0x1f, R124 ;  /* 0x0000001fff0c7819 */ /* 0x000fe4000001147c */
[----:B0-----:R-:W-:-:S03]  /*d580*/  MOV R13, R29 ;  /* 0x0000001d000d7202 */ /* 0x001fc60000000f00 */
[----:B------:R-:W-:Y:S01]  /*d590*/  IMAD R15, R12, c[0x0][0x1d8], RZ ;  /* 0x000076000c0f7a24 */ /* 0x000fe200078e02ff */
[----:B------:R-:W-:-:S03]  /*d5a0*/  MOV R12, R26 ;  /* 0x0000001a000c7202 */ /* 0x000fc60000000f00 */
[C---:B------:R-:W-:Y:S02]  /*d5b0*/  IMAD R15, R124.reuse, c[0x0][0x1dc], R15 ;  /* 0x000077007c0f7a24 */ /* 0x040fe400078e020f */
[----:B------:R-:W-:-:S05]  /*d5c0*/  IMAD.WIDE.U32 R12, R124, c[0x0][0x1d8], R12 ;  /* 0x000076007c0c7a25 */ /* 0x000fca00078e000c */
[----:B------:R-:W-:Y:S02]  /*d5d0*/  IADD3 R15, R13, R15, RZ ;  /* 0x0000000f0d0f7210 */ /* 0x000fe40007ffe0ff */
[C---:B------:R-:W-:Y:S02]  /*d5e0*/  LEA R14, P0, R12.reuse, c[0x0][0x160], 0x1 ;  /* 0x000058000c0e7a11 */ /* 0x040fe400078008ff */
[----:B--2---:R-:W-:Y:S02]  /*d5f0*/  MOV R13, UR5 ;  /* 0x00000005000d7c02 */ /* 0x004fe40008000f00 */
[----:B------:R-:W-:Y:S02]  /*d600*/  LEA.HI.X R15, R12, c[0x0][0x164], R15, 0x1, P0 ;  /* 0x000059000c0f7a11 */ /* 0x000fe400000f0c0f */
[----:B------:R-:W-:Y:S01]  /*d610*/  MOV R12, UR5 ;  /* 0x00000005000c7c02 */ /* 0x000fe20008000f00 */
[----:B-1----:R-:W-:-:S04]  /*d620*/  FFMA.FTZ R32, R32, R13, UR6 ;  /* 0x0000000620207e23 */ /* 0x002fc8000801000d */
[----:B------:R-:W-:Y:S02]  /*d630*/  FFMA.FTZ R35, R35, R12, UR6 ;  /* 0x0000000623237e23 */ /* 0x000fe4000801000c */
[----:B------:R-:W-:Y:S02]  /*d640*/  FFMA.FTZ R12, R16, R31, -R32 ;  /* 0x0000001f100c7223 */ /* 0x000fe40000010820 */
[----:B------:R-:W-:Y:S02]  /*d650*/  FFMA.FTZ R35, R33, R30, -R35 ;  /* 0x0000001e21237223 */ /* 0x000fe40000010823 */
[----:B------:R-:W-:Y:S02]  /*d660*/  FMUL.FTZ R12, R12, UR26 ;  /* 0x0000001a0c0c7c20 */ /* 0x000fe40008410000 */
[----:B------:R-:W-:-:S05]  /*d670*/  FMUL.FTZ R13, R35, UR26 ;  /* 0x0000001a230d7c20 */ /* 0x000fca0008410000 */
[----:B------:R-:W-:-:S05]  /*d680*/  F2FP.BF16.PACK_AB R13, R12, R13 ;  /* 0x0000000d0c0d723e */ /* 0x000fca00000010ff */
[----:B------:R0:W-:Y:S02]  /*d690*/  STG.E [R14.64], R13 ;  /* 0x0000000d0e007986 */ /* 0x0001e4000c101912 */
.L_x_283:
[----:B------:R-:W-:Y:S05]  /*d6a0*/  BSYNC B0 ;  /* 0x0000000000007941 */ /* 0x000fea0003800000 */
.L_x_282:
        /* <DEDUP_REMOVED lines=10> */
[----:B0-----:R-:W-:Y:S02]  /*d750*/  FFMA.FTZ R13, R16, R31, R41 ;  /* 0x0000001f100d7223 */ /* 0x001fe40000010029 */
[----:B------:R-:W-:Y:S02]  /*d760*/  FFMA.FTZ R12, R33, R30, R40 ;  /* 0x0000001e210c7223 */ /* 0x000fe40000010028 */
        /* <DEDUP_REMOVED lines=16> */
.L_x_284:
        /* <DEDUP_REMOVED lines=22> */
.L_x_286:
[----:B------:R-:W-:Y:S05]  /*d9d0*/  BSYNC B0 ;  /* 0x0000000000007941 */ /* 0x000fea0003800000 */
.L_x_285:
        /* <DEDUP_REMOVED lines=28> */
.L_x_287:
        /* <DEDUP_REMOVED lines=22> */
.L_x_289:
[----:B------:R-:W-:Y:S05]  /*dd00*/  BSYNC B0 ;  /* 0x0000000000007941 */ /* 0x000fea0003800000 */
.L_x_288:
[----:B------:R-:W-:Y:S01]  /*dd10*/  ISETP.NE.AND P0, PT, RZ, UR21, PT ;  /* 0x00000015ff007c0c */ /* 0x000fe2000bf05270 */
[----:B------:R-:W-:Y:S01]  /*dd20*/  FADD.FTZ R12, R11, -UR25 ;  /* 0x800000190b0c7e21 */ /* 0x000fe20008010000 */
[----:B------:R-:W-:Y:S02]  /*dd30*/  PRMT R19, RZ, 0x7610, R19 ;  /* 0x00007610ff137816 */ /* 0x000fe40000000013 */
[--C-:B------:R-:W-:Y:S02]  /*dd40*/  PRMT R17, RZ, 0x5410, R70.reuse ;  /* 0x00005410ff117816 */ /* 0x100fe40000000046 */
[----:B------:R-:W-:Y:S01]  /*dd50*/  PRMT R70, RZ, 0x7610, R70 ;  /* 0x00007610ff467816 */ /* 0x000fe20000000046 */
[----:B------:R-:W-:Y:S01]  /*dd60*/  FADD.FTZ R16, R19, -UR25 ;  /* 0x8000001913107e21 */ /* 0x000fe20008010000 */
[----:B------:R-:W-:Y:S01]  /*dd70*/  PRMT R11, RZ, 0x5410, R20 ;  /* 0x00005410ff0b7816 */ /* 0x000fe20000000014 */
[----:B------:R-:W-:Y:S02]  /*dd80*/  FMUL.FTZ R19, R12, UR26 ;  /* 0x0000001a0c137c20 */ /* 0x000fe40008410000 */
[----:B------:R-:W-:-:S02]  /*dd90*/  FMUL.FTZ R16, R16, UR26 ;  /* 0x0000001a10107c20 */ /* 0x000fc40008410000 */
        /* <DEDUP_REMOVED lines=14> */
[----:B---3--:R-:W-:Y:S02]  /*de80*/  FMUL.FTZ R17, R17, R18 ;  /* 0x0000001211117220 */ /* 0x008fe40000410000 */
[----:B------:R-:W-:Y:S02]  /*de90*/  FADD.FTZ R18, -R18, 1 ;  /* 0x3f80000012127421 */ /* 0x000fe40000010100 */
[----:B------:R-:W-:-:S02]  /*dea0*/  FMUL.FTZ R70, R70, R35 ;  /* 0x0000002346467220 */ /* 0x000fc40000410000 */
[----:B------:R-:W-:-:S04]  /*deb0*/  FFMA.FTZ R18, R13, R18, 1 ;  /* 0x3f8000000d127423 */ /* 0x000fc80000010012 */
[----:B------:R-:W-:Y:S02]  /*dec0*/  FMUL.FTZ R17, R17, R18 ;  /* 0x0000001211117220 */ /* 0x000fe40000410000 */
.L_x_290:
        /* <DEDUP_REMOVED lines=22> */
.L_x_292:
[----:B------:R-:W-:Y:S05]  /*e030*/  BSYNC B0 ;  /* 0x0000000000007941 */ /* 0x000fea0003800000 */
.L_x_291:
        /* <DEDUP_REMOVED lines=28> */
.L_x_293:
        /* <DEDUP_REMOVED lines=22> */
.L_x_295:
[----:B------:R-:W-:Y:S05]  /*e360*/  BSYNC B0 ;  /* 0x0000000000007941 */ /* 0x000fea0003800000 */
.L_x_294:
        /* <DEDUP_REMOVED lines=28> */
.L_x_296:
        /* <DEDUP_REMOVED lines=22> */
.L_x_298:
[----:B------:R-:W-:Y:S05]  /*e690*/  BSYNC B0 ;  /* 0x0000000000007941 */ /* 0x000fea0003800000 */
.L_x_297:
        /* <DEDUP_REMOVED lines=28> */
.L_x_299:
        /* <DEDUP_REMOVED lines=22> */
.L_x_301:
[----:B------:R-:W-:Y:S05]  /*e9c0*/  BSYNC B0 ;  /* 0x0000000000007941 */ /* 0x000fea0003800000 */
.L_x_300:
        /* <DEDUP_REMOVED lines=28> */
.L_x_302:
[----:B------:R-:W-:Y:S01]  /*eb90*/  BSSY B0, `(.L_x_303) ;  /* 0x0000015000007945 */ /* 0x000fe20003800000 */
        /* <DEDUP_REMOVED lines=20> */
.L_x_304:
[----:B------:R-:W-:Y:S05]  /*ece0*/  BSYNC B0 ;  /* 0x0000000000007941 */ /* 0x000fea0003800000 */
.L_x_303:
        /* <DEDUP_REMOVED lines=27> */
.L_x_305:
        /* <DEDUP_REMOVED lines=21> */
.L_x_307:
[----:B------:R-:W-:Y:S05]  /*eff0*/  BSYNC B0 ;  /* 0x0000000000007941 */ /* 0x000fea0003800000 */
.L_x_306:
        /* <DEDUP_REMOVED lines=27> */
.L_x_308:
        /* <DEDUP_REMOVED lines=21> */
.L_x_310:
[----:B------:R-:W-:Y:S05]  /*f300*/  BSYNC B0 ;  /* 0x0000000000007941 */ /* 0x000fea0003800000 */
.L_x_309:
        /* <DEDUP_REMOVED lines=27> */
.L_x_311:
        /* <DEDUP_REMOVED lines=21> */
.L_x_313:
[----:B------:R-:W-:Y:S05]  /*f610*/  BSYNC B0 ;  /* 0x0000000000007941 */ /* 0x000fea0003800000 */
.L_x_312:
        /* <DEDUP_REMOVED lines=27> */
.L_x_314:
        /* <DEDUP_REMOVED lines=16> */
[----:B------:R-:W-:-:S04]  /*f8d0*/  FFMA.FTZ R12, R17, R30, -R12 ;  /* 0x0000001e110c7223 */ /* 0x000fc8000001080c */
[----:B------:R-:W-:Y:S02]  /*f8e0*/  FMUL.FTZ R13, R12, UR26 ;  /* 0x0000001a0c0d7c20 */ /* 0x000fe40008410000 */
[----:B------:R-:W-:-:S05]  /*f8f0*/  FMUL.FTZ R12, R62, UR26 ;  /* 0x0000001a3e0c7c20 */ /* 0x000fca0008410000 */
[----:B------:R-:W-:-:S05]  /*f900*/  F2FP.BF16.PACK_AB R13, R12, R13 ;  /* 0x0000000d0c0d723e */ /* 0x000fca00000010ff */
[----:B------:R0:W-:Y:S02]  /*f910*/  STG.E [R14.64], R13 ;  /* 0x0000000d0e007986 */ /* 0x0001e4000c101912 */
.L_x_316:
[----:B------:R-:W-:Y:S05]  /*f920*/  BSYNC B0 ;  /* 0x0000000000007941 */ /* 0x000fea0003800000 */
.L_x_315:
[----:B------:R-:W-:Y:S01]  /*f930*/  PRMT R7, RZ, 0x7610, R7 ;  /* 0x00007610ff077816 */ /* 0x000fe20000000007 */
[----:B------:R-:W-:Y:S01]  /*f940*/  FADD.FTZ R11, R11, -UR25 ;  /* 0x800000190b0b7e21 */ /* 0x000fe20008010000 */
[----:B------:R-:W-:Y:S02]  /*f950*/  IADD3 R24, R36, 0x190, RZ ;  /* 0x0000019024187810 */ /* 0x000fe40007ffe0ff */
[--C-:B0-----:R-:W-:Y:S01]  /*f960*/  PRMT R15, RZ, 0x5410, R61.reuse ;  /* 0x00005410ff0f7816 */ /* 0x101fe2000000003d */
[----:B------:R-:W-:Y:S01]  /*f970*/  FADD.FTZ R7, R7, -UR25 ;  /* 0x8000001907077e21 */ /* 0x000fe20008010000 */
[----:B------:R-:W-:Y:S01]  /*f980*/  PRMT R14, RZ, 0x7610, R61 ;  /* 0x00007610ff0e7816 */ /* 0x000fe2000000003d */
[----:B------:R-:W-:Y:S01]  /*f990*/  FMUL.FTZ R11, R11, UR26 ;  /* 0x0000001a0b0b7c20 */ /* 0x000fe20008410000 */
[----:B------:R-:W-:Y:S01]  /*f9a0*/  SHF.R.S32.HI R25, RZ, 0x1f, R24 ;  /* 0x0000001fff197819 */ /* 0x000fe20000011418 */
[----:B------:R-:W-:Y:S01]  /*f9b0*/  FMUL.FTZ R16, R7, UR26 ;  /* 0x0000001a07107c20 */ /* 0x000fe20008410000 */
[----:B------:R-:W-:Y:S05]  /*f9c0*/  @!P6 BRA `(.L_x_317) ;  /* 0x000001200000e947 */ /* 0x000fea0003800000 */
[----:B------:R-:W-:Y:S02]  /*f9d0*/  FFMA.FTZ R7, R11, R30, R40 ;  /* 0x0000001e0b077223 */ /* 0x000fe40000010028 */
        /* <DEDUP_REMOVED lines=17> */
.L_x_317:
[----:B------:R-:W-:Y:S01]  /*faf0*/  ISETP.GE.U32.AND P0, PT, R24, c[0x0][0x1e0], PT ;  /* 0x0000780018007a0c */ /* 0x000fe20003f06070 */
[----:B------:R-:W-:Y:S01]  /*fb00*/  BSSY B0, `(.L_x_318) ;  /* 0x0000019000007945 */ /* 0x000fe20003800000 */
[--C-:B------:R-:W-:Y:S02]  /*fb10*/  PRMT R17, RZ, 0x5410, R6.reuse ;  /* 0x00005410ff117816 */ /* 0x100fe40000000006 */
[----:B------:R-:W-:Y:S02]  /*fb20*/  ISETP.GE.AND.EX P0, PT, R25, c[0x0][0x1e4], PT, P0 ;  /* 0x0000790019007a0c */ /* 0x000fe40003f06300 */
[----:B------:R-:W-:Y:S02]  /*fb30*/  PRMT R18, RZ, 0x7610, R6 ;  /* 0x00007610ff127816 */ /* 0x000fe40000000006 */
[----:B------:R-:W-:-:S13]  /*fb40*/  ISETP.LT.U32.AND P0, PT, R10, 0x1c0, !P0 ;  /* 0x000001c00a00780c */ /* 0x000fda0004701070 */
        /* <DEDUP_REMOVED lines=20> */
.L_x_319:
[----:B------:R-:W-:Y:S05]  /*fc90*/  BSYNC B0 ;  /* 0x0000000000007941 */ /* 0x000fea0003800000 */
.L_x_318:
[----:B------:R-:W-:Y:S01]  /*fca0*/  FADD.FTZ R17, R17, -UR25 ;  /* 0x8000001911117e21 */ /* 0x000fe20008010000 */
[----:B------:R-:W-:Y:S01]  /*fcb0*/  IADD3 R22, R36, 0x1a0, RZ ;  /* 0x000001a024167810 */ /* 0x000fe20007ffe0ff */
[----:B------:R-:W-:Y:S01]  /*fcc0*/  FADD.FTZ R18, R18, -UR25 ;  /* 0x8000001912127e21 */ /* 0x000fe20008010000 */
[--C-:B------:R-:W-:Y:S01]  /*fcd0*/  PRMT R11, RZ, 0x5410, R60.reuse ;  /* 0x00005410ff0b7816 */ /* 0x100fe2000000003c */
[----:B------:R-:W-:Y:S01]  /*fce0*/  FMUL.FTZ R21, R17, UR26 ;  /* 0x0000001a11157c20 */ /* 0x000fe20008410000 */
[----:B------:R-:W-:Y:S01]  /*fcf0*/  PRMT R60, RZ, 0x7610, R60 ;  /* 0x00007610ff3c7816 */ /* 0x000fe2000000003c */
[----:B------:R-:W-:Y:S01]  /*fd00*/  FMUL.FTZ R20, R18, UR26 ;  /* 0x0000001a12147c20 */ /* 0x000fe20008410000 */
[----:B------:R-:W-:Y:S01]  /*fd10*/  SHF.R.S32.HI R23, RZ, 0x1f, R22 ;  /* 0x0000001fff177819 */ /* 0x000fe20000011416 */
        /* <DEDUP_REMOVED lines=19> */
.L_x_320:
        /* <DEDUP_REMOVED lines=17> */
[----:B------:R-:W-:-:S05]  /*ff60*/  MOV R6, UR5 ;  /* 0x0000000500067c02 */ /* 0x000fca0008000f00 */
        /* <DEDUP_REMOVED lines=8> */
.L_x_322:
[----:B------:R-:W-:Y:S05]  /*fff0*/  BSYNC B0 ;  /* 0x0000000000007941 */ /* 0x000fea0003800000 */
.L_x_321:
[----:B------:R-:W-:Y:S01]  /*10000*/  FADD.FTZ R14, R14, -UR25 ;  /* 0x800000190e0e7e21 */ /* 0x000fe20008010000 */
[----:B------:R-:W-:Y:S01]  /*10010*/  IADD3 R22, R36, 0x1b0, RZ ;  /* 0x000001b024167810 */ /* 0x000fe20007ffe0ff */
[----:B------:R-:W-:Y:S01]  /*10020*/  FADD.FTZ R15, R15, -UR25 ;  /* 0x800000190f0f7e21 */ /* 0x000fe20008010000 */
[--C-:B------:R-:W-:Y:S01]  /*10030*/  PRMT R11, RZ, 0x5410, R59.reuse ;  /* 0x00005410ff0b7816 */ /* 0x100fe2000000003b */
[----:B------:R-:W-:Y:S01]  /*10040*/  FMUL.FTZ R21, R14, UR26 ;  /* 0x0000001a0e157c20 */ /* 0x000fe20008410000 */
[----:B0-----:R-:W-:Y:S01]  /*10050*/  PRMT R12, RZ, 0x7610, R59 ;  /* 0x00007610ff0c7816 */ /* 0x001fe2000000003b */
[----:B------:R-:W-:Y:S01]  /*10060*/  FMUL.FTZ R20, R15, UR26 ;  /* 0x0000001a0f147c20 */ /* 0x000fe20008410000 */
[----:B------:R-:W-:Y:S01]  /*10070*/  SHF.R.S32.HI R23, RZ, 0x1f, R22 ;  /* 0x0000001fff177819 */ /* 0x000fe20000011416 */
        /* <DEDUP_REMOVED lines=19> */
.L_x_323:
        /* <DEDUP_REMOVED lines=26> */
.L_x_325:
[----:B------:R-:W-:Y:S05]  /*10350*/  BSYNC B0 ;  /* 0x0000000000007941 */ /* 0x000fea0003800000 */
.L_x_324:
        /* <DEDUP_REMOVED lines=27> */
.L_x_326:
        /* <DEDUP_REMOVED lines=26> */
.L_x_328:
[----:B------:R-:W-:Y:S05]  /*106b0*/  BSYNC B0 ;  /* 0x0000000000007941 */ /* 0x000fea0003800000 */
.L_x_327:
[----:B------:R-:W-:Y:S01]  /*106c0*/  FADD.FTZ R12, R12, -UR25 ;  /* 0x800000190c0c7e21 */ /* 0x000fe20008010000 */
[----:B------:R-:W-:Y:S01]  /*106d0*/  IADD3 R20, R36, 0x1d0, RZ ;  /* 0x000001d024147810 */ /* 0x000fe20007ffe0ff */
[----:B------:R-:W-:Y:S01]  /*106e0*/  FADD.FTZ R13, R13, -UR25 ;  /* 0x800000190d0d7e21 */ /* 0x000fe20008010000 */
[--C-:B0-----:R-:W-:Y:S01]  /*106f0*/  PRMT R7, RZ, 0x5410, R57.reuse ;  /* 0x00005410ff077816 */ /* 0x101fe20000000039 */
[----:B------:R-:W-:Y:S01]  /*10700*/  FMUL.FTZ R19, R12, UR26 ;  /* 0x0000001a0c137c20 */ /* 0x000fe20008410000 */
[----:B------:R-:W-:Y:S01]  /*10710*/  PRMT R6, RZ, 0x7610, R57 ;  /* 0x00007610ff067816 */ /* 0x000fe20000000039 */
        /* <DEDUP_REMOVED lines=21> */
.L_x_329:
        /* <DEDUP_REMOVED lines=26> */
.L_x_331:
[----:B------:R-:W-:Y:S05]  /*10a10*/  BSYNC B0 ;  /* 0x0000000000007941 */ /* 0x000fea0003800000 */
.L_x_330:
        /* <DEDUP_REMOVED lines=27> */
.L_x_332:
[----:B------:R-:W-:Y:S01]  /*10bd0*/  ISETP.GE.U32.AND P0, PT, R36, c[0x0][0x1e0], PT ;  /* 0x0000780024007a0c */ /* 0x000fe20003f06070 */
[----:B------:R-:W-:Y:S01]  /*10be0*/  BSSY B0, `(.L_x_333) ;  /* 0x000001b000007945 */ /* 0x000fe20003800000 */
[--C-:B------:R-:W-:Y:S02]  /*10bf0*/  PRMT R2, RZ, 0x5410, R0.reuse ;  /* 0x00005410ff027816 */ /* 0x100fe40000000000 */
[----:B------:R-:W-:Y:S02]  /*10c00*/  ISETP.GE.AND.EX P0, PT, R18, c[0x0][0x1e4], PT, P0 ;  /* 0x0000790012007a0c */ /* 0x000fe40003f06300 */
[----:B------:R-:W-:Y:S01]  /*10c10*/  PRMT R0, RZ, 0x7610, R0 ;  /* 0x00007610ff007816 */ /* 0x000fe20000000000 */
[----:B------:R-:W-:Y:S01]  /*10c20*/  FADD.FTZ R6, R2, -UR25 ;  /* 0x8000001902067e21 */ /* 0x000fe20008010000 */
[----:B------:R-:W-:-:S03]  /*10c30*/  ISETP.LT.U32.AND P0, PT, R10, 0x1c0, !P0 ;  /* 0x000001c00a00780c */ /* 0x000fc60004701070 */
[----:B------:R-:W-:-:S10]  /*10c40*/  FADD.FTZ R11, R0, -UR25 ;  /* 0x80000019000b7e21 */ /* 0x000fd40008010000 */
[----:B------:R-:W-:Y:S05]  /*10c50*/  @!P0 BRA `(.L_x_334) ;  /* 0x0000013000008947 */ /* 0x000fea0003800000 */
[----:B0-----:R-:W-:Y:S02]  /*10c60*/  SHF.R.S32.HI R3, RZ, 0x1f, R107 ;  /* 0x0000001fff037819 */ /* 0x001fe4000001146b */
[----:B------:R-:W-:-:S03]  /*10c70*/  MOV R2, R26 ;  /* 0x0000001a00027202 */ /* 0x000fc60000000f00 */
[----:B------:R-:W-:Y:S01]  /*10c80*/  IMAD R0, R3, c[0x0][0x1d8], RZ ;  /* 0x0000760003007a24 */ /* 0x000fe200078e02ff */
[----:B------:R-:W-:-:S03]  /*10c90*/  MOV R3, R29 ;  /* 0x0000001d00037202 */ /* 0x000fc60000000f00 */
[C---:B------:R-:W-:Y:S01]  /*10ca0*/  IMAD R5, R107.reuse, c[0x0][0x1dc], R0 ;  /* 0x000077006b057a24 */ /* 0x040fe200078e0200 */
[----:B--2---:R-:W-:Y:S01]  /*10cb0*/  MOV R0, UR5 ;  /* 0x0000000500007c02 */ /* 0x004fe20008000f00 */
[----:B------:R-:W-:-:S04]  /*10cc0*/  IMAD.WIDE.U32 R2, R107, c[0x0][0x1d8], R2 ;  /* 0x000076006b027a25 */ /* 0x000fc800078e0002 */
[----:B-1----:R-:W-:Y:S01]  /*10cd0*/  FFMA.FTZ R0, R17, R0, UR6 ;  /* 0x0000000611007e23 */ /* 0x002fe20008010000 */
[----:B------:R-:W-:Y:S02]  /*10ce0*/  IADD3 R5, R3, R5, RZ ;  /* 0x0000000503057210 */ /* 0x000fe40007ffe0ff */
[C---:B------:R-:W-:Y:S01]  /*10cf0*/  LEA R4, P0, R2.reuse, c[0x0][0x160], 0x1 ;  /* 0x0000580002047a11 */ /* 0x040fe200078008ff */
[----:B------:R-:W-:Y:S01]  /*10d00*/  FFMA.FTZ R0, R7, R30, -R0 ;  /* 0x0000001e07007223 */ /* 0x000fe20000010800 */
[----:B------:R-:W-:Y:S02]  /*10d10*/  MOV R3, UR5 ;  /* 0x0000000500037c02 */ /* 0x000fe40008000f00 */
[----:B------:R-:W-:-:S03]  /*10d20*/  LEA.HI.X R5, R2, c[0x0][0x164], R5, 0x1, P0 ;  /* 0x0000590002057a11 */ /* 0x000fc600000f0c05 */
[----:B------:R-:W-:Y:S02]  /*10d30*/  FFMA.FTZ R2, R16, R3, UR6 ;  /* 0x0000000610027e23 */ /* 0x000fe40008010003 */
[----:B------:R-:W-:Y:S02]  /*10d40*/  FMUL.FTZ R3, R0, UR26 ;  /* 0x0000001a00037c20 */ /* 0x000fe40008410000 */
[----:B------:R-:W-:-:S04]  /*10d50*/  FFMA.FTZ R2, R56, R31, -R2 ;  /* 0x0000001f38027223 */ /* 0x000fc80000010802 */
[----:B------:R-:W-:-:S05]  /*10d60*/  FMUL.FTZ R0, R2, UR26 ;  /* 0x0000001a02007c20 */ /* 0x000fca0008410000 */
[----:B------:R-:W-:-:S05]  /*10d70*/  F2FP.BF16.PACK_AB R3, R0, R3 ;  /* 0x000000030003723e */ /* 0x000fca00000010ff */
[----:B------:R0:W-:Y:S02]  /*10d80*/  STG.E [R4.64], R3 ;  /* 0x0000000304007986 */ /* 0x0001e4000c101912 */
.L_x_334:
[----:B------:R-:W-:Y:S05]  /*10d90*/  BSYNC B0 ;  /* 0x0000000000007941 */ /* 0x000fea0003800000 */
.L_x_333:
[--C-:B------:R-:W-:Y:S01]  /*10da0*/  PRMT R7, RZ, 0x5410, R55.reuse ;  /* 0x00005410ff077816 */ /* 0x100fe20000000037 */
[----:B------:R-:W-:Y:S01]  /*10db0*/  FMUL.FTZ R15, R6, UR26 ;  /* 0x0000001a060f7c20 */ /* 0x000fe20008410000 */
[----:B------:R-:W-:Y:S01]  /*10dc0*/  PRMT R0, RZ, 0x7610, R55 ;  /* 0x00007610ff007816 */ /* 0x000fe20000000037 */
[----:B------:R-:W-:Y:S01]  /*10dd0*/  FMUL.FTZ R14, R11, UR26 ;  /* 0x0000001a0b0e7c20 */ /* 0x000fe20008410000 */
[----:B------:R-:W-:Y:S05]  /*10de0*/  @!P6 BRA `(.L_x_335) ;  /* 0x000001200000e947 */ /* 0x000fea0003800000 */
[----:B------:R-:W-:Y:S02]  /*10df0*/  FFMA.FTZ R40, R15, R30, R40 ;  /* 0x0000001e0f287223 */ /* 0x000fe40000010028 */
[----:B------:R-:W-:Y:S02]  /*10e00*/  FFMA.FTZ R41, R14, R31, R41 ;  /* 0x0000001f0e297223 */ /* 0x000fe40000010029 */
[----:B------:R-:W-:Y:S02]  /*10e10*/  FMUL.FTZ R2, R40, -1.4426950216293334961 ;  /* 0xbfb8aa3b28027820 */ /* 0x000fe40000410000 */
[----:B0-----:R-:W-:-:S04]  /*10e20*/  FMUL.FTZ R5, R41, -1.4426950216293334961 ;  /* 0xbfb8aa3b29057820 */ /* 0x001fc80000410000 */
        /* <DEDUP_REMOVED lines=14> */
.L_x_335:
[----:B------:R-:W-:Y:S01]  /*10f10*/  ISETP.GE.U32.AND P0, PT, R102, c[0x0][0x1e0], PT ;  /* 0x0000780066007a0c */ /* 0x000fe20003f06070 */
[----:B------:R-:W-:Y:S03]  /*10f20*/  BSSY B0, `(.L_x_336) ;  /* 0x0000016000007945 */ /* 0x000fe60003800000 */
[----:B------:R-:W-:-:S04]  /*10f30*/  ISETP.GE.AND.EX P0, PT, R103, c[0x0][0x1e4], PT, P0 ;  /* 0x0000790067007a0c */ /* 0x000fc80003f06300 */
[----:B------:R-:W-:-:S13]  /*10f40*/  ISETP.GT.U32.OR P0, PT, R10, 0x1bf, P0 ;  /* 0x000001bf0a00780c */ /* 0x000fda0000704470 */
[----:B------:R-:W-:Y:S05]  /*10f50*/  @P0 BRA `(.L_x_337) ;  /* 0x0000012000000947 */ /* 0x000fea0003800000 */
[----:B------:R-:W-:Y:S01]  /*10f60*/  MOV R2, R26 ;  /* 0x0000001a00027202 */ /* 0x000fe20000000f00 */
[----:B------:R-:W-:Y:S01]  /*10f70*/  IMAD R103, R103, c[0x0][0x1d8], RZ ;  /* 0x0000760067677a24 */ /* 0x000fe200078e02ff */
[----:B0-----:R-:W-:-:S03]  /*10f80*/  MOV R3, R29 ;  /* 0x0000001d00037202 */ /* 0x001fc60000000f00 */
        /* <DEDUP_REMOVED lines=15> */
.L_x_337:
[----:B------:R-:W-:Y:S05]  /*11080*/  BSYNC B0 ;  /* 0x0000000000007941 */ /* 0x000fea0003800000 */
.L_x_336:
[----:B--2---:R-:W-:Y:S02]  /*11090*/  ULDC UR5, c[0x0][0x10] ;  /* 0x0000040000057ab9 */ /* 0x004fe40000000800 */
[----:B------:R-:W-:Y:S02]  /*110a0*/  UIADD3 UR9, UR9, UR5, URZ ;  /* 0x0000000509097290 */ /* 0x000fe4000fffe03f */
[----:B------:R-:W-:Y:S02]  /*110b0*/  UIADD3 UR4, UR4, 0x1, URZ ;  /* 0x0000000104047890 */ /* 0x000fe4000fffe03f */
[----:B------:R-:W-:-:S06]  /*110c0*/  UISETP.GE.AND UP0, UPT, UR9, UR8, UPT ;  /* 0x000000080900728c */ /* 0x000fcc000bf06270 */
[----:B------:R-:W-:-:S13]  /*110d0*/  PLOP3.LUT P0, PT, PT, PT, UP0, 0x40, 0x0 ;  /* 0x000000000000781c */ /* 0x000fda0003f0e808 */
[----:B------:R-:W-:Y:S01]  /*110e0*/  @!P0 CALL.REL.NOINC `(.L_x_191) ;  /* 0x0000001000008944 */ /* 0x000fe20003c00000 */
[----:B------:R-:W-:Y:S05]  /*110f0*/  BRA `(.L_x_338) ;  /* 0xfffefae000007947 */ /* 0x000fea000383ffff */
.L_x_191:
[----:B-1----:R-:W-:Y:S01]  /*11100*/  ISETP.NE.AND P1, PT, R10, RZ, PT ;  /* 0x000000ff0a00720c */ /* 0x002fe20003f25270 */
[----:B------:R-:W-:Y:S01]  /*11110*/  HFMA2.MMA R25, -RZ, RZ, 0, 2.384185791015625e-07 ;  /* 0x00000004ff197435 */ /* 0x000fe200000001ff */
[----:B------:R-:W-:Y:S01]  /*11120*/  MOV R6, c[0x0][0xc] ;  /* 0x0000030000067a02 */ /* 0x000fe20000000f00 */
[----:B------:R-:W-:Y:S01]  /*11130*/  BSSY B0, `(.L_x_339) ;  /* 0x000000f000007945 */ /* 0x000fe20003800000 */
[----:B0-----:R-:W-:Y:S02]  /*11140*/  MOV R4, c[0x0][0x10] ;  /* 0x0000040000047a02 */ /* 0x001fe40000000f00 */
[----:B------:R-:W-:Y:S02]  /*11150*/  ISETP.NE.AND P0, PT, R6, 0x1, PT ;  /* 0x000000010600780c */ /* 0x000fe40003f05270 */
[----:B------:R-:W-:-:S04]  /*11160*/  SHF.L.U32 R0, R4, 0x1, RZ ;  /* 0x0000000104007819 */ /* 0x000fc800000006ff */
[----:B------:R-:W-:-:S05]  /*11170*/  SEL R0, R0, RZ, P0 ;  /* 0x000000ff00007207 */ /* 0x000fca0000000000 */
        /* <DEDUP_REMOVED lines=10> */
.L_x_340:
[----:B------:R-:W-:Y:S05]  /*11220*/  BSYNC B0 ;  /* 0x0000000000007941 */ /* 0x000fea0003800000 */
.L_x_339:
[----:B------:R-:W1:Y:S01]  /*11230*/  S2UR UR4, SR_CTAID.X ;  /* 0x00000000000479c3 */ /* 0x000e620000002500 */
[----:B0-----:R-:W-:Y:S02]  /*11240*/  IADD3 R5, R6, -0x1, RZ ;  /* 0xffffffff06057810 */ /* 0x001fe40007ffe0ff */
[----:B------:R-:W-:-:S05]  /*11250*/  IADD3 R0, R4, -0x1, RZ ;  /* 0xffffffff04007810 */ /* 0x000fca0007ffe0ff */
[----:B------:R-:W0:Y:S01]  /*11260*/  S2UR UR5, SR_CTAID.Y ;  /* 0x00000000000579c3 */ /* 0x000e220000002600 */
[----:B-1----:R-:W-:-:S04]  /*11270*/  ISETP.NE.AND P0, PT, R5, UR4, PT ;  /* 0x0000000405007c0c */ /* 0x002fc8000bf05270 */
[----:B0-----:R-:W-:-:S13]  /*11280*/  ISETP.NE.OR P0, PT, R0, UR5, P0 ;  /* 0x0000000500007c0c */ /* 0x001fda0008705670 */
[----:B------:R-:W-:Y:S05]  /*11290*/  @P0 EXIT ;  /* 0x000000000000094d */ /* 0x000fea0003800000 */
[----:B------:R-:W-:Y:S05]  /*112a0*/  @P1 BRA `(.L_x_341) ;  /* 0x0000008000001947 */ /* 0x000fea0003800000 */
[----:B------:R-:W-:-:S05]  /*112b0*/  IMAD R0, R6, c[0x0][0x10], RZ ;  /* 0x0000040006007a24 */ /* 0x000fca00078e02ff */
[----:B------:R-:W-:-:S13]  /*112c0*/  ISETP.NE.AND P0, PT, R0, -0x1, PT ;  /* 0xffffffff0000780c */ /* 0x000fda0003f05270 */
[----:B------:R-:W-:Y:S05]  /*112d0*/  @!P0 BRA `(.L_x_341) ;  /* 0x0000005000008947 */ /* 0x000fea0003800000 */
.L_x_342:
[----:B------:R-:W2:Y:S01]  /*112e0*/  LDG.E.STRONG.GPU R5, [R2.64] ;  /* 0x0000001202057981 */ /* 0x000ea2000c1ef900 */
[----:B------:R-:W-:Y:S01]  /*112f0*/  YIELD ;  /* 0x0000000000007946 */ /* 0x000fe20003800000 */
[----:B--2---:R-:W-:Y:S01]  /*11300*/  ISETP.NE.AND P0, PT, R5, R0, PT ;  /* 0x000000000500720c */ /* 0x004fe20003f05270 */
[----:B------:R-:W-:-:S12]  /*11310*/  CCTL.IVALL ;  /* 0x00000000ff00798f */ /* 0x000fd80002000000 */
[----:B------:R-:W-:Y:S05]  /*11320*/  @P0 BRA `(.L_x_342) ;  /* 0xffffffb000000947 */ /* 0x000fea000383ffff */
.L_x_341:
[----:B------:R-:W-:Y:S02]  /*11330*/  WARPSYNC 0xffffffff ;  /* 0xffffffff00007948 */ /* 0x000fe40003800000 */
[----:B------:R-:W-:Y:S01]  /*11340*/  MOV R11, c[0x0][0x1dc] ;  /* 0x00007700000b7a02 */ /* 0x000fe20000000f00 */
[----:B------:R-:W-:Y:S03]  /*11350*/  BAR.SYNC.DEFER_BLOCKING 0x0 ;  /* 0x0000000000007b1d */ /* 0x000fe60000010000 */
[----:B------:R-:W-:-:S04]  /*11360*/  LEA.HI R0, P0, R11, c[0x0][0x1d8], RZ, 0x1 ;  /* 0x000076000b007a11 */ /* 0x000fc800078108ff */
[----:B------:R-:W-:-:S04]  /*11370*/  IADD3.X R3, RZ, c[0x0][0x1dc], RZ, P0, !PT ;  /* 0x00007700ff037a10 */ /* 0x000fc800007fe4ff */
[--C-:B------:R-:W-:Y:S02]  /*11380*/  SHF.R.S64 R27, R0, 0x1, R3.reuse ;  /* 0x00000001001b7819 */ /* 0x100fe40000001003 */
        /* <DEDUP_REMOVED lines=19> */
.L_x_343:
[----:B------:R-:W-:-:S04]  /*114c0*/  LEA R6, P0, R10, c[0x0][0x1b8], 0x2 ;  /* 0x00006e000a067a11 */ /* 0x000fc800078010ff */
[----:B------:R-:W-:Y:S02]  /*114d0*/  LEA.HI.X R7, R10, c[0x0][0x1bc], R7, 0x2, P0 ;  /* 0x00006f000a077a11 */ /* 0x000fe400000f1407 */
[-C--:B------:R-:W-:Y:S02]  /*114e0*/  LEA R8, P0, R27, R6.reuse, 0x2 ;  /* 0x000000061b087211 */ /* 0x080fe400078010ff */
[-C--:B------:R-:W-:Y:S01]  /*114f0*/  LEA R14, P1, R22, R6.reuse, 0x2 ;  /* 0x00000006160e7211 */ /* 0x080fe200078210ff */
[----:B0-----:R0:W2:Y:S01]  /*11500*/  LDG.E R16, [R6.64] ;  /* 0x0000001206107981 */ /* 0x0010a2000c1e1900 */
        /* <DEDUP_REMOVED lines=12> */
[----:B0-----:R-:W-:-:S04]  /*115d0*/  SHF.R.S32.HI R7, RZ, 0x1f, R10 ;  /* 0x0000001fff077819 */ /* 0x001fc8000001140a */
[----:B------:R-:W-:Y:S01]  /*115e0*/  ISETP.GT.AND.EX P0, PT, R20, R7, PT, P0 ;  /* 0x000000071400720c */ /* 0x000fe20003f04300 */
[----:B--2---:R0:W-:Y:S04]  /*115f0*/  STG.E.64 [R2.64], R16 ;  /* 0x0000001002007986 */ /* 0x0041e8000c101b12 */
[----:B---3--:R0:W-:Y:S08]  /*11600*/  STG.E.64 [R4.64], R18 ;  /* 0x0000001204007986 */ /* 0x0081f0000c101b12 */
[----:B------:R-:W-:Y:S05]  /*11610*/  @P0 BRA `(.L_x_343) ;  /* 0xfffffea000000947 */ /* 0x000fea000383ffff */
[----:B------:R-:W-:Y:S05]  /*11620*/  EXIT ;  /* 0x000000000000794d */ /* 0x000fea0003800000 */
.L_x_344:
        /* <DEDUP_REMOVED lines=13> */
.L_x_5180:


//--------------------- .text._Z35group_norm_nhwc_bwd_one_pass_kernelI11Bf16IOBf16WLi64ELi56ELi448EEv26Group_norm_nhwc_bwd_params --------------------------
	.section	.text._Z35group_norm_nhwc_bwd_one_pass_kernelI11Bf16IOBf16WLi64ELi56ELi448EEv26Group_norm_nhwc_bwd_params,"ax",@progbits
	.sectioninfo	@"SHI_REGISTERS=71"
	.align	128
        .global         _Z35group_norm_nhwc_bwd_one_pass_kernelI11Bf16IOBf16WLi64ELi56ELi448EEv26Group_norm_nhwc_bwd_params
        .type           _Z35group_norm_nhwc_bwd_one_pass_kernelI11Bf16IOBf16WLi64ELi56ELi448EEv26Group_norm_nhwc_bwd_params,@function
        .size           _Z35group_norm_nhwc_bwd_one_pass_kernelI11Bf16IOBf16WLi64ELi56ELi448EEv26Group_norm_nhwc_bwd_params,(.L_x_5181 - _Z35group_norm_nhwc_bwd_one_pass_kernelI11Bf16IOBf16WLi64ELi56ELi448EEv26Group_norm_nhwc_bwd_params)
        .other          _Z35group_norm_nhwc_bwd_one_pass_kernelI11Bf16IOBf16WLi64ELi56ELi448EEv26Group_norm_nhwc_bwd_params,@"STO_CUDA_ENTRY STV_DEFAULT"
_Z35group_norm_nhwc_bwd_one_pass_kernelI11Bf16IOBf16WLi64ELi56ELi448EEv26Group_norm_nhwc_bwd_params:
.text._Z35group_norm_nhwc_bwd_one_pass_kernelI11Bf16IOBf16WLi64ELi56ELi448EEv26Group_norm_nhwc_bwd_params:
        /* <DEDUP_REMOVED lines=24> */
[----:B------:R-:W-:Y:S01]  /*0180*/  IMAD R56, R5, -0x1c, R55 ;  /* 0xffffffe405387824 */ /* 0x000fe200078e0237 */
[----:B------:R-:W-:Y:S01]  /*0190*/  IADD3 R7, R3, R7, RZ ;  /* 0x0000000703077210 */ /* 0x000fe20007ffe0ff */
[C---:B------:R-:W-:Y:S02]  /*01a0*/  IMAD R54, R38.reuse, c[0x0][0x1fc], R5 ;  /* 0x00007f0026367a24 */ /* 0x040fe400078e0205 */
        /* <DEDUP_REMOVED lines=24> */
.L_x_380:
[----:B0-----:R-:W-:Y:S01]  /*0330*/  IABS R14, c[0x0][0x1f0] ;  /* 0x00007c00000e7a13 */ /* 0x001fe20000000000 */
[----:B------:R-:W-:Y:S01]  /*0340*/  CS2R R44, SRZ ;  /* 0x00000000002c7805 */ /* 0x000fe2000001ff00 */
[----:B------:R-:W-:Y:S02]  /*0350*/  IABS R15, R47 ;  /* 0x0000002f000f7213 */ /* 0x000fe40000000000 */
[----:B------:R-:W0:Y:S01]  /*0360*/  I2F.RP R12, R14 ;  /* 0x0000000e000c7306 */ /* 0x000e220000209400 */
[----:B------:R-:W-:-:S07]  /*0370*/  ISETP.GE.AND P3, PT, R47, RZ, PT ;  /* 0x000000ff2f00720c */ /* 0x000fce0003f66270 */
[----:B0-----:R-:W0:Y:S02]  /*0380*/  MUFU.RCP R12, R12 ;  /* 0x0000000c000c7308 */ /* 0x001e240000001000 */
[----:B0-----:R-:W-:Y:S02]  /*0390*/  IADD3 R10, R12, 0xffffffe, RZ ;  /* 0x0ffffffe0c0a7810 */ /* 0x001fe40007ffe0ff */
        /* <DEDUP_REMOVED lines=57> */
[----:B------:R-:W-:Y:S02]  /*0730*/  @P0 MOV R11, R67 ;  /* 0x00000043000b0202 */ /* 0x000fe40000000f00 */
[C---:B------:R-:W-:Y:S02]  /*0740*/  @P1 SHF.L.U32 R16, R14.reuse, 0x1, RZ ;  /* 0x000000010e101819 */ /* 0x040fe400000006ff */
[----:B------:R-:W-:Y:S01]  /*0750*/  @P1 SHF.L.U64.HI R17, R14, 0x1, R17 ;  /* 0x000000010e111819 */ /* 0x000fe20000010211 */
[----:B------:R-:W-:Y:S01]  /*0760*/  @P0 IMAD.WIDE.U32 R10, R51, c[0x0][0x1d8], R10 ;  /* 0x00007600330a0a25 */ /* 0x000fe200078e000a */
[----:B------:R-:W-:-:S02]  /*0770*/  MOV R14, 0x8 ;  /* 0x00000008000e7802 */ /* 0x000fc40000000f00 */
[----:B------:R-:W-:Y:S02]  /*0780*/  @P2 MOV R13, R67 ;  /* 0x00000043000d2202 */ /* 0x000fe40000000f00 */
[----:B------:R-:W-:Y:S02]  /*0790*/  @P0 IADD3 R11, R11, R19, RZ ;  /* 0x000000130b0b0210 */ /* 0x000fe40007ffe0ff */
[----:B------:R-:W-:Y:S01]  /*07a0*/  @P0 SHF.L.U32 R27, R10, 0x1, RZ ;  /* 0x000000010a1b0819 */ /* 0x000fe200000006ff */
[----:B------:R-:W-:Y:S01]  /*07b0*/  @P2 IMAD.WIDE.U32 R12, R52, c[0x0][0x1d8], R12 ;  /* 0x00007600340c2a25 */ /* 0x000fe200078e000c */
[----:B------:R-:W-:Y:S02]  /*07c0*/  @P0 SHF.L.U64.HI R24, R10, 0x1, R11 ;  /* 0x000000010a180819 */ /* 0x000fe4000001020b */
[----:B------:R-:W-:Y:S01]  /*07d0*/  @P3 MOV R15, R67 ;  /* 0x00000043000f3202 */ /* 0x000fe20000000f00 */
[----:B------:R-:W-:Y:S01]  /*07e0*/  IMAD.WIDE R10, R47, R14, c[0x0][0x198] ;  /* 0x000066002f0a7625 */ /* 0x000fe200078e020e */
[----:B------:R-:W-:-:S02]  /*07f0*/  @P2 IADD3 R21, R13, R21, RZ ;  /* 0x000000150d152210 */ /* 0x000fc40007ffe0ff */
[----:B------:R-:W-:Y:S01]  /*0800*/  @P3 MOV R14, R64 ;  /* 0x00000040000e3202 */ /* 0x000fe20000000f00 */
[----:B------:R-:W-:Y:S01]  /*0810*/  @P3 IMAD R13, R8, c[0x0][0x1d8], RZ ;  /* 0x00007600080d3a24 */ /* 0x000fe200078e02ff */
[C---:B------:R-:W-:Y:S01]  /*0820*/  @P2 SHF.L.U32 R20, R12.reuse, 0x1, RZ ;  /* 0x000000010c142819 */ /* 0x040fe200000006ff */
[----:B------:R-:W2:Y:S01]  /*0830*/  LDG.E.64 R10, [R10.64] ;  /* 0x000000060a0a7981 */ /* 0x000ea2000c1e1b00 */
[----:B------:R-:W-:Y:S01]  /*0840*/  @P2 SHF.L.U64.HI R21, R12, 0x1, R21 ;  /* 0x000000010c152819 */ /* 0x000fe20000010215 */
[----:B------:R-:W-:Y:S01]  /*0850*/  @P3 IMAD R13, R50, c[0x0][0x1dc], R13 ;  /* 0x00007700320d3a24 */ /* 0x000fe200078e020d */
[----:B------:R-:W-:Y:S01]  /*0860*/  @P1 IADD3 R12, P4, R16, c[0x0][0x180], RZ ;  /* 0x00006000100c1a10 */ /* 0x000fe20007f9e0ff */
[----:B------:R-:W-:Y:S01]  /*0870*/  @P3 IMAD.WIDE.U32 R14, R50, c[0x0][0x1d8], R14 ;  /* 0x00007600320e3a25 */ /* 0x000fe200078e000e */
[----:B------:R-:W-:-:S04]  /*0880*/  @P1 IADD3 R16, P5, R16, c[0x0][0x178], RZ ;  /* 0x00005e0010101a10 */ /* 0x000fc80007fbe0ff */
[----:B------:R-:W-:Y:S02]  /*0890*/  @P3 IADD3 R19, R15, R13, RZ ;  /* 0x0000000d0f133210 */ /* 0x000fe40007ffe0ff */
[C---:B------:R-:W-:Y:S02]  /*08a0*/  @P1 IADD3.X R13, R17.reuse, c[0x0][0x184], RZ, P4, !PT ;  /* 0x00006100110d1a10 */ /* 0x040fe400027fe4ff */
[----:B------:R-:W-:Y:S02]  /*08b0*/  @P1 IADD3.X R17, R17, c[0x0][0x17c], RZ, P5, !PT ;  /* 0x00005f0011111a10 */ /* 0x000fe40002ffe4ff */
[C---:B------:R-:W-:Y:S01]  /*08c0*/  @P2 IADD3 R18, P4, R20.reuse, c[0x0][0x180], RZ ;  /* 0x0000600014122a10 */ /* 0x040fe20007f9e0ff */
[----:B------:R0:W5:Y:S01]  /*08d0*/  @P1 LDG.E R45, [R12.64] ;  /* 0x000000060c2d1981 */ /* 0x000162000c1e1900 */
[----:B------:R-:W-:Y:S02]  /*08e0*/  @P2 IADD3 R20, P5, R20, c[0x0][0x178], RZ ;  /* 0x00005e0014142a10 */ /* 0x000fe40007fbe0ff */
[----:B------:R-:W-:Y:S01]  /*08f0*/  @P0 IADD3 R22, P6, R27, c[0x0][0x180], RZ ;  /* 0x000060001b160a10 */ /* 0x000fe20007fde0ff */
[----:B------:R-:W-:Y:S01]  /*0900*/  CS2R R42, SRZ ;  /* 0x00000000002a7805 */ /* 0x000fe2000001ff00 */
[C---:B------:R-:W-:Y:S01]  /*0910*/  @P3 SHF.L.U32 R15, R14.reuse, 0x1, RZ ;  /* 0x000000010e0f3819 */ /* 0x040fe200000006ff */
[----:B------:R1:W5:Y:S01]  /*0920*/  @P1 LDG.E R44, [R16.64] ;  /* 0x00000006102c1981 */ /* 0x000362000c1e1900 */
[----:B------:R-:W-:-:S02]  /*0930*/  @P3 SHF.L.U64.HI R26, R14, 0x1, R19 ;  /* 0x000000010e1a3819 */ /* 0x000fc40000010213 */
[C---:B------:R-:W-:Y:S02]  /*0940*/  @P2 IADD3.X R19, R21.reuse, c[0x0][0x184], RZ, P4, !PT ;  /* 0x0000610015132a10 */ /* 0x040fe400027fe4ff */
[----:B------:R-:W-:Y:S02]  /*0950*/  @P2 IADD3.X R21, R21, c[0x0][0x17c], RZ, P5, !PT ;  /* 0x00005f0015152a10 */ /* 0x000fe40002ffe4ff */
[----:B------:R-:W-:Y:S02]  /*0960*/  @P0 IADD3.X R23, R24, c[0x0][0x184], RZ, P6, !PT ;  /* 0x0000610018170a10 */ /* 0x000fe400037fe4ff */
[C---:B------:R-:W-:Y:S01]  /*0970*/  @P3 IADD3 R14, P5, R15.reuse, c[0x0][0x180], RZ ;  /* 0x000060000f0e3a10 */ /* 0x040fe20007fbe0ff */
[----:B------:R3:W5:Y:S01]  /*0980*/  @P2 LDG.E R43, [R20.64] ;  /* 0x00000006142b2981 */ /* 0x000762000c1e1900 */
[----:B0-----:R-:W-:Y:S02]  /*0990*/  @P3 IADD3 R12, P6, R15, c[0x0][0x178], RZ ;  /* 0x00005e000f0c3a10 */ /* 0x001fe40007fde0ff */
[----:B------:R-:W-:-:S02]  /*09a0*/  MOV R39, RZ ;  /* 0x000000ff00277202 */ /* 0x000fc40000000f00 */
[C---:B------:R-:W-:Y:S02]  /*09b0*/  @P3 IADD3.X R15, R26.reuse, c[0x0][0x184], RZ, P5, !PT ;  /* 0x000061001a0f3a10 */ /* 0x040fe40002ffe4ff */
[----:B------:R-:W-:-:S03]  /*09c0*/  @P3 IADD3.X R13, R26, c[0x0][0x17c], RZ, P6, !PT ;  /* 0x00005f001a0d3a10 */ /* 0x000fc600037fe4ff */
[----:B------:R3:W5:Y:S04]  /*09d0*/  @P3 LDG.E R42, [R14.64] ;  /* 0x000000060e2a3981 */ /* 0x000768000c1e1900 */
[----:B------:R3:W5:Y:S01]  /*09e0*/  @P3 LDG.E R39, [R12.64] ;  /* 0x000000060c273981 */ /* 0x000762000c1e1900 */
[----:B-1----:R-:W-:Y:S01]  /*09f0*/  @P0 IADD3 R16, P4, R27, c[0x0][0x178], RZ ;  /* 0x00005e001b100a10 */ /* 0x002fe20007f9e0ff */
[----:B------:R-:W-:-:S03]  /*0a00*/  CS2R R40, SRZ ;  /* 0x0000000000287805 */ /* 0x000fc6000001ff00 */
[----:B------:R-:W-:-:S03]  /*0a10*/  @P0 IADD3.X R17, R24, c[0x0][0x17c], RZ, P4, !PT ;  /* 0x00005f0018110a10 */ /* 0x000fc600027fe4ff */
[----:B------:R3:W5:Y:S04]  /*0a20*/  @P0 LDG.E R41, [R22.64] ;  /* 0x0000000616290981 */ /* 0x000768000c1e1900 */
[----:B------:R3:W5:Y:S01]  /*0a30*/  @P0 LDG.E R40, [R16.64] ;  /* 0x0000000610280981 */ /* 0x000762000c1e1900 */
[----:B------:R-:W-:Y:S02]  /*0a40*/  MOV R46, RZ ;  /* 0x000000ff002e7202 */ /* 0x000fe40000000f00 */
[----:B------:R-:W-:-:S04]  /*0a50*/  MOV R59, 0x3f800000 ;  /* 0x3f800000003b7802 */ /* 0x000fc80000000f00 */
[----:B------:R0:W5:Y:S01]  /*0a60*/  @P2 LDG.E R46, [R18.64] ;  /* 0x00000006122e2981 */ /* 0x000162000c1e1900 */
[----:B------:R-:W-:Y:S01]  /*0a70*/  BSSY B0, `(.L_x_346) ;  /* 0x000001a000007945 */ /* 0x000fe20003800000 */
[----:B------:R-:W-:Y:S02]  /*0a80*/  MOV R60, RZ ;  /* 0x000000ff003c7202 */ /* 0x000fe40000000f00 */
[----:B------:R-:W-:Y:S02]  /*0a90*/  MOV R57, RZ ;  /* 0x000000ff00397202 */ /* 0x000fe40000000f00 */
[----:B------:R-:W-:Y:S01]  /*0aa0*/  MOV R58, RZ ;  /* 0x000000ff003a7202 */ /* 0x000fe20000000f00 */
[----:B--2---:R-:W-:-:S05]  /*0ab0*/  FFMA.FTZ R11, -R10, R10, R11 ;  /* 0x0000000a0a0b7223 */ /* 0x004fca000001010b */
[----:B------:R-:W-:-:S13]  /*0ac0*/  FSETP.GTU.FTZ.AND P0, PT, R11, RZ, PT ;  /* 0x000000ff0b00720b */ /* 0x000fda0003f1c000 */
[----:B0-----:R-:W-:-:S04]  /*0ad0*/  @P0 FADD.FTZ R18, R11, c[0x0][0x1a0] ;  /* 0x000068000b120621 */ /* 0x001fc80000010000 */
[----:B------:R3:W0:Y:S01]  /*0ae0*/  @P0 MUFU.RSQ R59, R18 ;  /* 0x00000012003b0308 */ /* 0x0006220000001400 */
[----:B------:R-:W-:Y:S02]  /*0af0*/  ISETP.GT.U32.AND P0, PT, R55, 0x1bf, PT ;  /* 0x000001bf3700780c */ /* 0x000fe40003f04070 */
[----:B------:R-:W-:-:S11]  /*0b00*/  MOV R11, RZ ;  /* 0x000000ff000b7202 */ /* 0x000fd60000000f00 */
[----:B------:R-:W-:Y:S05]  /*0b10*/  @P0 BRA `(.L_x_347) ;  /* 0x000000f000000947 */ /* 0x000fea0003800000 */
[----:B---3--:R-:W-:Y:S01]  /*0b20*/  ISETP.NE.AND P0, PT, RZ, UR9, PT ;  /* 0x00000009ff007c0c */ /* 0x008fe2000bf05270 */
[----:B------:R-:W-:Y:S01]  /*0b30*/  HFMA2.MMA R14, -RZ, RZ, 0, 1.1920928955078125e-07 ;  /* 0x00000002ff0e7435 */ /* 0x000fe200000001ff */
[----:B------:R-:W-:-:S04]  /*0b40*/  IADD3 R15, R56, R25, RZ ;  /* 0x00000019380f7210 */ /* 0x000fc80007ffe0ff */
[----:B------:R-:W-:-:S07]  /*0b50*/  SHF.R.S32.HI R16, RZ, 0x1f, R15 ;  /* 0x0000001fff107819 */ /* 0x000fce000001140f */
[----:B------:R-:W-:-:S04]  /*0b60*/  @P0 LEA R12, P3, R15, c[0x0][0x190], 0x1 ;  /* 0x000064000f0c0a11 */ /* 0x000fc800078608ff */
[C---:B------:R-:W-:Y:S01]  /*0b70*/  @P0 LEA.HI.X R13, R15.reuse, c[0x0][0x194], R16, 0x1, P3 ;  /* 0x000065000f0d0a11 */ /* 0x040fe200018f0c10 */
[----:B------:R-:W-:-:S04]  /*0b80*/  IMAD.WIDE R14, R15, R14, c[0x0][0x188] ;  /* 0x000062000f0e7625 */ /* 0x000fc800078e020e */
[----:B------:R-:W2:Y:S04]  /*0b90*/  @P0 LDG.E.U16 R17, [R12.64] ;  /* 0x000000060c110981 */ /* 0x000ea8000c1e1500 */
[----:B------:R-:W3:Y:S04]  /*0ba0*/  @P0 LDG.E.U16 R16, [R12.64+0x2] ;  /* 0x000002060c100981 */ /* 0x000ee8000c1e1500 */
[----:B------:R-:W4:Y:S04]  /*0bb0*/  LDG.E.U16 R60, [R14.64] ;  /* 0x000000060e3c7981 */ /* 0x000f28000c1e1500 */
[----:B------:R-:W4:Y:S01]  /*0bc0*/  LDG.E.U16 R11, [R14.64+0x2] ;  /* 0x000002060e0b7981 */ /* 0x000f22000c1e1500 */
[----:B--2---:R-:W-:-:S02]  /*0bd0*/  @P0 PRMT R57, RZ, 0x5410, R17 ;  /* 0x00005410ff390816 */ /* 0x004fc40000000011 */
[----:B---3--:R-:W-:Y:S02]  /*0be0*/  @P0 PRMT R58, RZ, 0x5410, R16 ;  /* 0x00005410ff3a0816 */ /* 0x008fe40000000010 */
[----:B----4-:R-:W-:Y:S02]  /*0bf0*/  PRMT R60, RZ, 0x5410, R60 ;  /* 0x00005410ff3c7816 */ /* 0x010fe4000000003c */
[----:B------:R-:W-:Y:S02]  /*0c00*/  PRMT R11, RZ, 0x5410, R11 ;  /* 0x00005410ff0b7816 */ /* 0x000fe4000000000b */
.L_x_347:
[----:B---3--:R-:W-:Y:S05]  /*0c10*/  BSYNC B0 ;  /* 0x0000000000007941 */ /* 0x008fea0003800000 */
.L_x_346:
[----:B------:R-:W-:Y:S02]  /*0c20*/  ISETP.NE.AND P4, PT, RZ, UR9, PT ;  /* 0x00000009ff007c0c */ /* 0x000fe4000bf85270 */
[--C-:B-----5:R-:W-:Y:S02]  /*0c30*/  PRMT R17, RZ, 0x5410, R45.reuse ;  /* 0x00005410ff117816 */ /* 0x120fe4000000002d */
[----:B------:R-:W-:Y:S02]  /*0c40*/  PRMT R21, RZ, 0x7610, R45 ;  /* 0x00007610ff157816 */ /* 0x000fe4000000002d */
[----:B------:R-:W-:Y:S01]  /*0c50*/  PRMT R23, RZ, 0x5410, R46 ;  /* 0x00005410ff177816 */ /* 0x000fe2000000002e */
[C---:B------:R-:W-:Y:S01]  /*0c60*/  FADD.FTZ R16, -R10.reuse, R17 ;  /* 0x000000110a107221 */ /* 0x040fe20000010100 */
[--C-:B------:R-:W-:Y:S01]  /*0c70*/  PRMT R13, RZ, 0x5410, R44.reuse ;  /* 0x00005410ff0d7816 */ /* 0x100fe2000000002c */
[C---:B------:R-:W-:Y:S01]  /*0c80*/  FADD.FTZ R18, -R10.reuse, R21 ;  /* 0x000000150a127221 */ /* 0x040fe20000010100 */
[----:B------:R-:W-:Y:S01]  /*0c90*/  PRMT R12, RZ, 0x7610, R44 ;  /* 0x00007610ff0c7816 */ /* 0x000fe2000000002c */
[----:B------:R-:W-:Y:S01]  /*0ca0*/  FADD.FTZ R26, -R10, R23 ;  /* 0x000000170a1a7221 */ /* 0x000fe20000010100 */
[----:B------:R-:W-:Y:S01]  /*0cb0*/  PRMT R19, RZ, 0x7610, R46 ;  /* 0x00007610ff137816 */ /* 0x000fe2000000002e */
[-C--:B0-----:R-:W-:Y:S01]  /*0cc0*/  FMUL.FTZ R16, R16, R59.reuse ;  /* 0x0000003b10107220 */ /* 0x081fe20000410000 */
        /* <DEDUP_REMOVED lines=22> */
.L_x_348:
        /* <DEDUP_REMOVED lines=26> */
.L_x_349:
        /* <DEDUP_REMOVED lines=8> */
[----:B------:R-:W-:-:S02]  /*1050*/  FADD.FTZ R28, -R10, R23 ;  /* 0x000000170a1c7221 */ /* 0x000fc40000010100 */
[----:B------:R-:W-:Y:S01]  /*1060*/  FADD.FTZ R22, -R10, R21 ;  /* 0x000000150a167221 */ /* 0x000fe20000010100 */
[----:B------:R-:W-:Y:S01]  /*1070*/  PRMT R21, RZ, 0x5410, R40 ;  /* 0x00005410ff157816 */ /* 0x000fe20000000028 */
[----:B------:R-:W-:Y:S02]  /*1080*/  FMUL.FTZ R26, R14, R11 ;  /* 0x0000000b0e1a7220 */ /* 0x000fe40000410000 */
        /* <DEDUP_REMOVED lines=21> */
.L_x_350:
[----:B------:R-:W-:Y:S01]  /*11e0*/  FFMA.FTZ R24, R19, R26, R24 ;  /* 0x0000001a13187223 */ /* 0x000fe20000010018 */
[--C-:B------:R-:W-:Y:S01]  /*11f0*/  PRMT R27, RZ, 0x7610, R42.reuse ;  /* 0x00007610ff1b7816 */ /* 0x100fe2000000002a */
[----:B------:R-:W-:Y:S02]  /*1200*/  FMUL.FTZ R29, R21, R60 ;  /* 0x0000003c151d7220 */ /* 0x000fe40000410000 */
[----:B------:R-:W-:Y:S01]  /*1210*/  FADD.FTZ R26, R26, R25 ;  /* 0x000000191a1a7221 */ /* 0x000fe20000010000 */
[----:B------:R-:W-:Y:S01]  /*1220*/  PRMT R25, RZ, 0x5410, R42 ;  /* 0x00005410ff197816 */ /* 0x000fe2000000002a */
        /* <DEDUP_REMOVED lines=28> */
.L_x_351:
[----:B------:R-:W-:Y:S01]  /*13f0*/  FFMA.FTZ R28, R23, R30, R28 ;  /* 0x0000001e171c7223 */ /* 0x000fe2000001001c */
[----:B------:R-:W-:Y:S01]  /*1400*/  ISETP.GT.AND P0, PT, R36, 0x1e, PT ;  /* 0x0000001e2400780c */ /* 0x000fe20003f04270 */
[----:B------:R-:W-:Y:S01]  /*1410*/  FMUL.FTZ R31, R25, R60 ;  /* 0x0000003c191f7220 */ /* 0x000fe20000410000 */
[----:B------:R-:W-:Y:S01]  /*1420*/  MOV R32, 0x2 ;  /* 0x0000000200207802 */ /* 0x000fe20000000f00 */
[----:B------:R-:W-:Y:S01]  /*1430*/  FADD.FTZ R30, R30, R29 ;  /* 0x0000001d1e1e7221 */ /* 0x000fe20000010000 */
[----:B------:R-:W-:Y:S01]  /*1440*/  ISETP.GT.AND P3, PT, R36, 0xf, PT ;  /* 0x0000000f2400780c */ /* 0x000fe20003f64270 */
[----:B------:R-:W-:Y:S01]  /*1450*/  FMUL.FTZ R29, R24, R11 ;  /* 0x0000000b181d7220 */ /* 0x000fe20000410000 */
[----:B------:R-:W-:Y:S01]  /*1460*/  ISETP.NE.AND P5, PT, R36, RZ, PT ;  /* 0x000000ff2400720c */ /* 0x000fe20003fa5270 */
[----:B------:R-:W-:Y:S01]  /*1470*/  FFMA.FTZ R28, R26, R31, R28 ;  /* 0x0000001f1a1c7223 */ /* 0x000fe2000001001c */
[----:B------:R-:W-:Y:S01]  /*1480*/  BSSY B0, `(.L_x_352) ;  /* 0x0000055000007945 */ /* 0x000fe20003800000 */
[----:B------:R-:W-:Y:S01]  /*1490*/  FADD.FTZ R30, R30, R31 ;  /* 0x0000001f1e1e7221 */ /* 0x000fe20000010000 */
[----:B------:R-:W-:Y:S01]  /*14a0*/  ISETP.GT.U32.AND P6, PT, R55, 0x1b, PT ;  /* 0x0000001b3700780c */ /* 0x000fe20003fc4070 */
[----:B------:R-:W-:-:S02]  /*14b0*/  FFMA.FTZ R28, R27, R29, R28 ;  /* 0x0000001d1b1c7223 */ /* 0x000fc4000001001c */
[----:B------:R-:W-:Y:S02]  /*14c0*/  FADD.FTZ R29, R29, R30 ;  /* 0x0000001e1d1d7221 */ /* 0x000fe40000010000 */
[----:B------:R-:W-:Y:S01]  /*14d0*/  FFMA.FTZ R17, R17, R12, RZ ;  /* 0x0000000c11117223 */ /* 0x000fe200000100ff */
[----:B------:R-:W0:Y:S03]  /*14e0*/  SHFL.DOWN PT, R31, R28, 0x1, 0x1f ;  /* 0x08201f001c1f7f89 */ /* 0x000e2600000e0000 */
[----:B------:R-:W-:Y:S01]  /*14f0*/  FFMA.FTZ R17, R19, R14, R17 ;  /* 0x0000000e13117223 */ /* 0x000fe20000010011 */
[----:B------:R-:W1:Y:S03]  /*1500*/  SHFL.DOWN PT, R30, R29, 0x1, 0x1f ;  /* 0x08201f001d1e7f89 */ /* 0x000e6600000e0000 */
[----:B------:R-:W-:-:S04]  /*1510*/  FFMA.FTZ R17, R23, R20, R17 ;  /* 0x0000001417117223 */ /* 0x000fc80000010011 */
[----:B------:R-:W-:Y:S02]  /*1520*/  FFMA.FTZ R17, R27, R24, R17 ;  /* 0x000000181b117223 */ /* 0x000fe40000010011 */
        /* <DEDUP_REMOVED lines=18> */
[----:B------:R-:W-:Y:S01]  /*1650*/  ISETP.LE.U32.AND P0, PT, R32, c[0x0][0xc], PT ;  /* 0x0000030020007a0c */ /* 0x000fe20003f03070 */
[----:B------:R-:W-:Y:S02]  /*1660*/  FFMA.FTZ R32, R16, R13, RZ ;  /* 0x0000000d10207223 */ /* 0x000fe400000100ff */
[----:B------:R-:W1:Y:S01]  /*1670*/  SHFL.DOWN PT, R30, R29, 0x10, 0x1f ;  /* 0x0a001f001d1e7f89 */ /* 0x000e6200000e0000 */
[----:B------:R-:W-:Y:S02]  /*1680*/  FADD.FTZ R16, RZ, R13 ;  /* 0x0000000dff107221 */ /* 0x000fe40000010000 */
[----:B------:R-:W-:Y:S02]  /*1690*/  FADD.FTZ R13, RZ, R12 ;  /* 0x0000000cff0d7221 */ /* 0x000fe40000010000 */
[----:B------:R-:W-:Y:S02]  /*16a0*/  FFMA.FTZ R32, R18, R15, R32 ;  /* 0x0000000f12207223 */ /* 0x000fe40000010020 */
[----:B------:R-:W-:-:S02]  /*16b0*/  FADD.FTZ R16, R16, R15 ;  /* 0x0000000f10107221 */ /* 0x000fc40000010000 */
[----:B------:R-:W-:Y:S02]  /*16c0*/  FADD.FTZ R13, R13, R14 ;  /* 0x0000000e0d0d7221 */ /* 0x000fe40000010000 */
[----:B------:R-:W-:Y:S02]  /*16d0*/  FFMA.FTZ R32, R22, R21, R32 ;  /* 0x0000001516207223 */ /* 0x000fe40000010020 */
[----:B------:R-:W-:Y:S02]  /*16e0*/  FADD.FTZ R18, R16, R21 ;  /* 0x0000001510127221 */ /* 0x000fe40000010000 */
[----:B------:R-:W-:Y:S02]  /*16f0*/  FADD.FTZ R13, R13, R20 ;  /* 0x000000140d0d7221 */ /* 0x000fe40000010000 */
[----:B------:R-:W-:Y:S02]  /*1700*/  FFMA.FTZ R16, R26, R25, R32 ;  /* 0x000000191a107223 */ /* 0x000fe40000010020 */
[----:B------:R-:W-:-:S02]  /*1710*/  FADD.FTZ R18, R18, R25 ;  /* 0x0000001912127221 */ /* 0x000fc40000010000 */
[----:B0-----:R-:W-:Y:S02]  /*1720*/  @!P3 FADD.FTZ R28, R28, R31 ;  /* 0x0000001f1c1cb221 */ /* 0x001fe40000010000 */
[----:B------:R-:W-:Y:S02]  /*1730*/  FADD.FTZ R19, R13, R24 ;  /* 0x000000180d137221 */ /* 0x000fe40000010000 */
[----:B-1----:R-:W-:Y:S01]  /*1740*/  @!P3 FADD.FTZ R29, R29, R30 ;  /* 0x0000001e1d1db221 */ /* 0x002fe20000010000 */
[----:B------:R-:W-:Y:S02]  /*1750*/  ISETP.NE.AND P3, PT, R55, RZ, PT ;  /* 0x000000ff3700720c */ /* 0x000fe40003f65270 */
[----:B------:R-:W-:Y:S01]  /*1760*/  MOV R12, R28 ;  /* 0x0000001c000c7202 */ /* 0x000fe20000000f00 */
[----:B------:R0:W-:Y:S01]  /*1770*/  STS.128 [R55.X16+0x90], R16 ;  /* 0x0000901037007388 */ /* 0x0001e2000000cc00 */
[----:B------:R-:W-:-:S05]  /*1780*/  MOV R13, R29 ;  /* 0x0000001d000d7202 */ /* 0x000fca0000000f00 */
[----:B------:R0:W-:Y:S04]  /*1790*/  @!P5 STS.64 [R0.X8+0x10], R12 ;  /* 0x0000100c0000d388 */ /* 0x0001e80000008a00 */
[----:B------:R-:W-:Y:S06]  /*17a0*/  BAR.SYNC.DEFER_BLOCKING 0x0 ;  /* 0x0000000000007b1d */ /* 0x000fec0000010000 */
[----:B------:R-:W-:Y:S05]  /*17b0*/  @P3 BRA `(.L_x_353) ;  /* 0x0000021000003947 */ /* 0x000fea0003800000 */
[----:B------:R-:W1:Y:S04]  /*17c0*/  LDS.64 R14, [0x18] ;  /* 0x00001800ff0e7984 */ /* 0x000e680000000a00 */
[----:B------:R-:W2:Y:S04]  /*17d0*/  LDS.128 R28, [0x20] ;  /* 0x00002000ff1c7984 */ /* 0x000ea80000000c00 */
[----:B------:R-:W3:Y:S04]  /*17e0*/  LDS.128 R24, [0x30] ;  /* 0x00003000ff187984 */ /* 0x000ee80000000c00 */
[----:B------:R-:W4:Y:S01]  /*17f0*/  LDS.128 R20, [0x40] ;  /* 0x00004000ff147984 */ /* 0x000f220000000c00 */
[----:B-1----:R-:W-:-:S02]  /*1800*/  FADD.FTZ R33, R12, R14 ;  /* 0x0000000e0c217221 */ /* 0x002fc40000010000 */
[----:B------:R-:W-:Y:S02]  /*1810*/  FADD.FTZ R32, R13, R15 ;  /* 0x0000000f0d207221 */ /* 0x000fe40000010000 */
[----:B0-----:R-:W0:Y:S01]  /*1820*/  LDS.128 R12, [0x50] ;  /* 0x00005000ff0c7984 */ /* 0x001e220000000c00 */
[----:B--2---:R-:W-:Y:S02]  /*1830*/  FADD.FTZ R33, R33, R28 ;  /* 0x0000001c21217221 */ /* 0x004fe40000010000 */
[----:B------:R-:W-:Y:S02]  /*1840*/  FADD.FTZ R32, R32, R29 ;  /* 0x0000001d20207221 */ /* 0x000fe40000010000 */
[----:B------:R-:W-:Y:S02]  /*1850*/  FADD.FTZ R33, R33, R30 ;  /* 0x0000001e21217221 */ /* 0x000fe40000010000 */
[----:B------:R-:W-:Y:S02]  /*1860*/  FADD.FTZ R32, R32, R31 ;  /* 0x0000001f20207221 */ /* 0x000fe40000010000 */
[----:B------:R-:W1:Y:S01]  /*1870*/  LDS.128 R28, [0x60] ;  /* 0x00006000ff1c7984 */ /* 0x000e620000000c00 */
[----:B---3--:R-:W-:-:S02]  /*1880*/  FADD.FTZ R61, R33, R24 ;  /* 0x00000018213d7221 */ /* 0x008fc40000010000 */
[----:B------:R-:W-:Y:S02]  /*1890*/  FADD.FTZ R24, R32, R25 ;  /* 0x0000001920187221 */ /* 0x000fe40000010000 */
[----:B------:R-:W2:Y:S01]  /*18a0*/  LDS.128 R32, [0x70] ;  /* 0x00007000ff207984 */ /* 0x000ea20000000c00 */
        /* <DEDUP_REMOVED lines=14> */
[----:B--2---:R-:W-:Y:S02]  /*1990*/  FADD.FTZ R61, R61, R32 ;  /* 0x000000203d3d7221 */ /* 0x004fe40000010000 */
[----:B------:R-:W-:Y:S02]  /*19a0*/  FADD.FTZ R24, R24, R33 ;  /* 0x0000002118187221 */ /* 0x000fe40000010000 */
[----:B------:R-:W-:-:S02]  /*19b0*/  FADD.FTZ R12, R61, R34 ;  /* 0x000000223d0c7221 */ /* 0x000fc40000010000 */
[----:B------:R-:W-:Y:S02]  /*19c0*/  FADD.FTZ R13, R24, R35 ;  /* 0x00000023180d7221 */ /* 0x000fe40000010000 */
.L_x_353:
[----:B------:R-:W-:Y:S05]  /*19d0*/  BSYNC B0 ;  /* 0x0000000000007941 */ /* 0x000fea0003800000 */
.L_x_352:
[----:B------:R-:W-:Y:S01]  /*19e0*/  BAR.SYNC.DEFER_BLOCKING 0x0 ;  /* 0x0000000000007b1d */ /* 0x000fe20000010000 */
[----:B------:R-:W-:-:S05]  /*19f0*/  SHF.L.U32 R14, R55, 0x4, RZ ;  /* 0x00000004370e7819 */ /* 0x000fca00000006ff */
[----:B------:R-:W-:Y:S01]  /*1a00*/  BSSY B0, `(.L_x_354) ;  /* 0x000004d000007945 */ /* 0x000fe20003800000 */
[----:B------:R-:W-:Y:S05]  /*1a10*/  @P6 BRA `(.L_x_355) ;  /* 0x000004b000006947 */ /* 0x000fea0003800000 */
[----:B------:R-:W1:Y:S04]  /*1a20*/  LDS.128 R24, [R14+0x250] ;  /* 0x000250000e187984 */ /* 0x000e680000000c00 */
[----:B------:R-:W2:Y:S04]  /*1a30*/  LDS.128 R20, [R14+0x410] ;  /* 0x000410000e147984 */ /* 0x000ea80000000c00 */
[----:B------:R-:W3:Y:S04]  /*1a40*/  LDS.128 R28, [R14+0x5d0] ;  /* 0x0005d0000e1c7984 */ /* 0x000ee80000000c00 */
[----:B------:R-:W4:Y:S01]  /*1a50*/  LDS.128 R32, [R14+0x790] ;  /* 0x000790000e207984 */ /* 0x000f220000000c00 */
[----:B-1----:R-:W-:-:S02]  /*1a60*/  FADD.FTZ R15, R16, R24 ;  /* 0x00000018100f7221 */ /* 0x002fc40000010000 */
[----:B0-----:R-:W-:Y:S02]  /*1a70*/  FADD.FTZ R16, R17, R25 ;  /* 0x0000001911107221 */ /* 0x001fe40000010000 */
[----:B------:R-:W-:Y:S02]  /*1a80*/  FADD.FTZ R25, R18, R26 ;  /* 0x0000001a12197221 */ /* 0x000fe40000010000 */
[----:B------:R-:W-:Y:S02]  /*1a90*/  FADD.FTZ R68, R19, R27 ;  /* 0x0000001b13447221 */ /* 0x000fe40000010000 */
[----:B--2---:R-:W-:Y:S02]  /*1aa0*/  FADD.FTZ R24, R16, R21 ;  /* 0x0000001510187221 */ /* 0x004fe40000010000 */
[----:B------:R-:W0:Y:S01]  /*1ab0*/  LDS.128 R16, [R14+0x950] ;  /* 0x000950000e107984 */ /* 0x000e220000000c00 */
[----:B------:R-:W-:Y:S02]  /*1ac0*/  FADD.FTZ R61, R15, R20 ;  /* 0x000000140f3d7221 */ /* 0x000fe40000010000 */
[----:B------:R-:W-:-:S02]  /*1ad0*/  FADD.FTZ R15, R25, R22 ;  /* 0x00000016190f7221 */ /* 0x000fc40000010000 */
[----:B------:R-:W-:Y:S02]  /*1ae0*/  FADD.FTZ R68, R68, R23 ;  /* 0x0000001744447221 */ /* 0x000fe40000010000 */
[----:B------:R-:W1:Y:S01]  /*1af0*/  LDS.128 R20, [R14+0xb10] ;  /* 0x000b10000e147984 */ /* 0x000e620000000c00 */
[----:B---3--:R-:W-:Y:S02]  /*1b00*/  FADD.FTZ R61, R61, R28 ;  /* 0x0000001c3d3d7221 */ /* 0x008fe40000010000 */
[----:B------:R-:W-:Y:S02]  /*1b10*/  FADD.FTZ R28, R24, R29 ;  /* 0x0000001d181c7221 */ /* 0x000fe40000010000 */
[----:B----4-:R-:W-:Y:S01]  /*1b20*/  FADD.FTZ R61, R61, R32 ;  /* 0x000000203d3d7221 */ /* 0x010fe20000010000 */
[----:B------:R-:W2:Y:S01]  /*1b30*/  LDS.128 R24, [R14+0xcd0] ;  /* 0x000cd0000e187984 */ /* 0x000ea20000000c00 */
[----:B------:R-:W-:Y:S02]  /*1b40*/  FADD.FTZ R28, R28, R33 ;  /* 0x000000211c1c7221 */ /* 0x000fe40000010000 */
[----:B------:R-:W-:-:S02]  /*1b50*/  FADD.FTZ R15, R15, R30 ;  /* 0x0000001e0f0f7221 */ /* 0x000fc40000010000 */
[----:B------:R-:W-:Y:S02]  /*1b60*/  FADD.FTZ R68, R68, R31 ;  /* 0x0000001f44447221 */ /* 0x000fe40000010000 */
[----:B------:R-:W-:Y:S02]  /*1b70*/  FADD.FTZ R15, R15, R34 ;  /* 0x000000220f0f7221 */ /* 0x000fe40000010000 */
[----:B------:R-:W-:Y:S02]  /*1b80*/  FADD.FTZ R68, R68, R35 ;  /* 0x0000002344447221 */ /* 0x000fe40000010000 */
[----:B0-----:R-:W-:Y:S02]  /*1b90*/  FADD.FTZ R61, R61, R16 ;  /* 0x000000103d3d7221 */ /* 0x001fe40000010000 */
[----:B------:R-:W-:Y:S02]  /*1ba0*/  FADD.FTZ R16, R28, R17 ;  /* 0x000000111c107221 */ /* 0x000fe40000010000 */
[----:B------:R-:W0:Y:S01]  /*1bb0*/  LDS.128 R28, [R14+0xe90] ;  /* 0x000e90000e1c7984 */ /* 0x000e220000000c00 */
[----:B------:R-:W-:-:S02]  /*1bc0*/  FADD.FTZ R15, R15, R18 ;  /* 0x000000120f0f7221 */ /* 0x000fc40000010000 */
[----:B------:R-:W-:Y:S02]  /*1bd0*/  FADD.FTZ R68, R68, R19 ;  /* 0x0000001344447221 */ /* 0x000fe40000010000 */
[----:B-1----:R-:W-:Y:S02]  /*1be0*/  FADD.FTZ R32, R16, R21 ;  /* 0x0000001510207221 */ /* 0x002fe40000010000 */
[----:B------:R-:W1:Y:S01]  /*1bf0*/  LDS.128 R16, [R14+0x1050] ;  /* 0x001050000e107984 */ /* 0x000e620000000c00 */
[----:B------:R-:W-:Y:S02]  /*1c00*/  FADD.FTZ R61, R61, R20 ;  /* 0x000000143d3d7221 */ /* 0x000fe40000010000 */
[----:B------:R-:W-:Y:S02]  /*1c10*/  FADD.FTZ R15, R15, R22 ;  /* 0x000000160f0f7221 */ /* 0x000fe40000010000 */
[----:B------:R-:W-:Y:S02]  /*1c20*/  FADD.FTZ R68, R68, R23 ;  /* 0x0000001744447221 */ /* 0x000fe40000010000 */
[----:B------:R-:W3:Y:S01]  /*1c30*/  LDS.128 R20, [R14+0x1210] ;  /* 0x001210000e147984 */ /* 0x000ee20000000c00 */
[----:B--2---:R-:W-:-:S02]  /*1c40*/  FADD.FTZ R61, R61, R24 ;  /* 0x000000183d3d7221 */ /* 0x004fc40000010000 */
[----:B------:R-:W-:Y:S02]  /*1c50*/  FADD.FTZ R24, R32, R25 ;  /* 0x0000001920187221 */ /* 0x000fe40000010000 */
[----:B------:R-:W-:Y:S01]  /*1c60*/  FADD.FTZ R68, R68, R27 ;  /* 0x0000001b44447221 */ /* 0x000fe20000010000 */
[----:B------:R-:W2:Y:S01]  /*1c70*/  LDS.128 R32, [R14+0x13d0] ;  /* 0x0013d0000e207984 */ /* 0x000ea20000000c00 */
[----:B------:R-:W-:Y:S02]  /*1c80*/  FADD.FTZ R15, R15, R26 ;  /* 0x0000001a0f0f7221 */ /* 0x000fe40000010000 */
[----:B0-----:R-:W-:Y:S02]  /*1c90*/  FADD.FTZ R61, R61, R28 ;  /* 0x0000001c3d3d7221 */ /* 0x001fe40000010000 */
[----:B------:R-:W-:Y:S02]  /*1ca0*/  FADD.FTZ R24, R24, R29 ;  /* 0x0000001d18187221 */ /* 0x000fe40000010000 */
[----:B------:R-:W-:-:S02]  /*1cb0*/  FADD.FTZ R68, R68, R31 ;  /* 0x0000001f44447221 */ /* 0x000fc40000010000 */
[----:B------:R-:W-:Y:S02]  /*1cc0*/  FADD.FTZ R15, R15, R30 ;  /* 0x0000001e0f0f7221 */ /* 0x000fe40000010000 */
[----:B-1----:R-:W-:Y:S02]  /*1cd0*/  FADD.FTZ R61, R61, R16 ;  /* 0x000000103d3d7221 */ /* 0x002fe40000010000 */
[----:B------:R-:W-:Y:S02]  /*1ce0*/  FADD.FTZ R16, R24, R17 ;  /* 0x0000001118107221 */ /* 0x000fe40000010000 */
[----:B------:R-:W0:Y:S01]  /*1cf0*/  LDS.128 R24, [R14+0x1590] ;  /* 0x001590000e187984 */ /* 0x000e220000000c00 */
[----:B------:R-:W-:Y:S02]  /*1d00*/  FADD.FTZ R28, R68, R19 ;  /* 0x00000013441c7221 */ /* 0x000fe40000010000 */
[----:B------:R-:W-:Y:S02]  /*1d10*/  FADD.FTZ R15, R15, R18 ;  /* 0x000000120f0f7221 */ /* 0x000fe40000010000 */
[----:B---3--:R-:W-:-:S02]  /*1d20*/  FADD.FTZ R68, R16, R21 ;  /* 0x0000001510447221 */ /* 0x008fc40000010000 */
[----:B------:R-:W1:Y:S01]  /*1d30*/  LDS.128 R16, [R14+0x1750] ;  /* 0x001750000e107984 */ /* 0x000e620000000c00 */
[----:B------:R-:W-:Y:S02]  /*1d40*/  FADD.FTZ R63, R61, R20 ;  /* 0x000000143d3f7221 */ /* 0x000fe40000010000 */
[----:B------:R-:W-:Y:S02]  /*1d50*/  FADD.FTZ R15, R15, R22 ;  /* 0x000000160f0f7221 */ /* 0x000fe40000010000 */
[----:B------:R-:W-:Y:S02]  /*1d60*/  FADD.FTZ R61, R28, R23 ;  /* 0x000000171c3d7221 */ /* 0x000fe40000010000 */
[----:B------:R-:W3:Y:S01]  /*1d70*/  LDS.128 R20, [R14+0x1910] ;  /* 0x001910000e147984 */ /* 0x000ee20000000c00 */
[----:B--2---:R-:W-:Y:S02]  /*1d80*/  FADD.FTZ R63, R63, R32 ;  /* 0x000000203f3f7221 */ /* 0x004fe40000010000 */
[----:B------:R-:W-:Y:S01]  /*1d90*/  FADD.FTZ R68, R68, R33 ;  /* 0x0000002144447221 */ /* 0x000fe20000010000 */
[----:B------:R-:W2:Y:S01]  /*1da0*/  LDS.128 R28, [R14+0x1ad0] ;  /* 0x001ad0000e1c7984 */ /* 0x000ea20000000c00 */
        /* <DEDUP_REMOVED lines=10> */
[----:B---3--:R-:W-:Y:S02]  /*1e50*/  FADD.FTZ R63, R63, R20 ;  /* 0x000000143f3f7221 */ /* 0x008fe40000010000 */
[----:B------:R-:W-:Y:S02]  /*1e60*/  FADD.FTZ R68, R68, R21 ;  /* 0x0000001544447221 */ /* 0x000fe40000010000 */
[----:B------:R-:W-:-:S02]  /*1e70*/  FADD.FTZ R15, R15, R22 ;  /* 0x000000160f0f7221 */ /* 0x000fc40000010000 */
[----:B------:R-:W-:Y:S02]  /*1e80*/  FADD.FTZ R32, R32, R23 ;  /* 0x0000001720207221 */ /* 0x000fe40000010000 */
[----:B--2---:R-:W-:Y:S02]  /*1e90*/  FADD.FTZ R16, R63, R28 ;  /* 0x0000001c3f107221 */ /* 0x004fe40000010000 */
[----:B------:R-:W-:Y:S02]  /*1ea0*/  FADD.FTZ R17, R68, R29 ;  /* 0x0000001d44117221 */ /* 0x000fe40000010000 */
[----:B------:R-:W-:Y:S02]  /*1eb0*/  FADD.FTZ R18, R15, R30 ;  /* 0x0000001e0f127221 */ /* 0x000fe40000010000 */
[----:B------:R-:W-:Y:S02]  /*1ec0*/  FADD.FTZ R19, R32, R31 ;  /* 0x0000001f20137221 */ /* 0x000fe40000010000 */
.L_x_355:
[----:B------:R-:W-:Y:S05]  /*1ed0*/  BSYNC B0 ;  /* 0x0000000000007941 */ /* 0x000fea0003800000 */
.L_x_354:
[----:B------:R-:W-:Y:S01]  /*1ee0*/  BSSY B0, `(.L_x_356) ;  /* 0x0000011000007945 */ /* 0x000fe20003800000 */
[----:B------:R-:W-:Y:S01]  /*1ef0*/  HFMA2.MMA R27, -RZ, RZ, 0, 2.384185791015625e-07 ;  /* 0x00000004ff1b7435 */ /* 0x000fe200000001ff */
[----:B------:R-:W-:Y:S05]  /*1f00*/  @P6 BRA `(.L_x_357) ;  /* 0x000000e000006947 */ /* 0x000fea0003800000 */
[----:B------:R-:W-:Y:S01]  /*1f10*/  IMAD R14, R62, 0x1c, R55 ;  /* 0x0000001c3e0e7824 */ /* 0x000fe200078e0237 */
[----:B------:R-:W-:-:S02]  /*1f20*/  MOV R21, c[0x0][0x1d8] ;  /* 0x0000760000157a02 */ /* 0x000fc40000000f00 */
        /* <DEDUP_REMOVED lines=12> */
.L_x_357:
[----:B------:R-:W-:Y:S05]  /*1ff0*/  BSYNC B0 ;  /* 0x0000000000007941 */ /* 0x000fea0003800000 */
.L_x_356:
        /* <DEDUP_REMOVED lines=9> */
[C---:B0-----:R-:W-:Y:S01]  /*2090*/  LEA R16, P0, R53.reuse, R22, 0x3 ;  /* 0x0000001635107211 */ /* 0x041fe200078018ff */
[----:B------:R-:W0:Y:S03]  /*20a0*/  S2R R36, SR_LANEID ;  /* 0x0000000000247919 */ /* 0x000e260000000000 */
[----:B------:R-:W-:-:S05]  /*20b0*/  LEA.HI.X R17, R53, R23, RZ, 0x3, P0 ;  /* 0x0000001735117211 */ /* 0x000fca00000f1cff */
[----:B------:R1:W-:Y:S01]  /*20c0*/  STG.E.64 [R16.64], R12 ;  /* 0x0000000c10007986 */ /* 0x0003e2000c101b06 */
[----:B------:R-:W-:Y:S06]  /*20d0*/  MEMBAR.ALL.GPU ;  /* 0x0000000000007992 */ /* 0x000fec000000a000 */
[----:B------:R-:W-:Y:S01]  /*20e0*/  VOTEU.ANY UR5, UPT, PT ;  /* 0x0000000000057886 */ /* 0x000fe200038e0100 */
[----:B------:R-:W-:Y:S01]  /*20f0*/  LOP3.LUT P0, RZ, R48, 0x2, RZ, 0xc0, !PT ;  /* 0x0000000230ff7812 */ /* 0x000fe2000780c0ff */
[----:B------:R-:W-:Y:S01]  /*2100*/  UFLO.U32 UR8, UR5 ;  /* 0x00000005000872bd */ /* 0x000fe200080e0000 */
[----:B-1----:R-:W-:Y:S01]  /*2110*/  MOV R16, 0x1 ;  /* 0x0000000100107802 */ /* 0x002fe20000000f00 */
[----:B------:R-:W-:Y:S01]  /*2120*/  UPOPC UR5, UR5 ;  /* 0x00000005000572bf */ /* 0x000fe20008000000 */
[----:B------:R-:W-:Y:S01]  /*2130*/  SEL R19, RZ, c[0x0][0xc], P0 ;  /* 0x00000300ff137a07 */ /* 0x000fe20000000000 */
[----:B------:R-:W-:-:S00]  /*2140*/  ERRBAR ;  /* 0x00000000000079ab */ /* 0x000fc00000000000 */
[----:B------:R-:W-:Y:S02]  /*2150*/  SEL R16, R16, 0xffffffff, !P0 ;  /* 0xffffffff10107807 */ /* 0x000fe40004000000 */
[----:B0-----:R-:W-:-:S02]  /*2160*/  ISETP.EQ.U32.AND P5, PT, R36, UR8, PT ;  /* 0x0000000824007c0c */ /* 0x001fc4000bfa2070 */
[----:B------:R-:W-:Y:S01]  /*2170*/  ISETP.NE.AND P0, PT, R19, -0x1, PT ;  /* 0xffffffff1300780c */ /* 0x000fe20003f05270 */
[----:B------:R-:W-:-:S10]  /*2180*/  IMAD R17, R16, UR5, RZ ;  /* 0x0000000510117c24 */ /* 0x000fd4000f8e02ff */
[----:B------:R0:W-:Y:S02]  /*2190*/  @P5 RED.E.ADD.S32.STRONG.GPU [R14.64], R17 ;  /* 0x000000110e00598e */ /* 0x0001e4000c10e386 */
[----:B------:R-:W-:Y:S05]  /*21a0*/  @!P0 BRA `(.L_x_359) ;  /* 0x0000005000008947 */ /* 0x000fea0003800000 */
.L_x_360:
[----:B------:R-:W2:Y:S01]  /*21b0*/  LDG.E.STRONG.GPU R16, [R14.64] ;  /* 0x000000060e107981 */ /* 0x000ea2000c1ef900 */
[----:B------:R-:W-:Y:S01]  /*21c0*/  YIELD ;  /* 0x0000000000007946 */ /* 0x000fe20003800000 */
[----:B--2---:R-:W-:Y:S01]  /*21d0*/  ISETP.NE.AND P0, PT, R16, R19, PT ;  /* 0x000000131000720c */ /* 0x004fe20003f05270 */
[----:B------:R-:W-:-:S12]  /*21e0*/  CCTL.IVALL ;  /* 0x00000000ff00798f */ /* 0x000fd80002000000 */
[----:B------:R-:W-:Y:S05]  /*21f0*/  @P0 BRA `(.L_x_360) ;  /* 0xffffffb000000947 */ /* 0x000fea000383ffff */
.L_x_359:
[----:B------:R-:W-:Y:S01]  /*2200*/  ISETP.NE.AND P0, PT, RZ, c[0x0][0xc], PT ;  /* 0x00000300ff007a0c */ /* 0x000fe20003f05270 */
[----:B------:R-:W-:Y:S01]  /*2210*/  WARPSYNC 0xffffffff ;  /* 0xffffffff00007948 */ /* 0x000fe20003800000 */
[----:B------:R-:W-:Y:S11]  /*2220*/  BAR.SYNC.DEFER_BLOCKING 0x0 ;  /* 0x0000000000007b1d */ /* 0x000ff60000010000 */
[----:B------:R-:W-:Y:S05]  /*2230*/  @!P0 BRA `(.L_x_358) ;  /* 0x00000fa000008947 */ /* 0x000fea0003800000 */
[----:B0-----:R-:W-:Y:S01]  /*2240*/  HFMA2.MMA R14, -RZ, RZ, 0, 5.9604644775390625e-08 ;  /* 0x00000001ff0e7435 */ /* 0x001fe200000001ff */
[----:B------:R-:W-:-:S09]  /*2250*/  MOV R21, RZ ;  /* 0x000000ff00157202 */ /* 0x000fd20000000f00 */
[----:B------:R-:W-:-:S04]  /*2260*/  IADD3 R14, -R14, c[0x0][0xc], RZ ;  /* 0x000003000e0e7a10 */ /* 0x000fc80007ffe1ff */
        /* <DEDUP_REMOVED lines=10> */
.L_x_364:
[C---:B------:R-:W-:Y:S02]  /*2310*/  ISETP.EQ.OR P5, PT, R21.reuse, R38, P3 ;  /* 0x000000261500720c */ /* 0x040fe40001fa2670 */
[----:B------:R-:W-:-:S04]  /*2320*/  IADD3 R17, R21, 0x1, RZ ;  /* 0x0000000115117810 */ /* 0x000fc80007ffe0ff */
        /* <DEDUP_REMOVED lines=113> */
.L_x_363:
[----:B------:R-:W-:-:S13]  /*2a40*/  ISETP.GT.AND P5, PT, R20, 0x4, PT ;  /* 0x000000041400780c */ /* 0x000fda0003fa4270 */
[----:B------:R-:W-:Y:S05]  /*2a50*/  @!P5 BRA `(.L_x_365) ;  /* 0x000003b00000d947 */ /* 0x000fea0003800000 */
        /* <DEDUP_REMOVED lines=13> */
[----:B--2---:R-:W-:Y:S02]  /*2b30*/  @!P6 FADD.FTZ R12, R12, R14 ;  /* 0x0000000e0c0ce221 */ /* 0x004fe40000010000 */
        /* <DEDUP_REMOVED lines=45> */
.L_x_365:
[----:B------:R-:W-:-:S13]  /*2e10*/  ISETP.NE.OR P0, PT, R20, RZ, P0 ;  /* 0x000000ff1400720c */ /* 0x000fda0000705670 */
[----:B------:R-:W-:Y:S05]  /*2e20*/  @!P0 BRA `(.L_x_361) ;  /* 0x000001f000008947 */ /* 0x000fea0003800000 */
.L_x_362:
[----:B------:R-:W-:-:S13]  /*2e30*/  ISETP.EQ.OR P6, PT, R21, R38, P3 ;  /* 0x000000261500720c */ /* 0x000fda0001fc2670 */
[----:B------:R-:W-:-:S04]  /*2e40*/  @!P6 IMAD R15, R21, c[0x0][0x10], R37 ;  /* 0x00000400150fea24 */ /* 0x000fc800078e0225 */
        /* <DEDUP_REMOVED lines=9> */
[----:B--2---:R-:W-:Y:S02]  /*2ee0*/  @!P6 FADD.FTZ R12, R12, R14 ;  /* 0x0000000e0c0ce221 */ /* 0x004fe40000010000 */
        /* <DEDUP_REMOVED lines=19> */
.L_x_361:
[----:B------:R-:W-:-:S13]  /*3020*/  ISETP.NE.AND P0, PT, R49, RZ, PT ;  /* 0x000000ff3100720c */ /* 0x000fda0003f05270 */
[----:B------:R-:W-:Y:S05]  /*3030*/  @!P0 BRA `(.L_x_358) ;  /* 0x000001a000008947 */ /* 0x000fea0003800000 */
[----:B------:R-:W-:Y:S01]  /*3040*/  ISETP.EQ.OR P0, PT, R21, R38, P3 ;  /* 0x000000261500720c */ /* 0x000fe20001f02670 */
[----:B------:R-:W-:Y:S01]  /*3050*/  BSSY B0, `(.L_x_366) ;  /* 0x0000008000007945 */ /* 0x000fe20003800000 */
[----:B------:R-:W-:-:S11]  /*3060*/  ISETP.NE.AND P5, PT, R49, 0x1, PT ;  /* 0x000000013100780c */ /* 0x000fd60003fa5270 */
[----:B------:R-:W-:Y:S05]  /*3070*/  @P0 BRA `(.L_x_367) ;  /* 0x0000005000000947 */ /* 0x000fea0003800000 */
[----:B------:R-:W-:-:S04]  /*3080*/  IMAD R15, R21, c[0x0][0x10], R37 ;  /* 0x00000400150f7a24 */ /* 0x000fc800078e0225 */
[----:B------:R-:W-:-:S06]  /*3090*/  IMAD.WIDE.U32 R14, R15, 0x8, R22 ;  /* 0x000000080f0e7825 */ /* 0x000fcc00078e0016 */
[----:B------:R-:W2:Y:S02]  /*30a0*/  LDG.E.64 R14, [R14.64] ;  /* 0x000000060e0e7981 */ /* 0x000ea4000c1e1b00 */
[----:B--2---:R-:W-:Y:S02]  /*30b0*/  FADD.FTZ R12, R12, R14 ;  /* 0x0000000e0c0c7221 */ /* 0x004fe40000010000 */
[----:B------:R-:W-:Y:S02]  /*30c0*/  FADD.FTZ R13, R13, R15 ;  /* 0x0000000f0d0d7221 */ /* 0x000fe40000010000 */
.L_x_367:
[----:B------:R-:W-:Y:S05]  /*30d0*/  BSYNC B0 ;  /* 0x0000000000007941 */ /* 0x000fea0003800000 */
.L_x_366:
[----:B------:R-:W-:Y:S05]  /*30e0*/  @!P5 BRA `(.L_x_358) ;  /* 0x000000f00000d947 */ /* 0x000fea0003800000 */
[C---:B------:R-:W-:Y:S02]  /*30f0*/  IADD3 R17, R21.reuse, 0x2, RZ ;  /* 0x0000000215117810 */ /* 0x040fe40007ffe0ff */
        /* <DEDUP_REMOVED lines=10> */
[----:B--2---:R-:W-:Y:S02]  /*31a0*/  @!P5 FADD.FTZ R12, R12, R14 ;  /* 0x0000000e0c0cd221 */ /* 0x004fe40000010000 */
[----:B------:R-:W-:Y:S02]  /*31b0*/  @!P5 FADD.FTZ R13, R13, R15 ;  /* 0x0000000f0d0dd221 */ /* 0x000fe40000010000 */
[----:B---3--:R-:W-:-:S02]  /*31c0*/  @!P0 FADD.FTZ R12, R12, R16 ;  /* 0x000000100c0c8221 */ /* 0x008fc40000010000 */
[----:B------:R-:W-:-:S05]  /*31d0*/  @!P0 FADD.FTZ R13, R13, R17 ;  /* 0x000000110d0d8221 */ /* 0x000fca0000010000 */
.L_x_358:
[----:B------:R2:W-:Y:S01]  /*31e0*/  @!P3 STS.64 [0x88], R12 ;  /* 0x0000880cff00b388 */ /* 0x0005e20000000a00 */
[----:B01----:R-:W-:Y:S02]  /*31f0*/  SHF.R.U32.HI R16, RZ, 0x2, R55 ;  /* 0x00000002ff107819 */ /* 0x003fe40000011637 */
[--C-:B------:R-:W-:Y:S01]  /*3200*/  PRMT R21, RZ, 0x5410, R41.reuse ;  /* 0x00005410ff157816 */ /* 0x100fe20000000029 */
[----:B------:R-:W-:Y:S01]  /*3210*/  BAR.SYNC.DEFER_BLOCKING 0x0 ;  /* 0x0000000000007b1d */ /* 0x000fe20000010000 */
[----:B------:R-:W-:Y:S01]  /*3220*/  PRMT R19, RZ, 0x7610, R46 ;  /* 0x00007610ff137816 */ /* 0x000fe2000000002e */
[----:B------:R-:W-:Y:S01]  /*3230*/  IMAD.WIDE.U32 R16, R16, 0x24924925, RZ ;  /* 0x2492492510107825 */ /* 0x000fe200078e00ff */
[----:B------:R-:W-:Y:S02]  /*3240*/  PRMT R41, RZ, 0x7610, R41 ;  /* 0x00007610ff297816 */ /* 0x000fe40000000029 */
[----:B------:R-:W-:Y:S01]  /*3250*/  PRMT R23, RZ, 0x5410, R42 ;  /* 0x00005410ff177816 */ /* 0x000fe2000000002a */
[----:B------:R-:W-:Y:S01]  /*3260*/  IMAD R16, R38, c[0x0][0x1fc], R17 ;  /* 0x00007f0026107a24 */ /* 0x000fe200078e0211 */
[----:B--2---:R-:W-:Y:S01]  /*3270*/  PRMT R13, RZ, 0x5410, R45 ;  /* 0x00005410ff0d7816 */ /* 0x004fe2000000002d */
        /* <DEDUP_REMOVED lines=47> */
.L_x_368:
        /* <DEDUP_REMOVED lines=18> */
.L_x_370:
[----:B------:R-:W-:Y:S05]  /*3690*/  BSYNC B0 ;  /* 0x0000000000007941 */ /* 0x000fea0003800000 */
.L_x_369:
        /* <DEDUP_REMOVED lines=23> */
.L_x_371:
        /* <DEDUP_REMOVED lines=18> */
.L_x_373:
[----:B------:R-:W-:Y:S05]  /*3930*/  BSYNC B0 ;  /* 0x0000000000007941 */ /* 0x000fea0003800000 */
.L_x_372:
        /* <DEDUP_REMOVED lines=23> */
.L_x_374:
        /* <DEDUP_REMOVED lines=18> */
.L_x_376:
[----:B------:R-:W-:Y:S05]  /*3bd0*/  BSYNC B0 ;  /* 0x0000000000007941 */ /* 0x000fea0003800000 */
.L_x_375:
        /* <DEDUP_REMOVED lines=23> */
.L_x_377:
[----:B------:R-:W-:Y:S01]  /*3d50*/  BSSY B0, `(.L_x_378) ;  /* 0x0000011000007945 */ /* 0x000fe20003800000 */
[----:B------:R-:W-:Y:S05]  /*3d60*/  @!P3 BRA `(.L_x_379) ;  /* 0x000000f00000b947 */ /* 0x000fea0003800000 */
[C-C-:B------:R-:W-:Y:S01]  /*3d70*/  FFMA.FTZ R10, R17.reuse, R22, R18.reuse ;  /* 0x00000016110a7223 */ /* 0x140fe20000010012 */
[----:B------:R-:W-:Y:S01]  /*3d80*/  MOV R65, R67 ;  /* 0x0000004300417202 */ /* 0x000fe20000000f00 */
[----:B------:R-:W-:Y:S02]  /*3d90*/  FFMA.FTZ R17, R17, R23, R18 ;  /* 0x0000001711117223 */ /* 0x000fe40000010012 */
[----:B0-----:R-:W-:Y:S02]  /*3da0*/  IMAD R15, R8, c[0x0][0x1d8], RZ ;  /* 0x00007600080f7a24 */ /* 0x001fe400078e02ff */
        /* <DEDUP_REMOVED lines=11> */
.L_x_379:
[----:B------:R-:W-:Y:S05]  /*3e60*/  BSYNC B0 ;  /* 0x0000000000007941 */ /* 0x000fea0003800000 */
.L_x_378:
[----:B------:R-:W-:Y:S02]  /*3e70*/  IADD3 R47, R47, c[0x0][0x10], RZ ;  /* 0x000004002f2f7a10 */ /* 0x000fe40007ffe0ff */
[----:B------:R-:W-:Y:S02]  /*3e80*/  IADD3 R48, R48, 0x1, RZ ;  /* 0x0000000130307810 */ /* 0x000fe40007ffe0ff */
[----:B------:R-:W-:-:S13]  /*3e90*/  ISETP.GE.AND P0, PT, R47, UR4, PT ;  /* 0x000000042f007c0c */ /* 0x000fda000bf06270 */
[----:B------:R-:W-:Y:S01]  /*3ea0*/  @P0 CALL.REL.NOINC `(.L_x_345) ;  /* 0x0000001000000944 */ /* 0x000fe20003c00000 */
[----:B------:R-:W-:Y:S05]  /*3eb0*/  BRA `(.L_x_380) ;  /* 0xffffc47000007947 */ /* 0x000fea000383ffff */
.L_x_345:
[----:B-12---:R-:W-:Y:S01]  /*3ec0*/  HFMA2.MMA R0, -RZ, RZ, 0, 5.9604644775390625e-08 ;  /* 0x00000001ff007435 */ /* 0x006fe200000001ff */
[----:B------:R-:W-:Y:S01]  /*3ed0*/  ISETP.NE.AND P1, PT, R55, RZ, PT ;  /* 0x000000ff3700720c */ /* 0x000fe20003f25270 */
[----:B------:R-:W-:Y:S01]  /*3ee0*/  HFMA2.MMA R3, -RZ, RZ, 0, 2.384185791015625e-07 ;  /* 0x00000004ff037435 */ /* 0x000fe200000001ff */
[----:B------:R-:W-:Y:S01]  /*3ef0*/  MOV R4, c[0x0][0x10] ;  /* 0x0000040000047a02 */ /* 0x000fe20000000f00 */
[----:B------:R-:W-:Y:S06]  /*3f00*/  BSSY B0, `(.L_x_381) ;  /* 0x000000e000007945 */ /* 0x000fec0003800000 */
[----:B------:R-:W-:-:S02]  /*3f10*/  ISETP.NE.AND P0, PT, R0, c[0x0][0xc], PT ;  /* 0x0000030000007a0c */ /* 0x000fc40003f05270 */
        /* <DEDUP_REMOVED lines=12> */
.L_x_382:
[----:B------:R-:W-:Y:S05]  /*3fe0*/  BSYNC B0 ;  /* 0x0000000000007941 */ /* 0x000fea0003800000 */
.L_x_381:
[----:B------:R-:W-:Y:S01]  /*3ff0*/  UMOV UR4, 0x1 ;  /* 0x0000000100047882 */ /* 0x000fe20000000000 */
[----:B------:R-:W-:Y:S01]  /*4000*/  IADD3 R0, R4, -0x1, RZ ;  /* 0xffffffff04007810 */ /* 0x000fe20007ffe0ff */
[----:B------:R-:W-:Y:S02]  /*4010*/  ULDC UR5, c[0x0][0xc] ;  /* 0x0000030000057ab9 */ /* 0x000fe40000000800 */
[----:B------:R-:W-:-:S06]  /*4020*/  UIADD3 UR4, -UR4, UR5, URZ ;  /* 0x0000000504047290 */ /* 0x000fcc000fffe13f */
[----:B------:R-:W-:-:S04]  /*4030*/  ISETP.NE.AND P0, PT, R38, UR4, PT ;  /* 0x0000000426007c0c */ /* 0x000fc8000bf05270 */
[----:B------:R-:W-:-:S13]  /*4040*/  ISETP.NE.OR P0, PT, R37, R0, P0 ;  /* 0x000000002500720c */ /* 0x000fda0000705670 */
[----:B------:R-:W-:Y:S05]  /*4050*/  @P0 EXIT ;  /* 0x000000000000094d */ /* 0x000fea0003800000 */
[----:B------:R-:W-:Y:S05]  /*4060*/  @P1 BRA `(.L_x_383) ;  /* 0x0000008000001947 */ /* 0x000fea0003800000 */
[----:B------:R-:W-:-:S05]  /*4070*/  IMAD R0, R4, c[0x0][0xc], RZ ;  /* 0x0000030004007a24 */ /* 0x000fca00078e02ff */
[----:B------:R-:W-:-:S13]  /*4080*/  ISETP.NE.AND P0, PT, R0, -0x1, PT ;  /* 0xffffffff0000780c */ /* 0x000fda0003f05270 */
[----:B------:R-:W-:Y:S05]  /*4090*/  @!P0 BRA `(.L_x_383) ;  /* 0x0000005000008947 */ /* 0x000fea0003800000 */
.L_x_384:
[----:B-1----:R-:W2:Y:S01]  /*40a0*/  LDG.E.STRONG.GPU R5, [R2.64] ;  /* 0x0000000602057981 */ /* 0x002ea2000c1ef900 */
[----:B------:R-:W-:Y:S01]  /*40b0*/  YIELD ;  /* 0x0000000000007946 */ /* 0x000fe20003800000 */
[----:B--2---:R-:W-:Y:S01]  /*40c0*/  ISETP.NE.AND P0, PT, R5, R0, PT ;  /* 0x000000000500720c */ /* 0x004fe20003f05270 */
[----:B------:R-:W-:-:S12]  /*40d0*/  CCTL.IVALL ;  /* 0x00000000ff00798f */ /* 0x000fd80002000000 */
[----:B------:R-:W-:Y:S05]  /*40e0*/  @P0 BRA `(.L_x_384) ;  /* 0xffffffb000000947 */ /* 0x000fea000383ffff */
.L_x_383:
[----:B------:R-:W-:Y:S02]  /*40f0*/  WARPSYNC 0xffffffff ;  /* 0xffffffff00007948 */ /* 0x000fe40003800000 */
[----:B0-----:R-:W-:Y:S01]  /*4100*/  MOV R19, c[0x0][0x1dc] ;  /* 0x0000770000137a02 */ /* 0x001fe20000000f00 */
        /* <DEDUP_REMOVED lines=23> */
.L_x_385:
[----:B------:R-:W-:-:S04]  /*4280*/  LEA R6, P0, R55, c[0x0][0x1b8], 0x2 ;  /* 0x00006e0037067a11 */ /* 0x000fc800078010ff */
[----:B------:R-:W-:Y:S02]  /*4290*/  LEA.HI.X R7, R55, c[0x0][0x1bc], R8, 0x2, P0 ;  /* 0x00006f0037077a11 */ /* 0x000fe400000f1408 */
[-C--:B------:R-:W-:Y:S02]  /*42a0*/  LEA R8, P0, R14, R6.reuse, 0x2 ;  /* 0x000000060e087211 */ /* 0x080fe400078010ff */
[-C--:B------:R-:W-:Y:S01]  /*42b0*/  LEA R12, P2, R23, R6.reuse, 0x2 ;  /* 0x00000006170c7211 */ /* 0x080fe200078410ff */
[----:B------:R-:W2:Y:S01]  /*42c0*/  LDG.E R0, [R6.64] ;  /* 0x0000000606007981 */ /* 0x000ea2000c1e1900 */
[----:B------:R-:W-:Y:S02]  /*42d0*/  LEA R10, P1, R16, R6, 0x2 ;  /* 0x00000006100a7211 */ /* 0x000fe400078210ff */
[C---:B------:R-:W-:Y:S02]  /*42e0*/  IADD3.X R9, R7.reuse, R27, RZ, P0, !PT ;  /* 0x0000001b07097210 */ /* 0x040fe400007fe4ff */
[----:B------:R-:W-:-:S02]  /*42f0*/  IADD3.X R13, R7, R21, RZ, P2, !PT ;  /* 0x00000015070d7210 */ /* 0x000fc400017fe4ff */
[----:B------:R-:W-:Y:S02]  /*4300*/  IADD3.X R11, R19, R7, RZ, P1, !PT ;  /* 0x00000007130b7210 */ /* 0x000fe40000ffe4ff */
[----:B0-----:R0:W2:Y:S04]  /*4310*/  LDG.E R9, [R8.64] ;  /* 0x0000000608097981 */ /* 0x0010a8000c1e1900 */
[----:B------:R-:W3:Y:S04]  /*4320*/  LDG.E R10, [R10.64] ;  /* 0x000000060a0a7981 */ /* 0x000ee8000c1e1900 */
[----:B------:R-:W3:Y:S01]  /*4330*/  LDG.E R13, [R12.64] ;  /* 0x000000060c0d7981 */ /* 0x000ee2000c1e1900 */
[----:B------:R-:W-:Y:S01]  /*4340*/  HFMA2.MMA R5, -RZ, RZ, 0, 1.1920928955078125e-07 ;  /* 0x00000002ff057435 */ /* 0x000fe200000001ff */
[----:B------:R-:W-:-:S02]  /*4350*/  SHF.L.U32 R4, R55, 0x1, RZ ;  /* 0x0000000137047819 */ /* 0x000fc400000006ff */
[----:B------:R-:W-:-:S07]  /*4360*/  IADD3 R55, R55, 0x1c0, RZ ;  /* 0x000001c037377810 */ /* 0x000fce0007ffe0ff */
[----:B------:R-:W-:-:S04]  /*4370*/  IMAD.WIDE R2, R4, R5, c[0x0][0x168] ;  /* 0x00005a0004027625 */ /* 0x000fc800078e0205 */
[----:B------:R-:W-:Y:S01]  /*4380*/  IMAD.WIDE R4, R4, R5, c[0x0][0x170] ;  /* 0x00005c0004047625 */ /* 0x000fe200078e0205 */
[----:B------:R-:W-:Y:S02]  /*4390*/  ISETP.GT.U32.AND P0, PT, R14, R55, PT ;  /* 0x000000370e00720c */ /* 0x000fe40003f04070 */
[----:B0-----:R-:W-:-:S04]  /*43a0*/  SHF.R.S32.HI R8, RZ, 0x1f, R55 ;  /* 0x0000001fff087819 */ /* 0x001fc80000011437 */
[----:B------:R-:W-:Y:S02]  /*43b0*/  ISETP.GT.AND.EX P0, PT, R25, R8, PT, P0 ;  /* 0x000000081900720c */ /* 0x000fe40003f04300 */
[----:B--2---:R-:W-:Y:S02]  /*43c0*/  F2FP.BF16.PACK_AB R15, R9, R0 ;  /* 0x00000000090f723e */ /* 0x004fe400000010ff */
[----:B---3--:R-:W-:-:S03]  /*43d0*/  F2FP.BF16.PACK_AB R17, R13, R10 ;  /* 0x0000000a0d11723e */ /* 0x008fc600000010ff */
[----:B------:R0:W-:Y:S04]  /*43e0*/  STG.E [R2.64], R15 ;  /* 0x0000000f02007986 */ /* 0x0001e8000c101906 */
[----:B------:R0:W-:Y:S02]  /*43f0*/  STG.E [R4.64], R17 ;  /* 0x0000001104007986 */ /* 0x0001e4000c101906 */
[----:B------:R-:W-:Y:S05]  /*4400*/  @P0 BRA `(.L_x_385) ;  /* 0xfffffe7000000947 */ /* 0x000fea000383ffff */
[----:B------:R-:W-:Y:S05]  /*4410*/  EXIT ;  /* 0x000000000000794d */ /* 0x000fea0003800000 */
.L_x_386:
        /* <DEDUP_REMOVED lines=14> */
.L_x_5181:


//--------------------- .text._Z35group_norm_nhwc_bwd_one_pass_kernelI11Bf16IOBf16WLi128ELi56ELi448EEv26Group_norm_nhwc_bwd_params --------------------------
	.section	.text._Z35group_norm_nhwc_bwd_one_pass_kernelI11Bf16IOBf16WLi128ELi56ELi448EEv26Group_norm_nhwc_bwd_params,"ax",@progbits
	.sectioninfo	@"SHI_REGISTERS=72"
	.align	128
        .global         _Z35group_norm_nhwc_bwd_one_pass_kernelI11Bf16IOBf16WLi128ELi56ELi448EEv26Group_norm_nhwc_bwd_params
        .type           _Z35group_norm_nhwc_bwd_one_pass_kernelI11Bf16IOBf16WLi128ELi56ELi448EEv26Group_norm_nhwc_bwd_params,@function
        .size           _Z35group_norm_nhwc_bwd_one_pass_kernelI11Bf16IOBf16WLi128ELi56ELi448EEv26Group_norm_nhwc_bwd_params,(.L_x_5182 - _Z35group_norm_nhwc_bwd_one_pass_kernelI11Bf16IOBf16WLi128ELi56ELi448EEv26Group_norm_nhwc_bwd_params)
        .other          _Z35group_norm_nhwc_bwd_one_pass_kernelI11Bf16IOBf16WLi128ELi56ELi448EEv26Group_norm_nhwc_bwd_params,@"STO_CUDA_ENTRY STV_DEFAULT"
_Z35group_norm_nhwc_bwd_one_pass_kernelI11Bf16IOBf16WLi128ELi56ELi448EEv26Group_norm_nhwc_bwd_params:
.text._Z35group_norm_nhwc_bwd_one_pass_kernelI11Bf16IOBf16WLi128ELi56ELi448EEv26Group_norm_nhwc_bwd_params:
        /* <DEDUP_REMOVED lines=13> */
[--C-:B------:R-:W-:Y:S01]  /*00d0*/  SHF.R.S32.HI R4, RZ, 0x1f, R59.reuse ;  /* 0x0000001fff047819 */ /* 0x100fe2000001143b */
[----:B------:R-:W-:Y:S01]  /*00e0*/  ULDC.64 UR12, c[0x0][0x1d8] ;  /* 0x00007600000c7ab9 */ /* 0x000fe20000000a00 */
[----:B------:R-:W-:Y:S01]  /*00f0*/  ISETP.GE.U32.AND P1, PT, R59, 0x1c0, PT ;  /* 0x000001c03b00780c */ /* 0x000fe20003f26070 */
[----:B------:R-:W-:Y:S01]  /*0100*/  IMAD.WIDE.U32 R2, R2, 0x24924925, RZ ;  /* 0x2492492502027825 */ /* 0x000fe200078e00ff */
[----:B------:R-:W-:Y:S01]  /*0110*/  UIMAD.WIDE.U32 UR4, UR8, UR12, URZ ;  /* 0x0000000c080472a5 */ /* 0x000fe2000f8e003f */
[----:B------:R-:W-:Y:S01]  /*0120*/  LEA.HI R9, R4, R59, RZ, 0x5 ;  /* 0x0000003b04097211 */ /* 0x000fe200078f28ff */
[----:B------:R-:W-:Y:S01]  /*0130*/  UIMAD UR8, UR8, UR13, URZ ;  /* 0x0000000d080872a4 */ /* 0x000fe2000f8e023f */
[----:B------:R-:W-:Y:S01]  /*0140*/  IMAD R60, R3, -0x1c, R59 ;  /* 0xffffffe4033c7824 */ /* 0x000fe200078e023b */
[----:B------:R-:W-:Y:S01]  /*0150*/  ULEA.HI UR11, UP0, UR13, UR12, URZ, 0x1 ;  /* 0x0000000c0d0b7291 */ /* 0x000fe2000f81083f */
[----:B------:R-:W1:Y:S01]  /*0160*/  S2R R2, SR_LANEID ;  /* 0x0000000000027919 */ /* 0x000e620000000000 */
        /* <DEDUP_REMOVED lines=43> */
.L_x_438:
[----:B------:R-:W-:Y:S01]  /*0420*/  IABS R14, c[0x0][0x1f0] ;  /* 0x00007c00000e7a13 */ /* 0x000fe20000000000 */
[----:B------:R-:W-:Y:S01]  /*0430*/  ULDC UR4, c[0x0][0x1f0] ;  /* 0x00007c0000047ab9 */ /* 0x000fe20000000800 */
[----:B------:R-:W-:Y:S01]  /*0440*/  IABS R16, UR7 ;  /* 0x0000000700107c13 */ /* 0x000fe20008000000 */
[----:B------:R-:W-:Y:S01]  /*0450*/  ULOP3.LUT UR4, UR7, UR4, URZ, 0x3c, !UPT ;  /* 0x0000000407047292 */ /* 0x000fe2000f8e3c3f */
[----:B0-----:R-:W0:Y:S01]  /*0460*/  I2F.RP R11, R14 ;  /* 0x0000000e000b7306 */ /* 0x001e220000209400 */
[----:B------:R-:W-:Y:S01]  /*0470*/  LOP3.LUT P6, RZ, R61, 0x2, RZ, 0xc0, !PT ;  /* 0x000000023dff7812 */ /* 0x000fe200078cc0ff */
[----:B------:R-:W-:Y:S01]  /*0480*/  @P4 IMAD R19, R5, c[0x0][0x1d8], RZ ;  /* 0x0000760005134a24 */ /* 0x000fe200078e02ff */
[----:B------:R-:W-:-:S05]  /*0490*/  UMOV UR12, 0x8 ;  /* 0x00000008000c7882 */ /* 0x000fca0000000000 */
        /* <DEDUP_REMOVED lines=51> */
[----:B------:R-:W-:Y:S02]  /*07d0*/  @P4 MOV R12, R64 ;  /* 0x00000040000c4202 */ /* 0x000fe40000000f00 */
[----:B------:R-:W-:Y:S02]  /*07e0*/  @P4 MOV R13, R67 ;  /* 0x00000043000d4202 */ /* 0x000fe40000000f00 */
[----:B------:R-:W-:-:S02]  /*07f0*/  @P5 IADD3 R42, P0, R40, c[0x0][0x180], RZ ;  /* 0x00006000282a5a10 */ /* 0x000fc40007f1e0ff */
[----:B------:R-:W-:Y:S01]  /*0800*/  @P6 IADD3 R17, R15, R17, RZ ;  /* 0x000000110f116210 */ /* 0x000fe20007ffe0ff */
[----:B------:R-:W-:Y:S01]  /*0810*/  @P4 IMAD.WIDE.U32 R12, R56, c[0x0][0x1d8], R12 ;  /* 0x00007600380c4a25 */ /* 0x000fe200078e000c */
[----:B------:R-:W-:Y:S02]  /*0820*/  @P5 IADD3.X R43, R16, c[0x0][0x184], RZ, P0, !PT ;  /* 0x00006100102b5a10 */ /* 0x000fe400007fe4ff */
[----:B------:R-:W-:Y:S02]  /*0830*/  @P5 IADD3 R40, P0, R40, c[0x0][0x178], RZ ;  /* 0x00005e0028285a10 */ /* 0x000fe40007f1e0ff */
[----:B------:R-:W-:Y:S02]  /*0840*/  @P6 SHF.L.U32 R68, R14, 0x1, RZ ;  /* 0x000000010e446819 */ /* 0x000fe400000006ff */
[----:B------:R-:W-:Y:S02]  /*0850*/  @P5 IADD3.X R41, R16, c[0x0][0x17c], RZ, P0, !PT ;  /* 0x00005f0010295a10 */ /* 0x000fe400007fe4ff */
[----:B------:R-:W-:Y:S01]  /*0860*/  @P6 SHF.L.U64.HI R17, R14, 0x1, R17 ;  /* 0x000000010e116819 */ /* 0x000fe20000010211 */
[----:B------:R-:W-:Y:S01]  /*0870*/  @P3 IMAD R14, R6, c[0x0][0x1d8], RZ ;  /* 0x00007600060e3a24 */ /* 0x000fe200078e02ff */
[----:B------:R-:W-:Y:S01]  /*0880*/  @P4 IADD3 R11, R13, R11, RZ ;  /* 0x0000000b0d0b4210 */ /* 0x000fe20007ffe0ff */
[----:B------:R-:W-:Y:S01]  /*0890*/  @P2 IMAD R13, R7, c[0x0][0x1d8], RZ ;  /* 0x00007600070d2a24 */ /* 0x000fe200078e02ff */
[----:B------:R-:W-:-:S02]  /*08a0*/  @P6 IADD3 R38, P0, R68, c[0x0][0x180], RZ ;  /* 0x0000600044266a10 */ /* 0x000fc40007f1e0ff */
[----:B------:R-:W-:Y:S01]  /*08b0*/  @P4 SHF.L.U64.HI R16, R12, 0x1, R11 ;  /* 0x000000010c104819 */ /* 0x000fe2000001020b */
[----:B------:R-:W-:Y:S01]  /*08c0*/  @P3 IMAD R11, R55, c[0x0][0x1dc], R14 ;  /* 0x00007700370b3a24 */ /* 0x000fe200078e020e */
[----:B------:R-:W-:Y:S01]  /*08d0*/  @P6 IADD3.X R39, R17, c[0x0][0x184], RZ, P0, !PT ;  /* 0x0000610011276a10 */ /* 0x000fe200007fe4ff */
[----:B------:R-:W-:Y:S01]  /*08e0*/  @P2 IMAD R19, R54, c[0x0][0x1dc], R13 ;  /* 0x0000770036132a24 */ /* 0x000fe200078e020d */
[----:B------:R-:W-:Y:S02]  /*08f0*/  @P6 IADD3 R68, P0, R68, c[0x0][0x178], RZ ;  /* 0x00005e0044446a10 */ /* 0x000fe40007f1e0ff */
[----:B------:R-:W-:Y:S02]  /*0900*/  @P4 SHF.L.U32 R28, R12, 0x1, RZ ;  /* 0x000000010c1c4819 */ /* 0x000fe400000006ff */
[----:B------:R-:W-:Y:S02]  /*0910*/  @P3 MOV R14, R64 ;  /* 0x00000040000e3202 */ /* 0x000fe40000000f00 */
[----:B------:R-:W-:-:S02]  /*0920*/  @P3 MOV R15, R67 ;  /* 0x00000043000f3202 */ /* 0x000fc40000000f00 */
[----:B------:R-:W-:Y:S02]  /*0930*/  @P6 IADD3.X R69, R17, c[0x0][0x17c], RZ, P0, !PT ;  /* 0x00005f0011456a10 */ /* 0x000fe400007fe4ff */
[----:B------:R-:W-:Y:S01]  /*0940*/  @P4 IADD3 R32, P0, R28, c[0x0][0x180], RZ ;  /* 0x000060001c204a10 */ /* 0x000fe20007f1e0ff */
[----:B------:R-:W-:Y:S01]  /*0950*/  @P3 IMAD.WIDE.U32 R14, R55, c[0x0][0x1d8], R14 ;  /* 0x00007600370e3a25 */ /* 0x000fe200078e000e */
[----:B------:R-:W-:Y:S02]  /*0960*/  @P2 MOV R12, R64 ;  /* 0x00000040000c2202 */ /* 0x000fe40000000f00 */
[----:B------:R-:W-:Y:S02]  /*0970*/  @P2 MOV R13, R67 ;  /* 0x00000043000d2202 */ /* 0x000fe40000000f00 */
[----:B------:R-:W-:Y:S02]  /*0980*/  @P4 IADD3.X R33, R16, c[0x0][0x184], RZ, P0, !PT ;  /* 0x0000610010214a10 */ /* 0x000fe400007fe4ff */
[----:B------:R-:W-:Y:S01]  /*0990*/  @P4 IADD3 R28, P0, R28, c[0x0][0x178], RZ ;  /* 0x00005e001c1c4a10 */ /* 0x000fe20007f1e0ff */
[----:B------:R-:W-:Y:S01]  /*09a0*/  @P2 IMAD.WIDE.U32 R12, R54, c[0x0][0x1d8], R12 ;  /* 0x00007600360c2a25 */ /* 0x000fe200078e000c */
[----:B------:R-:W-:-:S02]  /*09b0*/  @P3 IADD3 R11, R15, R11, RZ ;  /* 0x0000000b0f0b3210 */ /* 0x000fc40007ffe0ff */
[----:B------:R-:W-:Y:S02]  /*09c0*/  @P3 SHF.L.U32 R24, R14, 0x1, RZ ;  /* 0x000000010e183819 */ /* 0x000fe400000006ff */
[----:B------:R-:W-:Y:S01]  /*09d0*/  @P4 IADD3.X R29, R16, c[0x0][0x17c], RZ, P0, !PT ;  /* 0x00005f00101d4a10 */ /* 0x000fe200007fe4ff */
[----:B------:R-:W-:Y:S01]  /*09e0*/  @P1 IMAD R16, R8, c[0x0][0x1d8], RZ ;  /* 0x0000760008101a24 */ /* 0x000fe200078e02ff */
[----:B------:R-:W-:Y:S02]  /*09f0*/  @P3 SHF.L.U64.HI R11, R14, 0x1, R11 ;  /* 0x000000010e0b3819 */ /* 0x000fe4000001020b */
[----:B------:R-:W-:Y:S01]  /*0a00*/  @P3 IADD3 R26, P0, R24, c[0x0][0x180], RZ ;  /* 0x00006000181a3a10 */ /* 0x000fe20007f1e0ff */
[----:B------:R-:W-:Y:S01]  /*0a10*/  @P1 IMAD R17, R53, c[0x0][0x1dc], R16 ;  /* 0x0000770035111a24 */ /* 0x000fe200078e0210 */
[----:B------:R-:W-:Y:S02]  /*0a20*/  @P2 IADD3 R15, R13, R19, RZ ;  /* 0x000000130d0f2210 */ /* 0x000fe40007ffe0ff */
[----:B------:R-:W-:-:S02]  /*0a30*/  @P3 IADD3.X R27, R11, c[0x0][0x184], RZ, P0, !PT ;  /* 0x000061000b1b3a10 */ /* 0x000fc400007fe4ff */
[C---:B------:R-:W-:Y:S02]  /*0a40*/  @P2 SHF.L.U32 R14, R12.reuse, 0x1, RZ ;  /* 0x000000010c0e2819 */ /* 0x040fe400000006ff */
[----:B------:R-:W-:Y:S02]  /*0a50*/  @P2 SHF.L.U64.HI R15, R12, 0x1, R15 ;  /* 0x000000010c0f2819 */ /* 0x000fe4000001020f */
[----:B------:R-:W-:Y:S02]  /*0a60*/  @P3 IADD3 R24, P0, R24, c[0x0][0x178], RZ ;  /* 0x00005e0018183a10 */ /* 0x000fe40007f1e0ff */
[----:B------:R-:W-:Y:S02]  /*0a70*/  @P1 MOV R12, R64 ;  /* 0x00000040000c1202 */ /* 0x000fe40000000f00 */
[----:B------:R-:W-:Y:S02]  /*0a80*/  @P1 MOV R13, R67 ;  /* 0x00000043000d1202 */ /* 0x000fe40000000f00 */
[----:B------:R-:W-:-:S02]  /*0a90*/  @P3 IADD3.X R25, R11, c[0x0][0x17c], RZ, P0, !PT ;  /* 0x00005f000b193a10 */ /* 0x000fc400007fe4ff */
[C---:B------:R-:W-:Y:S01]  /*0aa0*/  @P2 IADD3 R22, P0, R14.reuse, c[0x0][0x180], RZ ;  /* 0x000060000e162a10 */ /* 0x040fe20007f1e0ff */
[----:B------:R-:W-:Y:S01]  /*0ab0*/  @P1 IMAD.WIDE.U32 R12, R53, c[0x0][0x1d8], R12 ;  /* 0x00007600350c1a25 */ /* 0x000fe200078e000c */
[----:B------:R-:W-:Y:S02]  /*0ac0*/  SHF.R.U32.HI R16, RZ, 0x2, R59 ;  /* 0x00000002ff107819 */ /* 0x000fe4000001163b */
[----:B------:R-:W-:Y:S02]  /*0ad0*/  @P2 IADD3.X R23, R15, c[0x0][0x184], RZ, P0, !PT ;  /* 0x000061000f172a10 */ /* 0x000fe400007fe4ff */
[----:B------:R-:W-:Y:S02]  /*0ae0*/  @P2 IADD3 R14, P0, R14, c[0x0][0x178], RZ ;  /* 0x00005e000e0e2a10 */ /* 0x000fe40007f1e0ff */
[----:B------:R-:W-:Y:S01]  /*0af0*/  @P1 IADD3 R11, R13, R17, RZ ;  /* 0x000000110d0b1210 */ /* 0x000fe20007ffe0ff */
[----:B------:R-:W-:Y:S01]  /*0b00*/  IMAD.WIDE.U32 R16, R16, 0x24924925, RZ ;  /* 0x2492492510107825 */ /* 0x000fe200078e00ff */
[----:B------:R-:W-:-:S02]  /*0b10*/  @P1 SHF.L.U32 R18, R12, 0x1, RZ ;  /* 0x000000010c121819 */ /* 0x000fc400000006ff */
[----:B------:R-:W-:Y:S01]  /*0b20*/  @P2 IADD3.X R15, R15, c[0x0][0x17c], RZ, P0, !PT ;  /* 0x00005f000f0f2a10 */ /* 0x000fe200007fe4ff */
[----:B------:R-:W-:Y:S01]  /*0b30*/  IMAD R16, R0, c[0x0][0x1fc], R17 ;  /* 0x00007f0000107a24 */ /* 0x000fe200078e0211 */
[----:B------:R-:W-:Y:S02]  /*0b40*/  @P1 SHF.L.U64.HI R12, R12, 0x1, R11 ;  /* 0x000000010c0c1819 */ /* 0x000fe4000001020b */
[----:B------:R-:W-:Y:S02]  /*0b50*/  @P1 IADD3 R20, P0, R18, c[0x0][0x180], RZ ;  /* 0x0000600012141a10 */ /* 0x000fe40007f1e0ff */
[----:B------:R-:W-:Y:S02]  /*0b60*/  IADD3 R16, R16, 0x60, RZ ;  /* 0x0000006010107810 */ /* 0x000fe40007ffe0ff */
[----:B------:R-:W-:Y:S02]  /*0b70*/  @P1 IADD3.X R21, R12, c[0x0][0x184], RZ, P0, !PT ;  /* 0x000061000c151a10 */ /* 0x000fe400007fe4ff */
        /* <DEDUP_REMOVED lines=32> */
[----:B0-----:R-:W-:Y:S01]  /*0d80*/  CS2R R42, SRZ ;  /* 0x00000000002a7805 */ /* 0x001fe2000001ff00 */
[----:B------:R-:W-:Y:S02]  /*0d90*/  BSSY B0, `(.L_x_388) ;  /* 0x000003d000007945 */ /* 0x000fe40003800000 */
[----:B------:R0:W5:Y:S01]  /*0da0*/  @P4 LDG.E R44, [R32.64] ;  /* 0x0000000e202c4981 */ /* 0x000162000c1e1900 */
[----:B---3--:R-:W-:-:S03]  /*0db0*/  CS2R R40, SRZ ;  /* 0x0000000000287805 */ /* 0x008fc6000001ff00 */
[----:B------:R4:W5:Y:S04]  /*0dc0*/  @P4 LDG.E R43, [R28.64] ;  /* 0x0000000e1c2b4981 */ /* 0x000968000c1e1900 */
[----:B------:R4:W5:Y:S04]  /*0dd0*/  @P3 LDG.E R42, [R24.64] ;  /* 0x0000000e182a3981 */ /* 0x000968000c1e1900 */
        /* <DEDUP_REMOVED lines=13> */
[----:B--2---:R2:W3:Y:S01]  /*0eb0*/  @P0 R2UR UR12, R30 ;  /* 0x000000001e0c03c2 */ /* 0x0044e200000e0000 */
        /* <DEDUP_REMOVED lines=21> */
[----:B------:R4:W5:Y:S01]  /*1010*/  @P1 LDG.E R38, [R18.64] ;  /* 0x0000000e12261981 */ /* 0x000962000c1e1900 */
[----:B------:R-:W-:Y:S01]  /*1020*/  ISETP.GT.U32.AND P0, PT, R59, 0x1bf, PT ;  /* 0x000001bf3b00780c */ /* 0x000fe20003f04070 */
[----:B0-----:R-:W-:Y:S02]  /*1030*/  CS2R R32, SRZ ;  /* 0x0000000000207805 */ /* 0x001fe4000001ff00 */
[----:B------:R0:W5:Y:S02]  /*1040*/  @P2 LDG.E R39, [R14.64] ;  /* 0x0000000e0e272981 */ /* 0x000164000c1e1900 */
[----:B0-----:R-:W-:-:S08]  /*1050*/  CS2R R14, SRZ ;  /* 0x00000000000e7805 */ /* 0x001fd0000001ff00 */
[----:B------:R-:W-:Y:S05]  /*1060*/  @P0 BRA `(.L_x_389) ;  /* 0x000000f000000947 */ /* 0x000fea0003800000 */
[----:B---34-:R-:W-:Y:S01]  /*1070*/  ISETP.NE.AND P0, PT, RZ, UR13, PT ;  /* 0x0000000dff007c0c */ /* 0x018fe2000bf05270 */
        /* <DEDUP_REMOVED lines=14> */
.L_x_389:
[----:B---34-:R-:W-:Y:S05]  /*1160*/  BSYNC B0 ;  /* 0x0000000000007941 */ /* 0x018fea0003800000 */
.L_x_388:
        /* <DEDUP_REMOVED lines=36> */
.L_x_390:
        /* <DEDUP_REMOVED lines=21> */
[----:B-1----:R-:W-:Y:S02]  /*1500*/  FMUL.FTZ R13, R13, R68 ;  /* 0x000000440d0d7220 */ /* 0x002fe40000410000 */
[----:B------:R-:W-:Y:S02]  /*1510*/  FADD.FTZ R68, -R68, 1 ;  /* 0x3f80000044447421 */ /* 0x000fe40000010100 */
[----:B------:R-:W-:Y:S02]  /*1520*/  FMUL.FTZ R12, R12, R29 ;  /* 0x0000001d0c0c7220 */ /* 0x000fe40000410000 */
[----:B------:R-:W-:-:S04]  /*1530*/  FFMA.FTZ R68, R19, R68, 1 ;  /* 0x3f80000013447423 */ /* 0x000fc80000010044 */
[----:B------:R-:W-:Y:S02]  /*1540*/  FMUL.FTZ R13, R13, R68 ;  /* 0x000000440d0d7220 */ /* 0x000fe40000410000 */
.L_x_391:
[----:B------:R-:W-:Y:S02]  /*1550*/  FFMA.FTZ R21, R18, R25, R21 ;  /* 0x0000001912157223 */ /* 0x000fe40000010015 */
[----:B------:R-:W-:Y:S02]  /*1560*/  FADD.FTZ R25, R25, R24 ;  /* 0x0000001819197221 */ /* 0x000fe40000010000 */
[----:B------:R-:W-:Y:S02]  /*1570*/  FADD.FTZ R19, RZ, R16 ;  /* 0x00000010ff137221 */ /* 0x000fe40000010000 */
[----:B------:R-:W-:Y:S02]  /*1580*/  FMUL.FTZ R24, R12, R33 ;  /* 0x000000210c187220 */ /* 0x000fe40000410000 */
[----:B------:R-:W-:Y:S02]  /*1590*/  FFMA.FTZ R22, R23, R12, R22 ;  /* 0x0000000c17167223 */ /* 0x000fe40000010016 */
[----:B------:R-:W-:-:S02]  /*15a0*/  FFMA.FTZ R16, R18, R17, RZ ;  /* 0x0000001112107223 */ /* 0x000fc400000100ff */
[----:B------:R-:W-:Y:S01]  /*15b0*/  FADD.FTZ R12, R19, R12 ;  /* 0x0000000c130c7221 */ /* 0x000fe20000010000 */
[--C-:B------:R-:W-:Y:S01]  /*15c0*/  PRMT R19, RZ, 0x5410, R44.reuse ;  /* 0x00005410ff137816 */ /* 0x100fe2000000002c */
[----:B------:R-:W-:Y:S02]  /*15d0*/  FADD.FTZ R18, RZ, R17 ;  /* 0x00000011ff127221 */ /* 0x000fe40000010000 */
[----:B------:R-:W-:Y:S01]  /*15e0*/  FFMA.FTZ R23, R23, R24, R21 ;  /* 0x0000001817177223 */ /* 0x000fe20000010015 */
[----:B------:R-:W-:Y:S01]  /*15f0*/  PRMT R21, RZ, 0x7610, R44 ;  /* 0x00007610ff157816 */ /* 0x000fe2000000002c */
[----:B------:R-:W-:Y:S02]  /*1600*/  FMUL.FTZ R17, R13, R14 ;  /* 0x0000000e0d117220 */ /* 0x000fe40000410000 */
[C---:B------:R-:W-:Y:S02]  /*1610*/  FFMA.FTZ R16, R20.reuse, R13, R16 ;  /* 0x0000000d14107223 */ /* 0x040fe40000010010 */
[----:B------:R-:W-:-:S02]  /*1620*/  FFMA.FTZ R20, R20, R17, R23 ;  /* 0x0000001114147223 */ /* 0x000fc40000010017 */
[----:B------:R-:W-:Y:S01]  /*1630*/  FADD.FTZ R23, R19, -UR16 ;  /* 0x8000001013177e21 */ /* 0x000fe20008010000 */
[----:B------:R-:W-:Y:S01]  /*1640*/  PRMT R19, RZ, 0x7610, R43 ;  /* 0x00007610ff137816 */ /* 0x000fe2000000002b */
[----:B------:R-:W-:Y:S02]  /*1650*/  FADD.FTZ R21, R21, -UR16 ;  /* 0x8000001015157e21 */ /* 0x000fe40008010000 */
[----:B------:R-:W-:Y:S02]  /*1660*/  FADD.FTZ R13, R18, R13 ;  /* 0x0000000d120d7221 */ /* 0x000fe40000010000 */
[----:B------:R-:W-:Y:S01]  /*1670*/  FADD.FTZ R18, R25, R24 ;  /* 0x0000001819127221 */ /* 0x000fe20000010000 */
[----:B------:R-:W-:Y:S01]  /*1680*/  PRMT R24, RZ, 0x5410, R43 ;  /* 0x00005410ff187816 */ /* 0x000fe2000000002b */
[----:B------:R-:W-:Y:S02]  /*1690*/  FMUL.FTZ R23, R23, UR12 ;  /* 0x0000000c17177c20 */ /* 0x000fe40008410000 */
        /* <DEDUP_REMOVED lines=20> */
.L_x_392:
[----:B------:R-:W-:Y:S02]  /*17e0*/  FMUL.FTZ R26, R24, R33 ;  /* 0x00000021181a7220 */ /* 0x000fe40000410000 */
[----:B------:R-:W-:Y:S02]  /*17f0*/  FADD.FTZ R17, R17, R18 ;  /* 0x0000001211117221 */ /* 0x000fe40000010000 */
[----:B------:R-:W-:Y:S02]  /*1800*/  FADD.FTZ R25, R12, R24 ;  /* 0x000000180c197221 */ /* 0x000fe40000010000 */
[C---:B------:R-:W-:Y:S01]  /*1810*/  FFMA.FTZ R22, R23.reuse, R24, R22 ;  /* 0x0000001817167223 */ /* 0x040fe20000010016 */
[----:B------:R-:W-:Y:S01]  /*1820*/  PRMT R24, RZ, 0x5410, R42 ;  /* 0x00005410ff187816 */ /* 0x000fe2000000002a */
[----:B------:R-:W-:Y:S02]  /*1830*/  FFMA.FTZ R23, R23, R26, R20 ;  /* 0x0000001a17177223 */ /* 0x000fe40000010014 */
[----:B------:R-:W-:-:S02]  /*1840*/  FADD.FTZ R12, R13, R19 ;  /* 0x000000130d0c7221 */ /* 0x000fc40000010000 */
[----:B------:R-:W-:Y:S02]  /*1850*/  FMUL.FTZ R20, R19, R14 ;  /* 0x0000000e13147220 */ /* 0x000fe40000410000 */
[----:B------:R-:W-:Y:S01]  /*1860*/  FFMA.FTZ R13, R21, R19, R16 ;  /* 0x00000013150d7223 */ /* 0x000fe20000010010 */
[--C-:B------:R-:W-:Y:S01]  /*1870*/  PRMT R16, RZ, 0x5410, R45.reuse ;  /* 0x00005410ff107816 */ /* 0x100fe2000000002d */
[----:B------:R-:W-:Y:S01]  /*1880*/  FADD.FTZ R19, R17, R26 ;  /* 0x0000001a11137221 */ /* 0x000fe20000010000 */
[----:B------:R-:W-:Y:S01]  /*1890*/  PRMT R17, RZ, 0x7610, R45 ;  /* 0x00007610ff117816 */ /* 0x000fe2000000002d */
[----:B------:R-:W-:Y:S02]  /*18a0*/  FFMA.FTZ R21, R21, R20, R23 ;  /* 0x0000001415157223 */ /* 0x000fe40000010017 */
        /* <DEDUP_REMOVED lines=24> */
.L_x_393:
[----:B------:R-:W-:Y:S02]  /*1a30*/  FMUL.FTZ R26, R24, R33 ;  /* 0x00000021181a7220 */ /* 0x000fe40000410000 */
[----:B------:R-:W-:Y:S01]  /*1a40*/  FADD.FTZ R19, R20, R19 ;  /* 0x0000001314137221 */ /* 0x000fe20000010000 */
[----:B------:R-:W-:Y:S01]  /*1a50*/  PRMT R20, RZ, 0x7610, R40 ;  /* 0x00007610ff147816 */ /* 0x000fe20000000028 */
[----:B------:R-:W-:-:S02]  /*1a60*/  FADD.FTZ R16, R25, R24 ;  /* 0x0000001819107221 */ /* 0x000fc40000010000 */
[----:B------:R-:W-:Y:S02]  /*1a70*/  FFMA.FTZ R22, R23, R24, R22 ;  /* 0x0000001817167223 */ /* 0x000fe40000010016 */
[----:B------:R-:W-:Y:S01]  /*1a80*/  FADD.FTZ R24, R19, R26 ;  /* 0x0000001a13187221 */ /* 0x000fe20000010000 */
[----:B------:R-:W-:Y:S01]  /*1a90*/  PRMT R19, RZ, 0x5410, R40 ;  /* 0x00005410ff137816 */ /* 0x000fe20000000028 */
[----:B------:R-:W-:Y:S02]  /*1aa0*/  FADD.FTZ R20, R20, -UR16 ;  /* 0x8000001014147e21 */ /* 0x000fe40008010000 */
[----:B------:R-:W-:Y:S01]  /*1ab0*/  FFMA.FTZ R23, R23, R26, R21 ;  /* 0x0000001a17177223 */ /* 0x000fe20000010015 */
[--C-:B------:R-:W-:Y:S01]  /*1ac0*/  PRMT R21, RZ, 0x5410, R39.reuse ;  /* 0x00005410ff157816 */ /* 0x100fe20000000027 */
[----:B------:R-:W-:Y:S01]  /*1ad0*/  FADD.FTZ R25, R19, -UR16 ;  /* 0x8000001013197e21 */ /* 0x000fe20008010000 */
[----:B------:R-:W-:Y:S01]  /*1ae0*/  PRMT R19, RZ, 0x7610, R39 ;  /* 0x00007610ff137816 */ /* 0x000fe20000000027 */
[----:B------:R-:W-:-:S02]  /*1af0*/  FMUL.FTZ R27, R17, R14 ;  /* 0x0000000e111b7220 */ /* 0x000fc40000410000 */
        /* <DEDUP_REMOVED lines=21> */
.L_x_394:
[C---:B------:R-:W-:Y:S02]  /*1c50*/  FFMA.FTZ R28, R18.reuse, R27, R23 ;  /* 0x0000001b121c7223 */ /* 0x040fe40000010017 */
[----:B------:R-:W-:Y:S02]  /*1c60*/  FMUL.FTZ R26, R21, R33 ;  /* 0x00000021151a7220 */ /* 0x000fe40000410000 */
[----:B------:R-:W-:Y:S02]  /*1c70*/  FFMA.FTZ R23, R18, R17, R13 ;  /* 0x0000001112177223 */ /* 0x000fe4000001000d */
[----:B------:R-:W-:Y:S02]  /*1c80*/  FMUL.FTZ R18, R19, R14 ;  /* 0x0000000e13127220 */ /* 0x000fe40000410000 */
[----:B------:R-:W-:-:S02]  /*1c90*/  FFMA.FTZ R13, R25, R26, R28 ;  /* 0x0000001a190d7223 */ /* 0x000fc4000001001c */
[----:B------:R-:W-:Y:S02]  /*1ca0*/  FADD.FTZ R27, R27, R24 ;  /* 0x000000181b1b7221 */ /* 0x000fe40000010000 */
[----:B------:R-:W-:Y:S01]  /*1cb0*/  FADD.FTZ R24, R12, R17 ;  /* 0x000000110c187221 */ /* 0x000fe20000010000 */
[----:B------:R-:W-:Y:S01]  /*1cc0*/  PRMT R12, RZ, 0x5410, R41 ;  /* 0x00005410ff0c7816 */ /* 0x000fe20000000029 */
[----:B------:R-:W-:Y:S02]  /*1cd0*/  FFMA.FTZ R17, R25, R21, R22 ;  /* 0x0000001519117223 */ /* 0x000fe40000010016 */
[----:B------:R-:W-:Y:S01]  /*1ce0*/  FFMA.FTZ R25, R20, R18, R13 ;  /* 0x0000001214197223 */ /* 0x000fe2000001000d */
[----:B------:R-:W-:Y:S01]  /*1cf0*/  PRMT R13, RZ, 0x7610, R41 ;  /* 0x00007610ff0d7816 */ /* 0x000fe20000000029 */
[----:B------:R-:W-:Y:S02]  /*1d00*/  FADD.FTZ R27, R27, R26 ;  /* 0x0000001a1b1b7221 */ /* 0x000fe40000010000 */
[----:B------:R-:W-:Y:S01]  /*1d10*/  FADD.FTZ R22, R12, -UR16 ;  /* 0x800000100c167e21 */ /* 0x000fe20008010000 */
[----:B------:R-:W-:Y:S01]  /*1d20*/  PRMT R12, RZ, 0x5410, R38 ;  /* 0x00005410ff0c7816 */ /* 0x000fe20000000026 */
[----:B------:R-:W-:-:S02]  /*1d30*/  FADD.FTZ R26, R18, R27 ;  /* 0x0000001b121a7221 */ /* 0x000fc40000010000 */
[----:B------:R-:W-:Y:S01]  /*1d40*/  FADD.FTZ R18, R13, -UR16 ;  /* 0x800000100d127e21 */ /* 0x000fe20008010000 */
[----:B------:R-:W-:Y:S01]  /*1d50*/  PRMT R13, RZ, 0x7610, R38 ;  /* 0x00007610ff0d7816 */ /* 0x000fe20000000026 */
        /* <DEDUP_REMOVED lines=21> */
.L_x_395:
[----:B------:R-:W-:Y:S02]  /*1eb0*/  FADD.FTZ R21, R16, R21 ;  /* 0x0000001510157221 */ /* 0x000fe40000010000 */
[----:B------:R-:W-:Y:S01]  /*1ec0*/  FFMA.FTZ R20, R20, R19, R23 ;  /* 0x0000001314147223 */ /* 0x000fe20000010017 */
[--C-:B------:R-:W-:Y:S01]  /*1ed0*/  PRMT R23, RZ, 0x7610, R36.reuse ;  /* 0x00007610ff177816 */ /* 0x100fe20000000024 */
[----:B------:R-:W-:Y:S01]  /*1ee0*/  FADD.FTZ R16, R24, R19 ;  /* 0x0000001318107221 */ /* 0x000fe20000010000 */
[----:B------:R-:W-:Y:S01]  /*1ef0*/  PRMT R19, RZ, 0x5410, R36 ;  /* 0x00005410ff137816 */ /* 0x000fe20000000024 */
[----:B------:R-:W-:Y:S01]  /*1f00*/  FMUL.FTZ R27, R12, R33 ;  /* 0x000000210c1b7220 */ /* 0x000fe20000410000 */
[----:B------:R-:W-:Y:S01]  /*1f10*/  PRMT R24, RZ, 0x7610, R35 ;  /* 0x00007610ff187816 */ /* 0x000fe20000000023 */
[----:B------:R-:W-:Y:S02]  /*1f20*/  FMUL.FTZ R29, R13, R14 ;  /* 0x0000000e0d1d7220 */ /* 0x000fe40000410000 */
[----:B------:R-:W-:-:S02]  /*1f30*/  FFMA.FTZ R25, R22, R27, R25 ;  /* 0x0000001b16197223 */ /* 0x000fc40000010019 */
[----:B------:R-:W-:Y:S02]  /*1f40*/  FADD.FTZ R26, R26, R27 ;  /* 0x0000001b1a1a7221 */ /* 0x000fe40000010000 */
[----:B------:R-:W-:Y:S02]  /*1f50*/  FADD.FTZ R19, R19, -UR16 ;  /* 0x8000001013137e21 */ /* 0x000fe40008010000 */
[----:B------:R-:W-:Y:S02]  /*1f60*/  FADD.FTZ R27, R23, -UR16 ;  /* 0x80000010171b7e21 */ /* 0x000fe40008010000 */
[----:B------:R-:W-:Y:S02]  /*1f70*/  FFMA.FTZ R28, R18, R29, R25 ;  /* 0x0000001d121c7223 */ /* 0x000fe40000010019 */
[----:B------:R-:W-:Y:S01]  /*1f80*/  FADD.FTZ R25, R29, R26 ;  /* 0x0000001a1d197221 */ /* 0x000fe20000010000 */
        /* <DEDUP_REMOVED lines=22> */
.L_x_396:
[----:B------:R-:W-:Y:S02]  /*20f0*/  FMUL.FTZ R30, R26, R33 ;  /* 0x000000211a1e7220 */ /* 0x000fe40000410000 */
[----:B------:R-:W-:Y:S02]  /*2100*/  FMUL.FTZ R29, R24, R14 ;  /* 0x0000000e181d7220 */ /* 0x000fe40000410000 */
[----:B------:R-:W-:Y:S02]  /*2110*/  FFMA.FTZ R28, R23, R30, R28 ;  /* 0x0000001e171c7223 */ /* 0x000fe4000001001c */
[----:B------:R-:W-:Y:S01]  /*2120*/  FFMA.FTZ R27, R22, R12, R17 ;  /* 0x0000000c161b7223 */ /* 0x000fe20000010011 */
[----:B------:R-:W-:Y:S01]  /*2130*/  PRMT R17, RZ, 0x5410, R37 ;  /* 0x00005410ff117816 */ /* 0x000fe20000000025 */
[----:B------:R-:W-:Y:S01]  /*2140*/  FADD.FTZ R30, R25, R30 ;  /* 0x0000001e191e7221 */ /* 0x000fe20000010000 */
[----:B------:R-:W-:Y:S01]  /*2150*/  PRMT R22, RZ, 0x5410, R34 ;  /* 0x00005410ff167816 */ /* 0x000fe20000000022 */
[----:B------:R-:W-:-:S02]  /*2160*/  FFMA.FTZ R25, R19, R29, R28 ;  /* 0x0000001d13197223 */ /* 0x000fc4000001001c */
[----:B------:R-:W-:Y:S02]  /*2170*/  FADD.FTZ R29, R29, R30 ;  /* 0x0000001e1d1d7221 */ /* 0x000fe40000010000 */
[----:B------:R-:W-:Y:S01]  /*2180*/  FADD.FTZ R30, R17, -UR16 ;  /* 0x80000010111e7e21 */ /* 0x000fe20008010000 */
[----:B------:R-:W-:-:S03]  /*2190*/  PRMT R17, RZ, 0x7610, R37 ;  /* 0x00007610ff117816 */ /* 0x000fc60000000025 */
[----:B------:R-:W-:Y:S02]  /*21a0*/  FMUL.FTZ R30, R30, UR12 ;  /* 0x0000000c1e1e7c20 */ /* 0x000fe40008410000 */
[----:B------:R-:W-:-:S04]  /*21b0*/  FADD.FTZ R17, R17, -UR16 ;  /* 0x8000001011117e21 */ /* 0x000fc80008010000 */
        /* <DEDUP_REMOVED lines=21> */
.L_x_397:
[----:B------:R-:W-:Y:S01]  /*2310*/  FMUL.FTZ R68, R22, R33 ;  /* 0x0000002116447220 */ /* 0x000fe20000410000 */
[----:B------:R-:W-:Y:S01]  /*2320*/  ISETP.GT.AND P0, PT, R2, 0x1e, PT ;  /* 0x0000001e0200780c */ /* 0x000fe20003f04270 */
[----:B------:R-:W-:Y:S01]  /*2330*/  FMUL.FTZ R31, R17, R14 ;  /* 0x0000000e111f7220 */ /* 0x000fe20000410000 */
[----:B------:R-:W-:Y:S01]  /*2340*/  BSSY B0, `(.L_x_398) ;  /* 0x0000052000007945 */ /* 0x000fe20003800000 */
[----:B------:R-:W-:Y:S01]  /*2350*/  FFMA.FTZ R25, R30, R68, R25 ;  /* 0x000000441e197223 */ /* 0x000fe20000010019 */
[----:B------:R-:W-:Y:S01]  /*2360*/  SHF.L.U32 R63, R59, 0x4, RZ ;  /* 0x000000043b3f7819 */ /* 0x000fe200000006ff */
[----:B------:R-:W-:Y:S02]  /*2370*/  FADD.FTZ R68, R29, R68 ;  /* 0x000000441d447221 */ /* 0x000fe40000010000 */
        /* <DEDUP_REMOVED lines=78> */
.L_x_399:
[----:B0-----:R-:W-:Y:S05]  /*2860*/  BSYNC B0 ;  /* 0x0000000000007941 */ /* 0x001fea0003800000 */
.L_x_398:
        /* <DEDUP_REMOVED lines=81> */
.L_x_401:
[----:B------:R-:W-:Y:S05]  /*2d80*/  BSYNC B0 ;  /* 0x0000000000007941 */ /* 0x000fea0003800000 */
.L_x_400:
[----:B------:R-:W-:Y:S01]  /*2d90*/  BSSY B0, `(.L_x_402) ;  /* 0x0000014000007945 */ /* 0x000fe20003800000 */
[----:B------:R-:W-:Y:S01]  /*2da0*/  HFMA2.MMA R29, -RZ, RZ, 0, 1.1920928955078125e-07 ;  /* 0x00000002ff1d7435 */ /* 0x000fe200000001ff */
[----:B------:R-:W-:Y:S01]  /*2db0*/  MOV R28, 0x4 ;  /* 0x00000004001c7802 */ /* 0x000fe20000000f00 */
        /* <DEDUP_REMOVED lines=17> */
.L_x_403:
[----:B------:R-:W-:Y:S05]  /*2ed0*/  BSYNC B0 ;  /* 0x0000000000007941 */ /* 0x000fea0003800000 */
.L_x_402:
[----:B------:R-:W-:-:S13]  /*2ee0*/  ISETP.LE.U32.AND P6, PT, R29, c[0x0][0xc], PT ;  /* 0x000003001d007a0c */ /* 0x000fda0003fc3070 */
[----:B------:R-:W-:Y:S05]  /*2ef0*/  @!P6 BRA `(.L_x_404) ;  /* 0x000013000000e947 */ /* 0x000fea0003800000 */
        /* <DEDUP_REMOVED lines=14> */
[----:B------:R-:W-:Y:S01]  /*2fe0*/  HFMA2.MMA R18, -RZ, RZ, 0, 5.9604644775390625e-08 ;  /* 0x00000001ff127435 */ /* 0x000fe200000001ff */
[----:B------:R-:W-:Y:S01]  /*2ff0*/  VOTEU.ANY UR4, UPT, PT ;  /* 0x0000000000047886 */ /* 0x000fe200038e0100 */
[----:B------:R-:W-:Y:S01]  /*3000*/  LOP3.LUT P6, RZ, R50, 0x2, RZ, 0xc0, !PT ;  /* 0x0000000232ff7812 */ /* 0x000fe200078cc0ff */
[----:B------:R-:W-:Y:S01]  /*3010*/  UPOPC UR5, UR4 ;  /* 0x00000004000572bf */ /* 0x000fe20008000000 */
[----:B-1----:R-:W-:Y:S01]  /*3020*/  P2R R22, PR, RZ, 0x1 ;  /* 0x00000001ff167803 */ /* 0x002fe20000000000 */
        /* <DEDUP_REMOVED lines=10> */
.L_x_406:
[----:B------:R-:W2:Y:S01]  /*30d0*/  LDG.E.STRONG.GPU R18, [R16.64] ;  /* 0x0000000e10127981 */ /* 0x000ea2000c1ef900 */
[----:B------:R-:W-:Y:S01]  /*30e0*/  YIELD ;  /* 0x0000000000007946 */ /* 0x000fe20003800000 */
[----:B--2---:R-:W-:Y:S01]  /*30f0*/  ISETP.NE.AND P6, PT, R18, R25, PT ;  /* 0x000000191200720c */ /* 0x004fe20003fc5270 */
[----:B------:R-:W-:-:S12]  /*3100*/  CCTL.IVALL ;  /* 0x00000000ff00798f */ /* 0x000fd80002000000 */
[----:B------:R-:W-:Y:S05]  /*3110*/  @P6 BRA `(.L_x_406) ;  /* 0xffffffb000006947 */ /* 0x000fea000383ffff */
.L_x_405:
[----:B------:R-:W-:Y:S01]  /*3120*/  ISETP.NE.AND P6, PT, RZ, c[0x0][0xc], PT ;  /* 0x00000300ff007a0c */ /* 0x000fe20003fc5270 */
[----:B------:R-:W-:Y:S01]  /*3130*/  WARPSYNC 0xffffffff ;  /* 0xffffffff00007948 */ /* 0x000fe20003800000 */
[----:B------:R-:W-:Y:S11]  /*3140*/  BAR.SYNC.DEFER_BLOCKING 0x0 ;  /* 0x0000000000007b1d */ /* 0x000ff60000010000 */
[----:B------:R-:W-:Y:S05]  /*3150*/  @!P6 BRA `(.L_x_404) ;  /* 0x000010a00000e947 */ /* 0x000fea0003800000 */
[----:B0-----:R-:W-:Y:S01]  /*3160*/  MOV R16, 0x1 ;  /* 0x0000000100107802 */ /* 0x001fe20000000f00 */
[----:B------:R-:W-:-:S03]  /*3170*/  HFMA2.MMA R18, -RZ, RZ, 0, 0 ;  /* 0x00000000ff127435 */ /* 0x000fc600000001ff */
[----:B------:R-:W-:-:S04]  /*3180*/  IADD3 R16, -R16, c[0x0][0xc], RZ ;  /* 0x0000030010107a10 */ /* 0x000fc80007ffe1ff */
[----:B------:R-:W-:-:S13]  /*3190*/  ISETP.GE.U32.AND P6, PT, R16, 0x3, PT ;  /* 0x000000031000780c */ /* 0x000fda0003fc6070 */
[----:B------:R-:W-:Y:S05]  /*31a0*/  @!P6 BRA `(.L_x_407) ;  /* 0x00000e800000e947 */ /* 0x000fea0003800000 */
[----:B------:R-:W-:Y:S01]  /*31b0*/  ULDC UR5, c[0x0][0xc] ;  /* 0x0000030000057ab9 */ /* 0x000fe20000000800 */
[----:B------:R-:W-:Y:S01]  /*31c0*/  MOV R18, RZ ;  /* 0x000000ff00127202 */ /* 0x000fe20000000f00 */
[----:B------:R-:W-:-:S04]  /*31d0*/  ULOP3.LUT UR4, UR5, 0x3, URZ, 0xc0, !UPT ;  /* 0x0000000305047892 */ /* 0x000fc8000f8ec03f */
        /* <DEDUP_REMOVED lines=14> */
.L_x_410:
        /* <DEDUP_REMOVED lines=116> */
.L_x_409:
        /* <DEDUP_REMOVED lines=64> */
.L_x_411:
[----:B------:R-:W-:-:S04]  /*3e00*/  LOP3.LUT P6, RZ, R61, 0x1, RZ, 0xc0, !PT ;  /* 0x000000013dff7812 */ /* 0x000fc800078cc0ff */
[----:B------:R-:W-:-:S13]  /*3e10*/  ISETP.NE.OR P6, PT, RZ, UR4, P6 ;  /* 0x00000004ff007c0c */ /* 0x000fda000b7c5670 */
[----:B------:R-:W-:Y:S05]  /*3e20*/  @!P6 BRA `(.L_x_407) ;  /* 0x000002000000e947 */ /* 0x000fea0003800000 */
.L_x_408:
        /* <DEDUP_REMOVED lines=32> */
.L_x_407:
        /* <DEDUP_REMOVED lines=11> */
.L_x_413:
[----:B------:R-:W-:Y:S05]  /*40e0*/  BSYNC B0 ;  /* 0x0000000000007941 */ /* 0x000fea0003800000 */
.L_x_412:
        /* <DEDUP_REMOVED lines=17> */
.L_x_404:
        /* <DEDUP_REMOVED lines=37> */
.L_x_414:
        /* <DEDUP_REMOVED lines=18> */
.L_x_416:
[----:B------:R-:W-:Y:S05]  /*4570*/  BSYNC B0 ;  /* 0x0000000000007941 */ /* 0x000fea0003800000 */
.L_x_415:
        /* <DEDUP_REMOVED lines=27> */
.L_x_417:
        /* <DEDUP_REMOVED lines=19> */
.L_x_419:
[----:B------:R-:W-:Y:S05]  /*4860*/  BSYNC B0 ;  /* 0x0000000000007941 */ /* 0x000fea0003800000 */
.L_x_418:
        /* <DEDUP_REMOVED lines=28> */
.L_x_420:
        /* <DEDUP_REMOVED lines=18> */
.L_x_422:
[----:B------:R-:W-:Y:S05]  /*4b50*/  BSYNC B0 ;  /* 0x0000000000007941 */ /* 0x000fea0003800000 */
.L_x_421:
        /* <DEDUP_REMOVED lines=27> */
.L_x_423:
        /* <DEDUP_REMOVED lines=18> */
.L_x_425:
[----:B------:R-:W-:Y:S05]  /*4e30*/  BSYNC B0 ;  /* 0x0000000000007941 */ /* 0x000fea0003800000 */
.L_x_424:
        /* <DEDUP_REMOVED lines=27> */
.L_x_426:
        /* <DEDUP_REMOVED lines=18> */
.L_x_428:
[----:B------:R-:W-:Y:S05]  /*5110*/  BSYNC B0 ;  /* 0x0000000000007941 */ /* 0x000fea0003800000 */
.L_x_427:
        /* <DEDUP_REMOVED lines=27> */
.L_x_429:
        /* <DEDUP_REMOVED lines=18> */
.L_x_431:
[----:B------:R-:W-:Y:S05]  /*53f0*/  BSYNC B0 ;  /* 0x0000000000007941 */ /* 0x000fea0003800000 */
.L_x_430:
        /* <DEDUP_REMOVED lines=28> */
.L_x_432:
        /* <DEDUP_REMOVED lines=21> */
.L_x_434:
[----:B------:R-:W-:Y:S05]  /*5710*/  BSYNC B0 ;  /* 0x0000000000007941 */ /* 0x000fea0003800000 */
.L_x_433:
[--C-:B------:R-:W-:Y:S02]  /*5720*/  PRMT R12, RZ, 0x5410, R37.reuse ;  /* 0x00005410ff0c7816 */ /* 0x100fe40000000025 */
[----:B------:R-:W-:Y:S02]  /*5730*/  PRMT R37, RZ, 0x7610, R37 ;  /* 0x00007610ff257816 */ /* 0x000fe40000000025 */
[----:B------:R-:W-:Y:S01]  /*5740*/  ISETP.GE.U32.AND P0, PT, R51, c[0x0][0x1e0], PT ;  /* 0x0000780033007a0c */ /* 0x000fe20003f06070 */
[----:B0-----:R-:W-:Y:S01]  /*5750*/  FADD.FTZ R16, R12, -UR16 ;  /* 0x800000100c107e21 */ /* 0x001fe20008010000 */
[--C-:B------:R-:W-:Y:S01]  /*5760*/  PRMT R12, RZ, 0x5410, R34.reuse ;  /* 0x00005410ff0c7816 */ /* 0x100fe20000000022 */
        /* <DEDUP_REMOVED lines=25> */
.L_x_435:
        /* <DEDUP_REMOVED lines=17> */
.L_x_437:
[----:B------:R-:W-:Y:S05]  /*5a10*/  BSYNC B0 ;  /* 0x0000000000007941 */ /* 0x000fea0003800000 */
.L_x_436:
[----:B------:R-:W-:Y:S01]  /*5a20*/  ULDC UR4, c[0x0][0x10] ;  /* 0x0000040000047ab9 */ /* 0x000fe20000000800 */
[----:B------:R-:W-:Y:S01]  /*5a30*/  IADD3 R50, R50, 0x1, RZ ;  /* 0x0000000132327810 */ /* 0x000fe20007ffe0ff */
[----:B------:R-:W-:-:S04]  /*5a40*/  UIADD3 UR7, UR7, UR4, URZ ;  /* 0x0000000407077290 */ /* 0x000fc8000fffe03f */
[----:B------:R-:W-:-:S06]  /*5a50*/  UISETP.GE.AND UP0, UPT, UR7, UR6, UPT ;  /* 0x000000060700728c */ /* 0x000fcc000bf06270 */
[----:B------:R-:W-:-:S13]  /*5a60*/  PLOP3.LUT P0, PT, PT, PT, UP0, 0x80, 0x0 ;  /* 0x000000000000781c */ /* 0x000fda0003f0f008 */
[----:B------:R-:W-:Y:S01]  /*5a70*/  @P0 CALL.REL.NOINC `(.L_x_387) ;  /* 0x0000001000000944 */ /* 0x000fe20003c00000 */
[----:B------:R-:W-:Y:S05]  /*5a80*/  BRA `(.L_x_438) ;  /* 0xffffa99000007947 */ /* 0x000fea000383ffff */
.L_x_387:
        /* <DEDUP_REMOVED lines=18> */
.L_x_440:
[----:B------:R-:W-:Y:S05]  /*5bb0*/  BSYNC B0 ;  /* 0x0000000000007941 */ /* 0x000fea0003800000 */
.L_x_439:
        /* <DEDUP_REMOVED lines=11> */
.L_x_442:
[----:B------:R-:W2:Y:S01]  /*5c70*/  LDG.E.STRONG.GPU R5, [R2.64] ;  /* 0x0000000e02057981 */ /* 0x000ea2000c1ef900 */
[----:B------:R-:W-:Y:S01]  /*5c80*/  YIELD ;  /* 0x0000000000007946 */ /* 0x000fe20003800000 */
[----:B--2---:R-:W-:Y:S01]  /*5c90*/  ISETP.NE.AND P0, PT, R5, R0, PT ;  /* 0x000000000500720c */ /* 0x004fe20003f05270 */
[----:B------:R-:W-:-:S12]  /*5ca0*/  CCTL.IVALL ;  /* 0x00000000ff00798f */ /* 0x000fd80002000000 */
[----:B------:R-:W-:Y:S05]  /*5cb0*/  @P0 BRA `(.L_x_442) ;  /* 0xffffffb000000947 */ /* 0x000fea000383ffff */
.L_x_441:
        /* <DEDUP_REMOVED lines=25> */
.L_x_443:
[----:B------:R-:W-:-:S04]  /*5e50*/  LEA R6, P0, R59, c[0x0][0x1b8], 0x2 ;  /* 0x00006e003b067a11 */ /* 0x000fc800078010ff */
[----:B------:R-:W-:Y:S02]  /*5e60*/  LEA.HI.X R7, R59, c[0x0][0x1bc], R8, 0x2, P0 ;  /* 0x00006f003b077a11 */ /* 0x000fe400000f1408 */
[-C--:B------:R-:W-:Y:S02]  /*5e70*/  LEA R8, P0, R14, R6.reuse, 0x2 ;  /* 0x000000060e087211 */ /* 0x080fe400078010ff */
[-C--:B0-----:R-:W-:Y:S01]  /*5e80*/  LEA R12, P2, R23, R6.reuse, 0x2 ;  /* 0x00000006170c7211 */ /* 0x081fe200078410ff */
[----:B------:R-:W2:Y:S01]  /*5e90*/  LDG.E R0, [R6.64] ;  /* 0x0000000e06007981 */ /* 0x000ea2000c1e1900 */
[----:B------:R-:W-:Y:S02]  /*5ea0*/  LEA R10, P1, R16, R6, 0x2 ;  /* 0x00000006100a7211 */ /* 0x000fe400078210ff */
[C---:B------:R-:W-:Y:S02]  /*5eb0*/  IADD3.X R9, R7.reuse, R27, RZ, P0, !PT ;  /* 0x0000001b07097210 */ /* 0x040fe400007fe4ff */
[----:B------:R-:W-:-:S02]  /*5ec0*/  IADD3.X R13, R7, R21, RZ, P2, !PT ;  /* 0x00000015070d7210 */ /* 0x000fc400017fe4ff */
[----:B------:R-:W-:Y:S02]  /*5ed0*/  IADD3.X R11, R19, R7, RZ, P1, !PT ;  /* 0x00000007130b7210 */ /* 0x000fe40000ffe4ff */
[----:B------:R0:W2:Y:S04]  /*5ee0*/  LDG.E R9, [R8.64] ;  /* 0x0000000e08097981 */ /* 0x0000a8000c1e1900 */
        /* <DEDUP_REMOVED lines=16> */
.L_x_444:
        /* <DEDUP_REMOVED lines=9> */
.L_x_5182:


//--------------------- .text._Z35group_norm_nhwc_bwd_one_pass_kernelI11Bf16IOBf16WLi256ELi56ELi448EEv26Group_norm_nhwc_bwd_params --------------------------
	.section	.text._Z35group_norm_nhwc_bwd_one_pass_kernelI11Bf16IOBf16WLi256ELi56ELi448EEv26Group_norm_nhwc_bwd_params,"ax",@progbits
	.sectioninfo	@"SHI_REGISTERS=128"
	.align	128
        .global         _Z35group_norm_nhwc_bwd_one_pass_kernelI11Bf16IOBf16WLi256ELi56ELi448EEv26Group_norm_nhwc_bwd_params
        .type           _Z35group_norm_nhwc_bwd_one_pass_kernelI11Bf16IOBf16WLi256ELi56ELi448EEv26Group_norm_nhwc_bwd_params,@function
        .size           _Z35group_norm_nhwc_bwd_one_pass_kernelI11Bf16IOBf16WLi256ELi56ELi448EEv26Group_norm_nhwc_bwd_params,(.L_x_5183 - _Z35group_norm_nhwc_bwd_one_pass_kernelI11Bf16IOBf16WLi256ELi56ELi448EEv26Group_norm_nhwc_bwd_params)
        .other          _Z35group_norm_nhwc_bwd_one_pass_kernelI11Bf16IOBf16WLi256ELi56ELi448EEv26Group_norm_nhwc_bwd_params,@"STO_CUDA_ENTRY STV_DEFAULT"
_Z35group_norm_nhwc_bwd_one_pass_kernelI11Bf16IOBf16WLi256ELi56ELi448EEv26Group_norm_nhwc_bwd_params:
.text._Z35group_norm_nhwc_bwd_one_pass_kernelI11Bf16IOBf16WLi256ELi56ELi448EEv26Group_norm_nhwc_bwd_params:
        /* <DEDUP_REMOVED lines=10> */
[----:B-12---:R-:W-:Y:S01]  /*00a0*/  SHF.R.U32.HI R16, RZ, 0x2, R85 ;  /* 0x00000002ff107819 */ /* 0x006fe20000011655 */
[----:B------:R-:W-:Y:S01]  /*00b0*/  HFMA2.MMA R67, -RZ, RZ, 0, 1.78813934326171875e-07 ;  /* 0x00000003ff437435 */ /* 0x000fe200000001ff */
[----:B------:R-:W-:Y:S01]  /*00c0*/  MOV R18, c[0x0][0x1dc] ;  /* 0x0000770000127a02 */ /* 0x000fe20000000f00 */
[----:B------:R-:W0:Y:S01]  /*00d0*/  S2R R0, SR_LANEID ;  /* 0x0000000000007919 */ /* 0x000e220000000000 */
[----:B------:R-:W-:Y:S01]  /*00e0*/  ISETP.GE.U32.AND P1, PT, R85, 0x1c0, PT ;  /* 0x000001c05500780c */ /* 0x000fe20003f26070 */
[----:B------:R-:W-:Y:S01]  /*00f0*/  IMAD.WIDE.U32 R16, R16, 0x24924925, RZ ;  /* 0x2492492510107825 */ /* 0x000fe200078e00ff */
[----:B------:R-:W-:Y:S01]  /*0100*/  LEA.HI R18, P0, R18, c[0x0][0x1d8], RZ, 0x1 ;  /* 0x0000760012127a11 */ /* 0x000fe200078108ff */
[----:B------:R-:W-:Y:S01]  /*0110*/  HFMA2.MMA R66, -RZ, RZ, 0, 0 ;  /* 0x00000000ff427435 */ /* 0x000fe200000001ff */
[----:B------:R-:W-:Y:S01]  /*0120*/  LOP3.LUT R87, R87, 0xffffff7f, RZ, 0xc0, !PT ;  /* 0xffffff7f57577812 */ /* 0x000fe200078ec0ff */
[----:B------:R-:W-:Y:S01]  /*0130*/  IMAD R84, R14, c[0x0][0x1fc], R17 ;  /* 0x00007f000e547a24 */ /* 0x000fe200078e0211 */
[----:B------:R-:W-:Y:S01]  /*0140*/  IADD3.X R19, RZ, c[0x0][0x1dc], RZ, P0, !PT ;  /* 0x00007700ff137a10 */ /* 0x000fe200007fe4ff */
[C---:B------:R-:W-:Y:S01]  /*0150*/  IMAD R5, R67.reuse, c[0x0][0x1dc], RZ ;  /* 0x0000770043057a24 */ /* 0x040fe200078e02ff */
[--C-:B------:R-:W-:Y:S01]  /*0160*/  SHF.R.S32.HI R16, RZ, 0x1f, R85.reuse ;  /* 0x0000001fff107819 */ /* 0x100fe20000011455 */
[----:B------:R-:W-:Y:S01]  /*0170*/  IMAD.WIDE.U32 R2, R67, c[0x0][0x1d8], RZ ;  /* 0x0000760043027a25 */ /* 0x000fe200078e00ff */
[C---:B------:R-:W-:Y:S01]  /*0180*/  ISETP.LT.U32.AND P0, PT, R84.reuse, c[0x0][0x1e0], PT ;  /* 0x0000780054007a0c */ /* 0x040fe20003f01070 */
[----:B------:R-:W-:Y:S01]  /*0190*/  ULDC.U8 UR9, c[0x0][0x1f4] ;  /* 0x00007d0000097ab9 */ /* 0x000fe20000000000 */
[----:B------:R-:W-:Y:S01]  /*01a0*/  SHF.R.S32.HI R13, RZ, 0x1f, R84 ;  /* 0x0000001fff0d7819 */ /* 0x000fe20000011454 */
[----:B------:R-:W-:Y:S01]  /*01b0*/  IMAD R86, R17, -0x1c, R85 ;  /* 0xffffffe411567824 */ /* 0x000fe200078e0255 */
[----:B------:R-:W-:Y:S01]  /*01c0*/  IADD3 R82, R84, 0x10, RZ ;  /* 0x0000001054527810 */ /* 0x000fe20007ffe0ff */
[----:B------:R-:W-:Y:S01]  /*01d0*/  IMAD R83, R14, c[0x0][0x10], R15 ;  /* 0x000004000e537a24 */ /* 0x000fe200078e020f */
[----:B------:R-:W-:-:S02]  /*01e0*/  ISETP.LT.AND.EX P0, PT, R13, c[0x0][0x1e4], !P1, P0 ;  /* 0x000079000d007a0c */ /* 0x000fc40004f01300 */
[----:B------:R-:W-:Y:S02]  /*01f0*/  ISETP.LT.U32.AND P5, PT, R82, c[0x0][0x1e0], PT ;  /* 0x0000780052007a0c */ /* 0x000fe40003fa1070 */
[----:B------:R-:W-:Y:S02]  /*0200*/  SHF.R.S32.HI R12, RZ, 0x1f, R82 ;  /* 0x0000001fff0c7819 */ /* 0x000fe40000011452 */
[----:B------:R-:W-:Y:S02]  /*0210*/  IADD3 R81, R84, 0x20, RZ ;  /* 0x0000002054517810 */ /* 0x000fe40007ffe0ff */
[----:B------:R-:W-:Y:S02]  /*0220*/  ISETP.LT.AND.EX P6, PT, R12, c[0x0][0x1e4], !P1, P5 ;  /* 0x000079000c007a0c */ /* 0x000fe40004fc1350 */
[----:B------:R-:W-:Y:S02]  /*0230*/  ISETP.LT.U32.AND P4, PT, R81, c[0x0][0x1e0], PT ;  /* 0x0000780051007a0c */ /* 0x000fe40003f81070 */
[----:B------:R-:W-:-:S02]  /*0240*/  SHF.R.S32.HI R11, RZ, 0x1f, R81 ;  /* 0x0000001fff0b7819 */ /* 0x000fc40000011451 */
[----:B------:R-:W-:Y:S02]  /*0250*/  @P0 LOP3.LUT R87, R87, 0x80, RZ, 0xfc, !PT ;  /* 0x0000008057570812 */ /* 0x000fe400078efcff */
[----:B------:R-:W-:Y:S02]  /*0260*/  IADD3 R80, R84, 0x30, RZ ;  /* 0x0000003054507810 */ /* 0x000fe40007ffe0ff */
[----:B------:R-:W-:Y:S02]  /*0270*/  ISETP.LT.AND.EX P5, PT, R11, c[0x0][0x1e4], !P1, P4 ;  /* 0x000079000b007a0c */ /* 0x000fe40004fa1340 */
[----:B------:R-:W-:Y:S02]  /*0280*/  LOP3.LUT R87, R87, 0xffffffbf, RZ, 0xc0, !PT ;  /* 0xffffffbf57577812 */ /* 0x000fe400078ec0ff */
[----:B------:R-:W-:Y:S02]  /*0290*/  IADD3 R3, R3, R5, RZ ;  /* 0x0000000503037210 */ /* 0x000fe40007ffe0ff */
        /* <DEDUP_REMOVED lines=41> */
[----:B------:R-:W-:Y:S02]  /*0530*/  SHF.R.S64 R18, R18, 0x1, R19 ;  /* 0x0000000112127819 */ /* 0x000fe40000001013 */
[----:B------:R-:W-:-:S02]  /*0540*/  SHF.R.S64 R21, R21, 0x1, R24 ;  /* 0x0000000115157819 */ /* 0x000fc40000001018 */
[----:B------:R-:W-:Y:S02]  /*0550*/  SHF.R.S32.HI R2, RZ, 0x1f, R72 ;  /* 0x0000001fff027819 */ /* 0x000fe40000011448 */
[----:B------:R-:W-:Y:S02]  /*0560*/  ISETP.LT.U32.AND P0, PT, R72, c[0x0][0x1e0], PT ;  /* 0x0000780048007a0c */ /* 0x000fe40003f01070 */
[----:B------:R-:W-:Y:S02]  /*0570*/  LEA.HI R17, R16, R85, RZ, 0x5 ;  /* 0x0000005510117211 */ /* 0x000fe400078f28ff */
[----:B------:R-:W-:Y:S02]  /*0580*/  SHF.R.S32.HI R19, RZ, 0x1, R19 ;  /* 0x00000001ff137819 */ /* 0x000fe40000011413 */
[C---:B------:R-:W-:Y:S02]  /*0590*/  IADD3 R71, R84.reuse, 0xc0, RZ ;  /* 0x000000c054477810 */ /* 0x040fe40007ffe0ff */
[----:B------:R-:W-:-:S02]  /*05a0*/  IADD3 R70, R84, 0xd0, RZ ;  /* 0x000000d054467810 */ /* 0x000fc40007ffe0ff */
[C---:B------:R-:W-:Y:S02]  /*05b0*/  IADD3 R69, R84.reuse, 0xe0, RZ ;  /* 0x000000e054457810 */ /* 0x040fe40007ffe0ff */
[----:B------:R-:W-:Y:S02]  /*05c0*/  IADD3 R68, R84, 0xf0, RZ ;  /* 0x000000f054447810 */ /* 0x000fe40007ffe0ff */
[----:B------:R-:W-:Y:S02]  /*05d0*/  SHF.R.S32.HI R24, RZ, 0x1, R24 ;  /* 0x00000001ff187819 */ /* 0x000fe40000011418 */
[----:B------:R-:W-:Y:S02]  /*05e0*/  ISETP.LT.AND.EX P5, PT, R6, c[0x0][0x1e4], !P1, P5 ;  /* 0x0000790006007a0c */ /* 0x000fe40004fa1350 */
[----:B------:R-:W-:Y:S02]  /*05f0*/  ISETP.LT.AND.EX P4, PT, R5, c[0x0][0x1e4], !P1, P4 ;  /* 0x0000790005007a0c */ /* 0x000fe40004f81340 */
[----:B------:R-:W-:-:S02]  /*0600*/  ISETP.LT.AND.EX P3, PT, R4, c[0x0][0x1e4], !P1, P3 ;  /* 0x0000790004007a0c */ /* 0x000fc40004f61330 */
[----:B------:R-:W-:Y:S02]  /*0610*/  ISETP.LT.AND.EX P2, PT, R3, c[0x0][0x1e4], !P1, P2 ;  /* 0x0000790003007a0c */ /* 0x000fe40004f41320 */
[----:B------:R-:W-:Y:S02]  /*0620*/  ISETP.LT.AND.EX P1, PT, R2, c[0x0][0x1e4], !P1, P0 ;  /* 0x0000790002007a0c */ /* 0x000fe40004f21300 */
[----:B------:R-:W-:Y:S02]  /*0630*/  MOV R16, R15 ;  /* 0x0000000f00107202 */ /* 0x000fe40000000f00 */
[----:B------:R-:W-:Y:S02]  /*0640*/  LOP3.LUT R67, R67, c[0x0][0xc], RZ, 0xc0, !PT ;  /* 0x0000030043437a12 */ /* 0x000fe400078ec0ff */
[----:B------:R-:W-:Y:S02]  /*0650*/  SHF.R.S32.HI R17, RZ, 0x5, R17 ;  /* 0x00000005ff117819 */ /* 0x000fe40000011411 */
[----:B------:R-:W-:-:S02]  /*0660*/  SHF.L.U32 R86, R86, 0x1, RZ ;  /* 0x0000000156567819 */ /* 0x000fc400000006ff */
[----:B------:R-:W-:Y:S02]  /*0670*/  SHF.L.U64.HI R19, R18, 0x2, R19 ;  /* 0x0000000212137819 */ /* 0x000fe40000010213 */
[----:B------:R-:W-:Y:S02]  /*0680*/  SHF.R.S32.HI R20, RZ, 0x1f, R71 ;  /* 0x0000001fff147819 */ /* 0x000fe40000011447 */
[----:B------:R-:W-:Y:S02]  /*0690*/  SHF.R.S32.HI R22, RZ, 0x1f, R70 ;  /* 0x0000001fff167819 */ /* 0x000fe40000011446 */
[----:B------:R-:W-:Y:S02]  /*06a0*/  SHF.R.S32.HI R23, RZ, 0x1f, R69 ;  /* 0x0000001fff177819 */ /* 0x000fe40000011445 */
[----:B------:R-:W-:Y:S02]  /*06b0*/  SHF.R.S32.HI R56, RZ, 0x1f, R68 ;  /* 0x0000001fff387819 */ /* 0x000fe40000011444 */
[----:B0-----:R-:W-:-:S02]  /*06c0*/  SHF.L.U64.HI R57, R21, 0x2, R24 ;  /* 0x0000000215397819 */ /* 0x001fc40000010218 */
.L_x_528:
[----:B------:R-:W-:Y:S01]  /*06d0*/  IABS R31, c[0x0][0x1f0] ;  /* 0x00007c00001f7a13 */ /* 0x000fe20000000000 */
[----:B------:R-:W-:Y:S01]  /*06e0*/  CS2R R58, SRZ ;  /* 0x00000000003a7805 */ /* 0x000fe2000001ff00 */
[----:B------:R-:W-:-:S02]  /*06f0*/  P2R R32, PR, RZ, 0x8 ;  /* 0x00000008ff207803 */ /* 0x000fc40000000000 */
[----:B0-----:R-:W0:Y:S01]  /*0700*/  I2F.RP R26, R31 ;  /* 0x0000001f001a7306 */ /* 0x001e220000209400 */
[----:B------:R-:W-:Y:S02]  /*0710*/  P2R R29, PR, RZ, 0x4 ;  /* 0x00000004ff1d7803 */ /* 0x000fe40000000000 */
[----:B------:R-:W-:Y:S01]  /*0720*/  MOV R53, 0x8 ;  /* 0x0000000800357802 */ /* 0x000fe20000000f00 */
[----:B------:R-:W-:Y:S01]  /*0730*/  CS2R R60, SRZ ;  /* 0x00000000003c7805 */ /* 0x000fe2000001ff00 */
[----:B------:R-:W-:Y:S01]  /*0740*/  CS2R R62, SRZ ;  /* 0x00000000003e7805 */ /* 0x000fe2000001ff00 */
[----:B------:R-:W-:Y:S01]  /*0750*/  CS2R R64, SRZ ;  /* 0x0000000000407805 */ /* 0x000fe2000001ff00 */
[----:B------:R-:W-:Y:S02]  /*0760*/  LOP3.LUT P2, RZ, R87, 0x40, RZ, 0xc0, !PT ;  /* 0x0000004057ff7812 */ /* 0x000fe4000784c0ff */
[----:B------:R-:W-:Y:S01]  /*0770*/  P2R R28, PR, RZ, 0x2 ;  /* 0x00000002ff1c7803 */ /* 0x000fe20000000000 */
[----:B0-----:R-:W0:Y:S01]  /*0780*/  MUFU.RCP R26, R26 ;  /* 0x0000001a001a7308 */ /* 0x001e220000001000 */
[----:B------:R-:W-:Y:S01]  /*0790*/  IMAD.WIDE R52, R16, R53, c[0x0][0x198] ;  /* 0x0000660010347625 */ /* 0x000fe200078e0235 */
[----:B------:R-:W-:-:S02]  /*07a0*/  MOV R115, 0x3f800000 ;  /* 0x3f80000000737802 */ /* 0x000fc40000000f00 */
[----:B------:R-:W-:-:S03]  /*07b0*/  LOP3.LUT P1, RZ, R87, 0x20, RZ, 0xc0, !PT ;  /* 0x0000002057ff7812 */ /* 0x000fc6000782c0ff */
[----:B------:R-:W2:Y:S01]  /*07c0*/  LDG.E.64 R52, [R52.64] ;  /* 0x0000000634347981 */ /* 0x000ea2000c1e1b00 */
[----:B0-----:R-:W-:-:S04]  /*07d0*/  IADD3 R24, R26, 0xffffffe, RZ ;  /* 0x0ffffffe1a187810 */ /* 0x001fc80007ffe0ff */
        /* <DEDUP_REMOVED lines=86> */
[----:B---3--:R-:W-:Y:S02]  /*0d40*/  @P0 IADD3 R25, R27, R31, RZ ;  /* 0x0000001f1b190210 */ /* 0x008fe40007ffe0ff */
        /* <DEDUP_REMOVED lines=19> */
[C---:B-1----:R-:W-:Y:S02]  /*0e80*/  @P0 SHF.L.U32 R26, R30.reuse, 0x1, RZ ;  /* 0x000000011e1a0819 */ /* 0x042fe400000006ff */
[----:B------:R-:W-:Y:S02]  /*0e90*/  @P0 SHF.L.U64.HI R30, R30, 0x1, R25 ;  /* 0x000000011e1e0819 */ /* 0x000fe40000010219 */
[----:B------:R-:W-:-:S04]  /*0ea0*/  @P0 IADD3 R24, P6, R26, c[0x0][0x180], RZ ;  /* 0x000060001a180a10 */ /* 0x000fc80007fde0ff */
[----:B------:R-:W-:Y:S02]  /*0eb0*/  @P0 IADD3.X R25, R30, c[0x0][0x184], RZ, P6, !PT ;  /* 0x000061001e190a10 */ /* 0x000fe400037fe4ff */
[----:B------:R-:W-:-:S03]  /*0ec0*/  @P0 IADD3 R26, P6, R26, c[0x0][0x178], RZ ;  /* 0x00005e001a1a0a10 */ /* 0x000fc60007fde0ff */
[----:B------:R0:W5:Y:S01]  /*0ed0*/  @P0 LDG.E R64, [R24.64] ;  /* 0x0000000618400981 */ /* 0x000162000c1e1900 */
[----:B------:R-:W-:Y:S01]  /*0ee0*/  @P0 IADD3.X R27, R30, c[0x0][0x17c], RZ, P6, !PT ;  /* 0x00005f001e1b0a10 */ /* 0x000fe200037fe4ff */
[----:B--2---:R-:W-:-:S04]  /*0ef0*/  FFMA.FTZ R30, -R52, R52, R53 ;  /* 0x00000034341e7223 */ /* 0x004fc80000010135 */
[----:B------:R1:W5:Y:S01]  /*0f00*/  @P0 LDG.E R65, [R26.64] ;  /* 0x000000061a410981 */ /* 0x000362000c1e1900 */
[----:B------:R-:W-:Y:S01]  /*0f10*/  FSETP.GTU.FTZ.AND P0, PT, R30, RZ, PT ;  /* 0x000000ff1e00720b */ /* 0x000fe20003f1c000 */
[----:B------:R-:W-:Y:S01]  /*0f20*/  @P3 IMAD R31, R13, c[0x0][0x1d8], RZ ;  /* 0x000076000d1f3a24 */ /* 0x000fe200078e02ff */
[----:B0-----:R-:W-:Y:S02]  /*0f30*/  @P3 MOV R24, R122 ;  /* 0x0000007a00183202 */ /* 0x001fe40000000f00 */
[----:B------:R-:W-:Y:S01]  /*0f40*/  @P3 MOV R25, R121 ;  /* 0x0000007900193202 */ /* 0x000fe20000000f00 */
[----:B------:R-:W-:-:S04]  /*0f50*/  @P3 IMAD R31, R84, c[0x0][0x1dc], R31 ;  /* 0x00007700541f3a24 */ /* 0x000fc800078e021f */
[----:B------:R-:W-:-:S04]  /*0f60*/  @P3 IMAD.WIDE.U32 R24, R84, c[0x0][0x1d8], R24 ;  /* 0x0000760054183a25 */ /* 0x000fc800078e0018 */
[----:B------:R-:W-:Y:S01]  /*0f70*/  @P0 FADD.FTZ R30, R30, c[0x0][0x1a0] ;  /* 0x000068001e1e0621 */ /* 0x000fe20000010000 */
[----:B------:R-:W-:Y:S02]  /*0f80*/  @P3 IADD3 R25, R25, R31, RZ ;  /* 0x0000001f19193210 */ /* 0x000fe40007ffe0ff */
[C---:B------:R-:W-:Y:S01]  /*0f90*/  @P3 SHF.L.U32 R102, R24.reuse, 0x1, RZ ;  /* 0x0000000118663819 */ /* 0x040fe200000006ff */
[----:B------:R0:W2:Y:S01]  /*0fa0*/  @P0 MUFU.RSQ R115, R30 ;  /* 0x0000001e00730308 */ /* 0x0000a20000001400 */
        /* <DEDUP_REMOVED lines=21> */
[----:B------:R-:W-:-:S03]  /*1100*/  LOP3.LUT P3, RZ, R87, 0x10, RZ, 0xc0, !PT ;  /* 0x0000001057ff7812 */ /* 0x000fc6000786c0ff */
        /* <DEDUP_REMOVED lines=8> */
[----:B------:R-:W-:Y:S01]  /*1190*/  @P3 IMAD R27, R80, c[0x0][0x1dc], R25 ;  /* 0x00007700501b3a24 */ /* 0x000fe200078e0219 */
[----:B------:R-:W-:Y:S02]  /*11a0*/  @P3 MOV R25, R121 ;  /* 0x0000007900193202 */ /* 0x000fe40000000f00 */
[----:B------:R-:W-:Y:S02]  /*11b0*/  @P1 IADD3.X R95, R24, c[0x0][0x17c], RZ, P0, !PT ;  /* 0x00005f00185f1a10 */ /* 0x000fe400007fe4ff */
        /* <DEDUP_REMOVED lines=78> */
[----:B------:R-:W-:-:S04]  /*16a0*/  ISETP.NE.AND P2, PT, R29, RZ, PT ;  /* 0x000000ff1d00720c */ /* 0x000fc80003f45270 */
[----:B------:R-:W-:Y:S02]  /*16b0*/  @P3 IADD3 R25, R25, R27, RZ ;  /* 0x0000001b19193210 */ /* 0x000fe40007ffe0ff */
[C---:B------:R-:W-:Y:S02]  /*16c0*/  @P3 SHF.L.U32 R32, R24.reuse, 0x1, RZ ;  /* 0x0000000118203819 */ /* 0x040fe400000006ff */
[----:B------:R-:W-:Y:S02]  /*16d0*/  @P3 SHF.L.U64.HI R24, R24, 0x1, R25 ;  /* 0x0000000118183819 */ /* 0x000fe40000010219 */
[----:B----4-:R-:W-:-:S04]  /*16e0*/  @P3 IADD3 R34, P0, R32, c[0x0][0x180], RZ ;  /* 0x0000600020223a10 */ /* 0x010fc80007f1e0ff */
        /* <DEDUP_REMOVED lines=8> */
[----:B------:R-:W-:Y:S01]  /*1770*/  @P2 IMAD.WIDE.U32 R24, R73, c[0x0][0x1d8], R24 ;  /* 0x0000760049182a25 */ /* 0x000fe200078e0018 */
[----:B------:R-:W-:Y:S02]  /*1780*/  P2R R53, PR, RZ, 0x40 ;  /* 0x00000040ff357803 */ /* 0x000fe40000000000 */
[----:B------:R-:W-:Y:S02]  /*1790*/  LOP3.LUT P6, RZ, R87, 0x8, RZ, 0xc0, !PT ;  /* 0x0000000857ff7812 */ /* 0x000fe400078cc0ff */
[----:B------:R-:W-:Y:S02]  /*17a0*/  @P2 IADD3 R25, R25, R27, RZ ;  /* 0x0000001b19192210 */ /* 0x000fe40007ffe0ff */
[----:B------:R-:W-:Y:S02]  /*17b0*/  @P2 SHF.L.U32 R28, R24, 0x1, RZ ;  /* 0x00000001181c2819 */ /* 0x000fe400000006ff */
[----:B------:R-:W-:Y:S02]  /*17c0*/  P2R R106, PR, RZ, 0x40 ;  /* 0x00000040ff6a7803 */ /* 0x000fe40000000000 */
[----:B------:R-:W-:-:S02]  /*17d0*/  LOP3.LUT P6, RZ, R87, 0x10, RZ, 0xc0, !PT ;  /* 0x0000001057ff7812 */ /* 0x000fc400078cc0ff */
[----:B------:R-:W-:Y:S02]  /*17e0*/  @P2 SHF.L.U64.HI R24, R24, 0x1, R25 ;  /* 0x0000000118182819 */ /* 0x000fe40000010219 */
[----:B0-----:R-:W-:Y:S02]  /*17f0*/  @P2 IADD3 R30, P0, R28, c[0x0][0x180], RZ ;  /* 0x000060001c1e2a10 */ /* 0x001fe40007f1e0ff */
[----:B------:R-:W-:Y:S01]  /*1800*/  P2R R107, PR, RZ, 0x40 ;  /* 0x00000040ff6b7803 */ /* 0x000fe20000000000 */
[----:B------:R-:W-:Y:S01]  /*1810*/  @P1 IMAD R25, R2, c[0x0][0x1d8], RZ ;  /* 0x0000760002191a24 */ /* 0x000fe200078e02ff */
[----:B------:R-:W-:Y:S02]  /*1820*/  LOP3.LUT P6, RZ, R87, 0x20, RZ, 0xc0, !PT ;  /* 0x0000002057ff7812 */ /* 0x000fe400078cc0ff */
[----:B------:R-:W-:Y:S02]  /*1830*/  @P2 IADD3.X R31, R24, c[0x0][0x184], RZ, P0, !PT ;  /* 0x00006100181f2a10 */ /* 0x000fe400007fe4ff */
[----:B------:R-:W-:Y:S01]  /*1840*/  @P2 IADD3 R28, P0, R28, c[0x0][0x178], RZ ;  /* 0x00005e001c1c2a10 */ /* 0x000fe20007f1e0ff */
[----:B------:R-:W-:Y:S01]  /*1850*/  @P1 IMAD R27, R72, c[0x0][0x1dc], R25 ;  /* 0x00007700481b1a24 */ /* 0x000fe200078e0219 */
[----:B------:R-:W-:-:S02]  /*1860*/  P2R R108, PR, RZ, 0x40 ;  /* 0x00000040ff6c7803 */ /* 0x000fc40000000000 */
[C---:B------:R-:W-:Y:S02]  /*1870*/  LOP3.LUT P6, RZ, R87.reuse, 0x40, RZ, 0xc0, !PT ;  /* 0x0000004057ff7812 */ /* 0x040fe400078cc0ff */
        /* <DEDUP_REMOVED lines=22> */
[----:B------:R-:W-:-:S11]  /*19e0*/  CS2R R108, SRZ ;  /* 0x00000000006c7805 */ /* 0x000fd6000001ff00 */
[----:B------:R1:W5:Y:S04]  /*19f0*/  @P6 LDG.E R109, [R96.64] ;  /* 0x00000006606d6981 */ /* 0x000368000c1e1900 */
[----:B------:R1:W5:Y:S01]  /*1a00*/  @P6 LDG.E R108, [R94.64] ;  /* 0x000000065e6c6981 */ /* 0x000362000c1e1900 */
[----:B------:R-:W-:Y:S02]  /*1a10*/  ISETP.NE.AND P6, PT, R107, RZ, PT ;  /* 0x000000ff6b00720c */ /* 0x000fe40003fc5270 */
[----:B------:R-:W-:Y:S01]  /*1a20*/  MOV R107, RZ ;  /* 0x000000ff006b7202 */ /* 0x000fe20000000f00 */
[----:B0-----:R-:W-:-:S10]  /*1a30*/  CS2R R104, SRZ ;  /* 0x0000000000687805 */ /* 0x001fd4000001ff00 */
[----:B------:R0:W5:Y:S04]  /*1a40*/  @P6 LDG.E R110, [R92.64] ;  /* 0x000000065c6e6981 */ /* 0x000168000c1e1900 */
[----:B------:R2:W5:Y:S01]  /*1a50*/  @P6 LDG.E R107, [R90.64] ;  /* 0x000000065a6b6981 */ /* 0x000562000c1e1900 */
[----:B------:R-:W-:Y:S01]  /*1a60*/  ISETP.NE.AND P6, PT, R106, RZ, PT ;  /* 0x000000ff6a00720c */ /* 0x000fe20003fc5270 */
[----:B-1----:R-:W-:Y:S01]  /*1a70*/  CS2R R102, SRZ ;  /* 0x0000000000667805 */ /* 0x002fe2000001ff00 */
[----:B---3--:R-:W-:Y:S01]  /*1a80*/  CS2R R100, SRZ ;  /* 0x0000000000647805 */ /* 0x008fe2000001ff00 */
[----:B----4-:R-:W-:Y:S01]  /*1a90*/  CS2R R98, SRZ ;  /* 0x0000000000627805 */ /* 0x010fe2000001ff00 */
[----:B------:R-:W-:Y:S01]  /*1aa0*/  CS2R R96, SRZ ;  /* 0x0000000000607805 */ /* 0x000fe2000001ff00 */
[----:B------:R-:W-:Y:S01]  /*1ab0*/  CS2R R94, SRZ ;  /* 0x00000000005e7805 */ /* 0x000fe2000001ff00 */
[----:B0-----:R-:W-:Y:S01]  /*1ac0*/  CS2R R92, SRZ ;  /* 0x00000000005c7805 */ /* 0x001fe2000001ff00 */
[----:B------:R0:W5:Y:S01]  /*1ad0*/  @P5 LDG.E R102, [R42.64] ;  /* 0x000000062a665981 */ /* 0x000162000c1e1900 */
[----:B--2---:R-:W-:-:S03]  /*1ae0*/  CS2R R90, SRZ ;  /* 0x00000000005a7805 */ /* 0x004fc6000001ff00 */
[----:B------:R0:W5:Y:S04]  /*1af0*/  @P5 LDG.E R99, [R40.64] ;  /* 0x0000000628635981 */ /* 0x000168000c1e1900 */
[----:B------:R1:W5:Y:S04]  /*1b00*/  @P6 LDG.E R105, [R88.64] ;  /* 0x0000000658696981 */ /* 0x000368000c1e1900 */
[----:B------:R0:W5:Y:S01]  /*1b10*/  @P6 LDG.E R104, [R54.64] ;  /* 0x0000000636686981 */ /* 0x000162000c1e1900 */
[----:B------:R-:W-:-:S03]  /*1b20*/  ISETP.NE.AND P6, PT, R53, RZ, PT ;  /* 0x000000ff3500720c */ /* 0x000fc60003fc5270 */
[----:B------:R0:W5:Y:S04]  /*1b30*/  @P4 LDG.E R97, [R38.64] ;  /* 0x0000000626614981 */ /* 0x000168000c1e1900 */
        /* <DEDUP_REMOVED lines=9> */
[----:B------:R-:W-:-:S02]  /*1bd0*/  LOP3.LUT P0, RZ, R87, 0x4, RZ, 0xc0, !PT ;  /* 0x0000000457ff7812 */ /* 0x000fc4000780c0ff */
[----:B------:R-:W-:-:S11]  /*1be0*/  MOV R106, RZ ;  /* 0x000000ff006a7202 */ /* 0x000fd60000000f00 */
[----:B------:R0:W5:Y:S04]  /*1bf0*/  @P0 LDG.E R106, [R50.64] ;  /* 0x00000006326a0981 */ /* 0x000168000c1e1900 */
[----:B------:R0:W5:Y:S01]  /*1c00*/  @P0 LDG.E R103, [R48.64] ;  /* 0x0000000630670981 */ /* 0x000162000c1e1900 */
[----:B------:R-:W-:Y:S01]  /*1c10*/  ISETP.GT.U32.AND P0, PT, R85, 0x1bf, PT ;  /* 0x000001bf5500780c */ /* 0x000fe20003f04070 */
[----:B------:R-:W-:Y:S01]  /*1c20*/  BSSY B0, `(.L_x_446) ;  /* 0x0000013000007945 */ /* 0x000fe20003800000 */
[----:B-1----:R-:W-:Y:S01]  /*1c30*/  CS2R R88, SRZ ;  /* 0x0000000000587805 */ /* 0x002fe2000001ff00 */
[----:B------:R-:W-:-:S10]  /*1c40*/  MOV R53, RZ ;  /* 0x000000ff00357202 */ /* 0x000fd40000000f00 */
[----:B------:R-:W-:Y:S05]  /*1c50*/  @P0 BRA `(.L_x_447) ;  /* 0x000000f000000947 */ /* 0x000fea0003800000 */
[----:B0-----:R-:W-:Y:S02]  /*1c60*/  ISETP.NE.AND P0, PT, RZ, UR9, PT ;  /* 0x00000009ff007c0c */ /* 0x001fe4000bf05270 */
[----:B------:R-:W-:-:S04]  /*1c70*/  IADD3 R27, R86, R117, RZ ;  /* 0x00000075561b7210 */ /* 0x000fc80007ffe0ff */
[----:B------:R-:W-:-:S07]  /*1c80*/  SHF.R.S32.HI R26, RZ, 0x1f, R27 ;  /* 0x0000001fff1a7819 */ /* 0x000fce000001141b */
[----:B------:R-:W-:-:S04]  /*1c90*/  @P0 LEA R24, P6, R27, c[0x0][0x190], 0x1 ;  /* 0x000064001b180a11 */ /* 0x000fc800078c08ff */
[----:B------:R-:W-:-:S05]  /*1ca0*/  @P0 LEA.HI.X R25, R27, c[0x0][0x194], R26, 0x1, P6 ;  /* 0x000065001b190a11 */ /* 0x000fca00030f0c1a */
[----:B------:R-:W2:Y:S04]  /*1cb0*/  @P0 LDG.E.U16 R26, [R24.64+0x2] ;  /* 0x00000206181a0981 */ /* 0x000ea8000c1e1500 */
[----:B------:R-:W3:Y:S01]  /*1cc0*/  @P0 LDG.E.U16 R28, [R24.64] ;  /* 0x00000006181c0981 */ /* 0x000ee2000c1e1500 */
[----:B--2---:R-:W-:Y:S01]  /*1cd0*/  @P0 PRMT R88, RZ, 0x5410, R26 ;  /* 0x00005410ff580816 */ /* 0x004fe2000000001a */
[----:B------:R-:W-:-:S10]  /*1ce0*/  HFMA2.MMA R26, -RZ, RZ, 0, 1.1920928955078125e-07 ;  /* 0x00000002ff1a7435 */ /* 0x000fd400000001ff */
[----:B------:R-:W-:-:S05]  /*1cf0*/  IMAD.WIDE R26, R27, R26, c[0x0][0x188] ;  /* 0x000062001b1a7625 */ /* 0x000fca00078e021a */
[----:B------:R-:W2:Y:S04]  /*1d00*/  LDG.E.U16 R90, [R26.64] ;  /* 0x000000061a5a7981 */ /* 0x000ea8000c1e1500 */
[----:B------:R-:W4:Y:S01]  /*1d10*/  LDG.E.U16 R53, [R26.64+0x2] ;  /* 0x000002061a357981 */ /* 0x000f22000c1e1500 */
[----:B---3--:R-:W-:Y:S02]  /*1d20*/  @P0 PRMT R89, RZ, 0x5410, R28 ;  /* 0x00005410ff590816 */ /* 0x008fe4000000001c */
[----:B--2---:R-:W-:Y:S02]  /*1d30*/  PRMT R90, RZ, 0x5410, R90 ;  /* 0x00005410ff5a7816 */ /* 0x004fe4000000005a */
[----:B----4-:R-:W-:Y:S02]  /*1d40*/  PRMT R53, RZ, 0x5410, R53 ;  /* 0x00005410ff357816 */ /* 0x010fe40000000035 */
.L_x_447:
[----:B0-----:R-:W-:Y:S05]  /*1d50*/  BSYNC B0 ;  /* 0x0000000000007941 */ /* 0x001fea0003800000 */
.L_x_446:
[----:B------:R-:W-:Y:S02]  /*1d60*/  ISETP.NE.AND P0, PT, RZ, UR9, PT ;  /* 0x00000009ff007c0c */ /* 0x000fe4000bf05270 */
[----:B-----5:R-:W-:-:S02]  /*1d70*/  PRMT R29, RZ, 0x5410, R113 ;  /* 0x00005410ff1d7816 */ /* 0x020fc40000000071 */
[----:B------:R-:W-:Y:S02]  /*1d80*/  PRMT R31, RZ, 0x7610, R113 ;  /* 0x00007610ff1f7816 */ /* 0x000fe40000000071 */
[--C-:B------:R-:W-:Y:S01]  /*1d90*/  PRMT R33, RZ, 0x5410, R114.reuse ;  /* 0x00005410ff217816 */ /* 0x100fe20000000072 */
[C---:B------:R-:W-:Y:S01]  /*1da0*/  FADD.FTZ R28, -R52.reuse, R29 ;  /* 0x0000001d341c7221 */ /* 0x040fe20000010100 */
[----:B------:R-:W-:Y:S01]  /*1db0*/  PRMT R35, RZ, 0x7610, R114 ;  /* 0x00007610ff237816 */ /* 0x000fe20000000072 */
[C---:B------:R-:W-:Y:S01]  /*1dc0*/  FADD.FTZ R30, -R52.reuse, R31 ;  /* 0x0000001f341e7221 */ /* 0x040fe20000010100 */
[----:B------:R-:W-:Y:S01]  /*1dd0*/  LOP3.LUT R87, R87, 0xfffffeff, RZ, 0xc0, !PT ;  /* 0xfffffeff57577812 */ /* 0x000fe200078ec0ff */
[C---:B------:R-:W-:Y:S01]  /*1de0*/  FADD.FTZ R36, -R52.reuse, R33 ;  /* 0x0000002134247221 */ /* 0x040fe20000010100 */
[--C-:B------:R-:W-:Y:S01]  /*1df0*/  PRMT R27, RZ, 0x5410, R112.reuse ;  /* 0x00005410ff1b7816 */ /* 0x100fe20000000070 */
[----:B------:R-:W-:Y:S01]  /*1e00*/  FADD.FTZ R38, -R52, R35 ;  /* 0x0000002334267221 */ /* 0x000fe20000010100 */
[----:B------:R-:W-:Y:S01]  /*1e10*/  PRMT R26, RZ, 0x7610, R112 ;  /* 0x00007610ff1a7816 */ /* 0x000fe20000000070 */
[-C--:B------:R-:W-:Y:S01]  /*1e20*/  FMUL.FTZ R40, R28, R115.reuse ;  /* 0x000000731c287220 */ /* 0x080fe20000410000 */
        /* <DEDUP_REMOVED lines=23> */
.L_x_448:
        /* <DEDUP_REMOVED lines=26> */
.L_x_449:
[----:B------:R-:W-:Y:S02]  /*2140*/  FFMA.FTZ R34, R29, R33, R32 ;  /* 0x000000211d227223 */ /* 0x000fe40000010020 */
[----:B------:R-:W-:Y:S02]  /*2150*/  FADD.FTZ R32, RZ, R27 ;  /* 0x0000001bff207221 */ /* 0x000fe40000010000 */
[----:B------:R-:W-:Y:S02]  /*2160*/  FADD.FTZ R36, R33, R28 ;  /* 0x0000001c21247221 */ /* 0x000fe40000010000 */
[----:B------:R-:W-:Y:S02]  /*2170*/  FMUL.FTZ R33, R25, R90 ;  /* 0x0000005a19217220 */ /* 0x000fe40000410000 */
[----:B------:R-:W-:-:S02]  /*2180*/  FFMA.FTZ R27, R30, R25, R44 ;  /* 0x000000191e1b7223 */ /* 0x000fc4000001002c */
        /* <DEDUP_REMOVED lines=8> */
[--C-:B------:R-:W-:Y:S01]  /*2210*/  PRMT R29, RZ, 0x5410, R109.reuse ;  /* 0x00005410ff1d7816 */ /* 0x100fe2000000006d */
[----:B------:R-:W-:Y:S01]  /*2220*/  FFMA.FTZ R45, R31, R26, R30 ;  /* 0x0000001a1f2d7223 */ /* 0x000fe2000001001e */
[----:B------:R-:W-:Y:S01]  /*2230*/  PRMT R31, RZ, 0x7610, R109 ;  /* 0x00007610ff1f7816 */ /* 0x000fe2000000006d */
[----:B------:R-:W-:Y:S02]  /*2240*/  FADD.FTZ R33, R36, R33 ;  /* 0x0000002124217221 */ /* 0x000fe40000010000 */
[C---:B------:R-:W-:Y:S02]  /*2250*/  FADD.FTZ R30, -R52.reuse, R29 ;  /* 0x0000001d341e7221 */ /* 0x040fe40000010100 */
[----:B------:R-:W-:Y:S01]  /*2260*/  FADD.FTZ R32, -R52, R31 ;  /* 0x0000001f34207221 */ /* 0x000fe20000010100 */
[----:B------:R-:W-:Y:S01]  /*2270*/  PRMT R31, RZ, 0x5410, R108 ;  /* 0x00005410ff1f7816 */ /* 0x000fe2000000006c */
        /* <DEDUP_REMOVED lines=21> */
.L_x_450:
[----:B------:R-:W-:Y:S02]  /*23d0*/  FMUL.FTZ R30, R31, R90 ;  /* 0x0000005a1f1e7220 */ /* 0x000fe40000410000 */
[----:B------:R-:W-:Y:S02]  /*23e0*/  FADD.FTZ R33, R26, R33 ;  /* 0x000000211a217221 */ /* 0x000fe40000010000 */
[----:B------:R-:W-:Y:S02]  /*23f0*/  FADD.FTZ R28, R28, R31 ;  /* 0x0000001f1c1c7221 */ /* 0x000fe40000010000 */
[C---:B------:R-:W-:Y:S02]  /*2400*/  FFMA.FTZ R27, R40.reuse, R31, R27 ;  /* 0x0000001f281b7223 */ /* 0x040fe4000001001b */
[----:B------:R-:W-:-:S02]  /*2410*/  FFMA.FTZ R31, R40, R30, R45 ;  /* 0x0000001e281f7223 */ /* 0x000fc4000001002d */
[----:B------:R-:W-:Y:S02]  /*2420*/  FMUL.FTZ R26, R34, R53 ;  /* 0x00000035221a7220 */ /* 0x000fe40000410000 */
[C---:B------:R-:W-:Y:S02]  /*2430*/  FFMA.FTZ R25, R29.reuse, R34, R25 ;  /* 0x000000221d197223 */ /* 0x040fe40000010019 */
[----:B------:R-:W-:Y:S01]  /*2440*/  FFMA.FTZ R45, R29, R26, R31 ;  /* 0x0000001a1d2d7223 */ /* 0x000fe2000001001f */
[----:B------:R-:W-:Y:S01]  /*2450*/  PRMT R29, RZ, 0x5410, R110 ;  /* 0x00005410ff1d7816 */ /* 0x000fe2000000006e */
[----:B------:R-:W-:Y:S01]  /*2460*/  FADD.FTZ R33, R33, R30 ;  /* 0x0000001e21217221 */ /* 0x000fe20000010000 */
[----:B------:R-:W-:Y:S01]  /*2470*/  PRMT R31, RZ, 0x7610, R110 ;  /* 0x00007610ff1f7816 */ /* 0x000fe2000000006e */
[----:B------:R-:W-:Y:S01]  /*2480*/  FADD.FTZ R24, R24, R34 ;  /* 0x0000002218187221 */ /* 0x000fe20000010000 */
[----:B------:R-:W-:Y:S01]  /*2490*/  PRMT R34, RZ, 0x7610, R107 ;  /* 0x00007610ff227816 */ /* 0x000fe2000000006b */
[----:B------:R-:W-:-:S02]  /*24a0*/  FADD.FTZ R30, -R52, R29 ;  /* 0x0000001d341e7221 */ /* 0x000fc40000010100 */
[----:B------:R-:W-:Y:S01]  /*24b0*/  FADD.FTZ R32, -R52, R31 ;  /* 0x0000001f34207221 */ /* 0x000fe20000010100 */
[----:B------:R-:W-:Y:S01]  /*24c0*/  PRMT R31, RZ, 0x5410, R107 ;  /* 0x00005410ff1f7816 */ /* 0x000fe2000000006b */
        /* <DEDUP_REMOVED lines=21> */
.L_x_451:
[----:B------:R-:W-:Y:S01]  /*2620*/  FMUL.FTZ R30, R31, R90 ;  /* 0x0000005a1f1e7220 */ /* 0x000fe20000410000 */
[----:B------:R-:W-:Y:S01]  /*2630*/  PRMT R35, RZ, 0x5410, R104 ;  /* 0x00005410ff237816 */ /* 0x000fe20000000068 */
[----:B------:R-:W-:Y:S02]  /*2640*/  FADD.FTZ R33, R26, R33 ;  /* 0x000000211a217221 */ /* 0x000fe40000010000 */
[----:B------:R-:W-:Y:S02]  /*2650*/  FADD.FTZ R28, R28, R31 ;  /* 0x0000001f1c1c7221 */ /* 0x000fe40000010000 */
[C---:B------:R-:W-:Y:S02]  /*2660*/  FFMA.FTZ R27, R40.reuse, R31, R27 ;  /* 0x0000001f281b7223 */ /* 0x040fe4000001001b */
[----:B------:R-:W-:-:S02]  /*2670*/  FFMA.FTZ R31, R40, R30, R45 ;  /* 0x0000001e281f7223 */ /* 0x000fc4000001002d */
[----:B------:R-:W-:Y:S02]  /*2680*/  FMUL.FTZ R26, R34, R53 ;  /* 0x00000035221a7220 */ /* 0x000fe40000410000 */
[C---:B------:R-:W-:Y:S02]  /*2690*/  FFMA.FTZ R25, R29.reuse, R34, R25 ;  /* 0x000000221d197223 */ /* 0x040fe40000010019 */
[----:B------:R-:W-:Y:S01]  /*26a0*/  FFMA.FTZ R43, R29, R26, R31 ;  /* 0x0000001a1d2b7223 */ /* 0x000fe2000001001f */
[--C-:B------:R-:W-:Y:S01]  /*26b0*/  PRMT R29, RZ, 0x5410, R105.reuse ;  /* 0x00005410ff1d7816 */ /* 0x100fe20000000069 */
[----:B------:R-:W-:Y:S01]  /*26c0*/  FADD.FTZ R24, R24, R34 ;  /* 0x0000002218187221 */ /* 0x000fe20000010000 */
[----:B------:R-:W-:Y:S01]  /*26d0*/  PRMT R31, RZ, 0x7610, R105 ;  /* 0x00007610ff1f7816 */ /* 0x000fe20000000069 */
[----:B------:R-:W-:Y:S01]  /*26e0*/  FADD.FTZ R33, R33, R30 ;  /* 0x0000001e21217221 */ /* 0x000fe20000010000 */
[----:B------:R-:W-:Y:S01]  /*26f0*/  PRMT R30, RZ, 0x7610, R104 ;  /* 0x00007610ff1e7816 */ /* 0x000fe20000000068 */
        /* <DEDUP_REMOVED lines=23> */
.L_x_452:
[----:B------:R-:W-:Y:S02]  /*2870*/  FMUL.FTZ R34, R35, R90 ;  /* 0x0000005a23227220 */ /* 0x000fe40000410000 */
[----:B------:R-:W-:Y:S02]  /*2880*/  FADD.FTZ R33, R26, R33 ;  /* 0x000000211a217221 */ /* 0x000fe40000010000 */
[C---:B------:R-:W-:Y:S01]  /*2890*/  FFMA.FTZ R32, R42.reuse, R35, R27 ;  /* 0x000000232a207223 */ /* 0x040fe2000001001b */
[----:B------:R-:W-:Y:S01]  /*28a0*/  PRMT R27, RZ, 0x5410, R106 ;  /* 0x00005410ff1b7816 */ /* 0x000fe2000000006a */
[----:B------:R-:W-:Y:S01]  /*28b0*/  FADD.FTZ R36, R33, R34 ;  /* 0x0000002221247221 */ /* 0x000fe20000010000 */
[----:B------:R-:W-:Y:S01]  /*28c0*/  PRMT R33, RZ, 0x7610, R106 ;  /* 0x00007610ff217816 */ /* 0x000fe2000000006a */
[----:B------:R-:W-:-:S02]  /*28d0*/  FFMA.FTZ R26, R42, R34, R43 ;  /* 0x000000222a1a7223 */ /* 0x000fc4000001002b */
[C---:B------:R-:W-:Y:S02]  /*28e0*/  FADD.FTZ R34, -R52.reuse, R27 ;  /* 0x0000001b34227221 */ /* 0x040fe40000010100 */
[----:B------:R-:W-:Y:S02]  /*28f0*/  FADD.FTZ R38, -R52, R33 ;  /* 0x0000002134267221 */ /* 0x000fe40000010100 */
[----:B------:R-:W-:Y:S01]  /*2900*/  FADD.FTZ R31, R28, R35 ;  /* 0x000000231c1f7221 */ /* 0x000fe20000010000 */
[--C-:B------:R-:W-:Y:S01]  /*2910*/  PRMT R35, RZ, 0x5410, R103.reuse ;  /* 0x00005410ff237816 */ /* 0x100fe20000000067 */
[----:B------:R-:W-:Y:S01]  /*2920*/  FMUL.FTZ R34, R34, R115 ;  /* 0x0000007322227220 */ /* 0x000fe20000410000 */
[----:B------:R-:W-:Y:S01]  /*2930*/  PRMT R28, RZ, 0x7610, R103 ;  /* 0x00007610ff1c7816 */ /* 0x000fe20000000067 */
        /* <DEDUP_REMOVED lines=21> */
.L_x_453:
[----:B------:R-:W-:Y:S02]  /*2a90*/  FFMA.FTZ R26, R29, R27, R26 ;  /* 0x0000001b1d1a7223 */ /* 0x000fe4000001001a */
[----:B------:R-:W-:Y:S01]  /*2aa0*/  FADD.FTZ R36, R27, R36 ;  /* 0x000000241b247221 */ /* 0x000fe20000010000 */
[----:B------:R-:W-:Y:S01]  /*2ab0*/  PRMT R27, RZ, 0x7610, R101 ;  /* 0x00007610ff1b7816 */ /* 0x000fe20000000065 */
[----:B------:R-:W-:Y:S01]  /*2ac0*/  FFMA.FTZ R29, R29, R30, R25 ;  /* 0x0000001e1d1d7223 */ /* 0x000fe20000010019 */
[----:B------:R-:W-:Y:S01]  /*2ad0*/  PRMT R25, RZ, 0x5410, R101 ;  /* 0x00005410ff197816 */ /* 0x000fe20000000065 */
[----:B------:R-:W-:Y:S02]  /*2ae0*/  FMUL.FTZ R37, R35, R90 ;  /* 0x0000005a23257220 */ /* 0x000fe40000410000 */
[----:B------:R-:W-:-:S02]  /*2af0*/  FADD.FTZ R39, R24, R30 ;  /* 0x0000001e18277221 */ /* 0x000fc40000010000 */
[C---:B------:R-:W-:Y:S01]  /*2b00*/  FADD.FTZ R24, -R52.reuse, R25 ;  /* 0x0000001934187221 */ /* 0x040fe20000010100 */
[----:B------:R-:W-:Y:S01]  /*2b10*/  PRMT R25, RZ, 0x5410, R100 ;  /* 0x00005410ff197816 */ /* 0x000fe20000000064 */
[----:B------:R-:W-:Y:S02]  /*2b20*/  FADD.FTZ R38, -R52, R27 ;  /* 0x0000001b34267221 */ /* 0x000fe40000010100 */
[----:B------:R-:W-:Y:S01]  /*2b30*/  FFMA.FTZ R30, R34, R37, R26 ;  /* 0x00000025221e7223 */ /* 0x000fe2000001001a */
[----:B------:R-:W-:Y:S01]  /*2b40*/  PRMT R26, RZ, 0x7610, R100 ;  /* 0x00007610ff1a7816 */ /* 0x000fe20000000064 */
[----:B------:R-:W-:Y:S02]  /*2b50*/  FADD.FTZ R36, R36, R37 ;  /* 0x0000002524247221 */ /* 0x000fe40000010000 */
        /* <DEDUP_REMOVED lines=22> */
.L_x_454:
[----:B------:R-:W-:Y:S02]  /*2cc0*/  FFMA.FTZ R32, R34, R35, R32 ;  /* 0x0000002322207223 */ /* 0x000fe40000010020 */
[----:B------:R-:W-:Y:S02]  /*2cd0*/  FFMA.FTZ R30, R33, R37, R30 ;  /* 0x00000025211e7223 */ /* 0x000fe4000001001e */
[----:B------:R-:W-:Y:S01]  /*2ce0*/  FADD.FTZ R36, R37, R36 ;  /* 0x0000002425247221 */ /* 0x000fe20000010000 */
[--C-:B------:R-:W-:Y:S01]  /*2cf0*/  PRMT R37, RZ, 0x7610, R102.reuse ;  /* 0x00007610ff257816 */ /* 0x100fe20000000066 */
[----:B------:R-:W-:Y:S01]  /*2d00*/  FADD.FTZ R34, R31, R35 ;  /* 0x000000231f227221 */ /* 0x000fe20000010000 */
[----:B------:R-:W-:Y:S01]  /*2d10*/  PRMT R31, RZ, 0x5410, R102 ;  /* 0x00005410ff1f7816 */ /* 0x000fe20000000066 */
[----:B------:R-:W-:-:S02]  /*2d20*/  FMUL.FTZ R41, R25, R90 ;  /* 0x0000005a19297220 */ /* 0x000fc40000410000 */
[----:B------:R-:W-:Y:S02]  /*2d30*/  FMUL.FTZ R40, R26, R53 ;  /* 0x000000351a287220 */ /* 0x000fe40000410000 */
[----:B------:R-:W-:Y:S02]  /*2d40*/  FFMA.FTZ R38, R24, R41, R30 ;  /* 0x0000002918267223 */ /* 0x000fe4000001001e */
[----:B------:R-:W-:Y:S02]  /*2d50*/  FADD.FTZ R35, R36, R41 ;  /* 0x0000002924237221 */ /* 0x000fe40000010000 */
[C---:B------:R-:W-:Y:S01]  /*2d60*/  FADD.FTZ R30, -R52.reuse, R31 ;  /* 0x0000001f341e7221 */ /* 0x040fe20000010100 */
[----:B------:R-:W-:Y:S01]  /*2d70*/  PRMT R31, RZ, 0x5410, R99 ;  /* 0x00005410ff1f7816 */ /* 0x000fe20000000063 */
        /* <DEDUP_REMOVED lines=23> */
.L_x_455:
[----:B------:R-:W-:Y:S01]  /*2ef0*/  FFMA.FTZ R38, R27, R40, R38 ;  /* 0x000000281b267223 */ /* 0x000fe20000010026 */
[--C-:B------:R-:W-:Y:S01]  /*2f00*/  PRMT R43, RZ, 0x5410, R96.reuse ;  /* 0x00005410ff2b7816 */ /* 0x100fe20000000060 */
[----:B------:R-:W-:Y:S01]  /*2f10*/  FMUL.FTZ R41, R31, R90 ;  /* 0x0000005a1f297220 */ /* 0x000fe20000410000 */
[----:B------:R-:W-:Y:S01]  /*2f20*/  PRMT R42, RZ, 0x7610, R96 ;  /* 0x00007610ff2a7816 */ /* 0x000fe20000000060 */
[----:B------:R-:W-:Y:S02]  /*2f30*/  FADD.FTZ R40, R40, R35 ;  /* 0x0000002328287221 */ /* 0x000fe40000010000 */
[----:B------:R-:W-:Y:S02]  /*2f40*/  FFMA.FTZ R29, R33, R28, R29 ;  /* 0x0000001c211d7223 */ /* 0x000fe4000001001d */
[----:B------:R-:W-:Y:S01]  /*2f50*/  FADD.FTZ R33, R39, R28 ;  /* 0x0000001c27217221 */ /* 0x000fe20000010000 */
[----:B------:R-:W-:Y:S01]  /*2f60*/  PRMT R39, RZ, 0x5410, R97 ;  /* 0x00005410ff277816 */ /* 0x000fe20000000061 */
[----:B------:R-:W-:-:S02]  /*2f70*/  FFMA.FTZ R35, R30, R41, R38 ;  /* 0x000000291e237223 */ /* 0x000fc40000010026 */
[----:B------:R-:W-:Y:S01]  /*2f80*/  FADD.FTZ R28, R40, R41 ;  /* 0x00000029281c7221 */ /* 0x000fe20000010000 */
[----:B------:R-:W-:Y:S01]  /*2f90*/  PRMT R41, RZ, 0x7610, R97 ;  /* 0x00007610ff297816 */ /* 0x000fe20000000061 */
[C---:B------:R-:W-:Y:S02]  /*2fa0*/  FADD.FTZ R38, -R52.reuse, R39 ;  /* 0x0000002734267221 */ /* 0x040fe40000010100 */
[----:B------:R-:W-:Y:S02]  /*2fb0*/  FMUL.FTZ R39, R37, R53 ;  /* 0x0000003525277220 */ /* 0x000fe40000410000 */
[----:B------:R-:W-:Y:S02]  /*2fc0*/  FADD.FTZ R40, -R52, R41 ;  /* 0x0000002934287221 */ /* 0x000fe40000010100 */
        /* <DEDUP_REMOVED lines=21> */
.L_x_456:
[----:B------:R-:W-:Y:S02]  /*3120*/  FFMA.FTZ R40, R36, R39, R35 ;  /* 0x0000002724287223 */ /* 0x000fe40000010023 */
[----:B------:R-:W-:Y:S02]  /*3130*/  FMUL.FTZ R35, R43, R90 ;  /* 0x0000005a2b237220 */ /* 0x000fe40000410000 */
[----:B------:R-:W-:Y:S02]  /*3140*/  FADD.FTZ R46, R39, R28 ;  /* 0x0000001c272e7221 */ /* 0x000fe40000010000 */
[----:B------:R-:W-:Y:S01]  /*3150*/  FFMA.FTZ R32, R24, R25, R32 ;  /* 0x0000001918207223 */ /* 0x000fe20000010020 */
[----:B------:R-:W-:Y:S01]  /*3160*/  PRMT R24, RZ, 0x7610, R95 ;  /* 0x00007610ff187816 */ /* 0x000fe2000000005f */
[----:B------:R-:W-:Y:S01]  /*3170*/  FADD.FTZ R44, R34, R25 ;  /* 0x00000019222c7221 */ /* 0x000fe20000010000 */
[----:B------:R-:W-:Y:S01]  /*3180*/  PRMT R25, RZ, 0x5410, R98 ;  /* 0x00005410ff197816 */ /* 0x000fe20000000062 */
[----:B------:R-:W-:-:S02]  /*3190*/  FFMA.FTZ R28, R38, R35, R40 ;  /* 0x00000023261c7223 */ /* 0x000fc40000010028 */
[----:B------:R-:W-:Y:S01]  /*31a0*/  FADD.FTZ R39, R46, R35 ;  /* 0x000000232e277221 */ /* 0x000fe20000010000 */
[----:B------:R-:W-:Y:S01]  /*31b0*/  PRMT R35, RZ, 0x7610, R98 ;  /* 0x00007610ff237816 */ /* 0x000fe20000000062 */
[----:B------:R-:W-:Y:S01]  /*31c0*/  FADD.FTZ R34, -R52, R25 ;  /* 0x0000001934227221 */ /* 0x000fe20000010100 */
[----:B------:R-:W-:Y:S01]  /*31d0*/  PRMT R25, RZ, 0x5410, R95 ;  /* 0x00005410ff197816 */ /* 0x000fe2000000005f */
        /* <DEDUP_REMOVED lines=23> */
.L_x_457:
[----:B------:R-:W-:Y:S02]  /*3350*/  FADD.FTZ R48, R40, R39 ;  /* 0x0000002728307221 */ /* 0x000fe40000010000 */
[----:B------:R-:W-:Y:S01]  /*3360*/  FFMA.FTZ R39, R27, R26, R29 ;  /* 0x0000001a1b277223 */ /* 0x000fe2000001001d */
[--C-:B------:R-:W-:Y:S01]  /*3370*/  PRMT R27, RZ, 0x5410, R93.reuse ;  /* 0x00005410ff1b7816 */ /* 0x100fe2000000005d */
[----:B------:R-:W-:Y:S01]  /*3380*/  FFMA.FTZ R28, R41, R40, R28 ;  /* 0x00000028291c7223 */ /* 0x000fe2000001001c */
[----:B------:R-:W-:Y:S01]  /*3390*/  PRMT R29, RZ, 0x7610, R93 ;  /* 0x00007610ff1d7816 */ /* 0x000fe2000000005d */
[----:B------:R-:W-:Y:S02]  /*33a0*/  FMUL.FTZ R45, R25, R90 ;  /* 0x0000005a192d7220 */ /* 0x000fe40000410000 */
[----:B------:R-:W-:Y:S01]  /*33b0*/  FADD.FTZ R40, R33, R26 ;  /* 0x0000001a21287221 */ /* 0x000fe20000010000 */
[----:B------:R-:W-:Y:S01]  /*33c0*/  PRMT R26, RZ, 0x7610, R92 ;  /* 0x00007610ff1a7816 */ /* 0x000fe2000000005c */
[----:B------:R-:W-:-:S02]  /*33d0*/  FFMA.FTZ R46, R34, R45, R28 ;  /* 0x0000002d222e7223 */ /* 0x000fc4000001001c */
        /* <DEDUP_REMOVED lines=26> */
.L_x_458:
[----:B------:R-:W-:Y:S02]  /*3580*/  FFMA.FTZ R47, R35, R48, R46 ;  /* 0x00000030232f7223 */ /* 0x000fe4000001002e */
[----:B------:R-:W-:Y:S02]  /*3590*/  FMUL.FTZ R45, R27, R90 ;  /* 0x0000005a1b2d7220 */ /* 0x000fe40000410000 */
[----:B------:R-:W-:Y:S01]  /*35a0*/  FADD.FTZ R50, R48, R33 ;  /* 0x0000002130327221 */ /* 0x000fe20000010000 */
[--C-:B------:R-:W-:Y:S01]  /*35b0*/  PRMT R33, RZ, 0x5410, R91.reuse ;  /* 0x00005410ff217816 */ /* 0x100fe2000000005b */
[----:B------:R-:W-:Y:S01]  /*35c0*/  FFMA.FTZ R46, R30, R31, R32 ;  /* 0x0000001f1e2e7223 */ /* 0x000fe20000010020 */
[----:B------:R-:W-:Y:S01]  /*35d0*/  PRMT R32, RZ, 0x7610, R91 ;  /* 0x00007610ff207816 */ /* 0x000fe2000000005b */
[----:B------:R-:W-:Y:S01]  /*35e0*/  FADD.FTZ R44, R44, R31 ;  /* 0x0000001f2c2c7221 */ /* 0x000fe20000010000 */
[--C-:B------:R-:W-:Y:S01]  /*35f0*/  PRMT R31, RZ, 0x5410, R94.reuse ;  /* 0x00005410ff1f7816 */ /* 0x100fe2000000005e */
[----:B------:R-:W-:Y:S01]  /*3600*/  FFMA.FTZ R48, R28, R45, R47 ;  /* 0x0000002d1c307223 */ /* 0x000fe2000001002f */
[----:B------:R-:W-:Y:S01]  /*3610*/  PRMT R47, RZ, 0x7610, R94 ;  /* 0x00007610ff2f7816 */ /* 0x000fe2000000005e */
[----:B------:R-:W-:-:S02]  /*3620*/  FADD.FTZ R45, R50, R45 ;  /* 0x0000002d322d7221 */ /* 0x000fc40000010000 */
[C---:B------:R-:W-:Y:S02]  /*3630*/  FADD.FTZ R30, -R52.reuse, R31 ;  /* 0x0000001f341e7221 */ /* 0x040fe40000010100 */
        /* <DEDUP_REMOVED lines=23> */
.L_x_459:
[----:B------:R-:W-:Y:S02]  /*37b0*/  FFMA.FTZ R47, R29, R50, R48 ;  /* 0x000000321d2f7223 */ /* 0x000fe40000010030 */
[----:B------:R-:W-:Y:S02]  /*37c0*/  FMUL.FTZ R48, R33, R90 ;  /* 0x0000005a21307220 */ /* 0x000fe40000410000 */
[----:B------:R-:W-:Y:S02]  /*37d0*/  FADD.FTZ R51, R50, R45 ;  /* 0x0000002d32337221 */ /* 0x000fe40000010000 */
[----:B------:R-:W-:Y:S02]  /*37e0*/  FFMA.FTZ R45, R36, R37, R39 ;  /* 0x00000025242d7223 */ /* 0x000fe40000010027 */
[----:B------:R-:W-:-:S02]  /*37f0*/  FMUL.FTZ R49, R32, R53 ;  /* 0x0000003520317220 */ /* 0x000fc40000410000 */
[----:B------:R-:W-:Y:S02]  /*3800*/  FFMA.FTZ R39, R31, R48, R47 ;  /* 0x000000301f277223 */ /* 0x000fe4000001002f */
[----:B------:R-:W-:Y:S02]  /*3810*/  FADD.FTZ R36, R51, R48 ;  /* 0x0000003033247221 */ /* 0x000fe40000010000 */
[----:B------:R-:W-:Y:S01]  /*3820*/  FADD.FTZ R47, R40, R37 ;  /* 0x00000025282f7221 */ /* 0x000fe20000010000 */
[--C-:B------:R-:W-:Y:S01]  /*3830*/  PRMT R37, RZ, 0x5410, R58.reuse ;  /* 0x00005410ff257816 */ /* 0x100fe2000000003a */
[----:B------:R-:W-:Y:S01]  /*3840*/  FFMA.FTZ R48, R30, R49, R39 ;  /* 0x000000311e307223 */ /* 0x000fe20000010027 */
[----:B------:R-:W-:Y:S01]  /*3850*/  PRMT R39, RZ, 0x7610, R58 ;  /* 0x00007610ff277816 */ /* 0x000fe2000000003a */
[----:B------:R-:W-:Y:S02]  /*3860*/  FADD.FTZ R49, R49, R36 ;  /* 0x0000002431317221 */ /* 0x000fe40000010000 */
[----:B------:R-:W-:-:S02]  /*3870*/  FADD.FTZ R36, -R52, R37 ;  /* 0x0000002534247221 */ /* 0x000fc40000010100 */
[----:B------:R-:W-:Y:S01]  /*3880*/  FADD.FTZ R40, -R52, R39 ;  /* 0x0000002734287221 */ /* 0x000fe20000010100 */
[--C-:B------:R-:W-:Y:S01]  /*3890*/  PRMT R39, RZ, 0x5410, R59.reuse ;  /* 0x00005410ff277816 */ /* 0x100fe2000000003b */
[----:B------:R-:W-:Y:S01]  /*38a0*/  FFMA.FTZ R46, R38, R43, R46 ;  /* 0x0000002b262e7223 */ /* 0x000fe2000001002e */
        /* <DEDUP_REMOVED lines=22> */
.L_x_460:
        /* <DEDUP_REMOVED lines=9> */
[----:B------:R-:W-:Y:S02]  /*3aa0*/  FADD.FTZ R45, R47, R42 ;  /* 0x0000002a2f2d7221 */ /* 0x000fe40000010000 */
[C---:B------:R-:W-:Y:S02]  /*3ab0*/  FADD.FTZ R42, -R52.reuse, R41 ;  /* 0x00000029342a7221 */ /* 0x040fe40000010100 */
[----:B------:R-:W-:Y:S01]  /*3ac0*/  FADD.FTZ R54, -R52, R43 ;  /* 0x0000002b34367221 */ /* 0x000fe20000010100 */
[----:B------:R-:W-:Y:S01]  /*3ad0*/  PRMT R43, RZ, 0x5410, R61 ;  /* 0x00005410ff2b7816 */ /* 0x000fe2000000003d */
[----:B------:R-:W-:Y:S01]  /*3ae0*/  FADD.FTZ R50, R44, R51 ;  /* 0x000000332c327221 */ /* 0x000fe20000010000 */
        /* <DEDUP_REMOVED lines=22> */
.L_x_461:
[----:B------:R-:W-:Y:S02]  /*3c50*/  FMUL.FTZ R51, R43, R90 ;  /* 0x0000005a2b337220 */ /* 0x000fe40000410000 */
[----:B------:R-:W-:Y:S01]  /*3c60*/  FFMA.FTZ R47, R35, R24, R48 ;  /* 0x00000018232f7223 */ /* 0x000fe20000010030 */
[----:B------:R-:W-:Y:S01]  /*3c70*/  PRMT R35, RZ, 0x5410, R62 ;  /* 0x00005410ff237816 */ /* 0x000fe2000000003e */
[----:B------:R-:W-:Y:S02]  /*3c80*/  FFMA.FTZ R46, R34, R25, R46 ;  /* 0x00000019222e7223 */ /* 0x000fe4000001002e */
[----:B------:R-:W-:Y:S02]  /*3c90*/  FFMA.FTZ R34, R42, R51, R49 ;  /* 0x000000332a227223 */ /* 0x000fe40000010031 */
[----:B------:R-:W-:Y:S02]  /*3ca0*/  FADD.FTZ R51, R50, R51 ;  /* 0x0000003332337221 */ /* 0x000fe40000010000 */
[----:B------:R-:W-:Y:S01]  /*3cb0*/  FADD.FTZ R50, -R52, R35 ;  /* 0x0000002334327221 */ /* 0x000fe20000010100 */
[----:B------:R-:W-:Y:S01]  /*3cc0*/  PRMT R35, RZ, 0x7610, R62 ;  /* 0x00007610ff237816 */ /* 0x000fe2000000003e */
[----:B------:R-:W-:-:S04]  /*3cd0*/  FMUL.FTZ R48, R44, R53 ;  /* 0x000000352c307220 */ /* 0x000fc80000410000 */
[----:B------:R-:W-:Y:S02]  /*3ce0*/  FADD.FTZ R54, -R52, R35 ;  /* 0x0000002334367221 */ /* 0x000fe40000010100 */
[----:B------:R-:W-:Y:S02]  /*3cf0*/  FFMA.FTZ R35, R41, R48, R34 ;  /* 0x0000003029237223 */ /* 0x000fe40000010022 */
[----:B------:R-:W-:Y:S01]  /*3d00*/  FADD.FTZ R34, R48, R51 ;  /* 0x0000003330227221 */ /* 0x000fe20000010000 */
[--C-:B------:R-:W-:Y:S01]  /*3d10*/  PRMT R51, RZ, 0x5410, R63.reuse ;  /* 0x00005410ff337816 */ /* 0x100fe2000000003f */
        /* <DEDUP_REMOVED lines=22> */
.L_x_462:
[----:B------:R-:W-:-:S04]  /*3e80*/  FMUL.FTZ R55, R51, R90 ;  /* 0x0000005a33377220 */ /* 0x000fc80000410000 */
[----:B------:R-:W-:Y:S02]  /*3e90*/  FFMA.FTZ R54, R48, R55, R35 ;  /* 0x0000003730367223 */ /* 0x000fe40000010023 */
[----:B------:R-:W-:Y:S02]  /*3ea0*/  FADD.FTZ R35, R34, R55 ;  /* 0x0000003722237221 */ /* 0x000fe40000010000 */
[----:B------:R-:W-:-:S04]  /*3eb0*/  FMUL.FTZ R34, R50, R53 ;  /* 0x0000003532227220 */ /* 0x000fc80000410000 */
[----:B------:R-:W-:Y:S02]  /*3ec0*/  FFMA.FTZ R55, R49, R34, R54 ;  /* 0x0000002231377223 */ /* 0x000fe40000010036 */
[----:B------:R-:W-:Y:S01]  /*3ed0*/  FADD.FTZ R54, R34, R35 ;  /* 0x0000002322367221 */ /* 0x000fe20000010000 */
[----:B------:R-:W-:-:S05]  /*3ee0*/  PRMT R35, RZ, 0x5410, R64 ;  /* 0x00005410ff237816 */ /* 0x000fca0000000040 */
[----:B------:R-:W-:Y:S01]  /*3ef0*/  FADD.FTZ R118, -R52, R35 ;  /* 0x0000002334767221 */ /* 0x000fe20000010100 */
[----:B------:R-:W-:-:S03]  /*3f00*/  PRMT R35, RZ, 0x7610, R64 ;  /* 0x00007610ff237816 */ /* 0x000fc60000000040 */
[----:B------:R-:W-:Y:S02]  /*3f10*/  FMUL.FTZ R118, R118, R115 ;  /* 0x0000007376767220 */ /* 0x000fe40000410000 */
[----:B------:R-:W-:Y:S01]  /*3f20*/  FADD.FTZ R34, -R52, R35 ;  /* 0x0000002334227221 */ /* 0x000fe20000010100 */
[----:B------:R-:W-:-:S03]  /*3f30*/  PRMT R35, RZ, 0x5410, R65 ;  /* 0x00005410ff237816 */ /* 0x000fc60000000041 */
[----:B------:R-:W-:Y:S01]  /*3f40*/  FMUL.FTZ R117, R34, R115 ;  /* 0x0000007322757220 */ /* 0x000fe20000410000 */
        /* <DEDUP_REMOVED lines=20> */
.L_x_463:
[----:B------:R-:W-:Y:S01]  /*4090*/  FMUL.FTZ R119, R35, R90 ;  /* 0x0000005a23777220 */ /* 0x000fe20000410000 */
[----:B------:R-:W-:Y:S01]  /*40a0*/  ISETP.GT.AND P0, PT, R0, 0x1e, PT ;  /* 0x0000001e0000780c */ /* 0x000fe20003f04270 */
[----:B------:R-:W-:Y:S01]  /*40b0*/  FADD.FTZ R40, R40, R25 ;  /* 0x0000001928287221 */ /* 0x000fe20000010000 */
[----:B------:R-:W-:Y:S01]  /*40c0*/  BSSY B0, `(.L_x_464) ;  /* 0x0000061000007945 */ /* 0x000fe20003800000 */
[----:B------:R-:W-:Y:S02]  /*40d0*/  FFMA.FTZ R124, R118, R119, R55 ;  /* 0x00000077767c7223 */ /* 0x000fe40000010037 */
[----:B------:R-:W-:Y:S02]  /*40e0*/  FMUL.FTZ R55, R34, R53 ;  /* 0x0000003522377220 */ /* 0x000fe40000410000 */
[----:B------:R-:W-:Y:S02]  /*40f0*/  FADD.FTZ R119, R54, R119 ;  /* 0x0000007736777221 */ /* 0x000fe40000010000 */
[----:B------:R-:W-:-:S02]  /*4100*/  FFMA.FTZ R54, R117, R55, R124 ;  /* 0x0000003775367223 */ /* 0x000fc4000001007c */
[----:B------:R-:W-:Y:S02]  /*4110*/  FADD.FTZ R55, R55, R119 ;  /* 0x0000007737377221 */ /* 0x000fe40000010000 */
[----:B------:R-:W-:Y:S01]  /*4120*/  FADD.FTZ R45, R45, R24 ;  /* 0x000000182d2d7221 */ /* 0x000fe20000010000 */
[----:B------:R-:W0:Y:S01]  /*4130*/  SHFL.DOWN PT, R119, R54, 0x1, 0x1f ;  /* 0x08201f0036777f89 */ /* 0x000e2200000e0000 */
[----:B------:R-:W-:Y:S02]  /*4140*/  FFMA.FTZ R46, R28, R27, R46 ;  /* 0x0000001b1c2e7223 */ /* 0x000fe4000001002e */
[----:B------:R-:W-:Y:S01]  /*4150*/  FFMA.FTZ R47, R29, R26, R47 ;  /* 0x0000001a1d2f7223 */ /* 0x000fe2000001002f */
[----:B------:R-:W1:Y:S01]  /*4160*/  SHFL.DOWN PT, R124, R55, 0x1, 0x1f ;  /* 0x08201f00377c7f89 */ /* 0x000e6200000e0000 */
[----:B------:R-:W-:Y:S02]  /*4170*/  FADD.FTZ R40, R40, R27 ;  /* 0x0000001b28287221 */ /* 0x000fe40000010000 */
        /* <DEDUP_REMOVED lines=9> */
[----:B0-----:R-:W-:Y:S02]  /*4210*/  @!P0 FADD.FTZ R54, R54, R119 ;  /* 0x0000007736368221 */ /* 0x001fe40000010000 */
[----:B------:R-:W-:Y:S02]  /*4220*/  FFMA.FTZ R46, R42, R43, R46 ;  /* 0x0000002b2a2e7223 */ /* 0x000fe4000001002e */
[----:B-1----:R-:W-:Y:S01]  /*4230*/  @!P0 FADD.FTZ R55, R55, R124 ;  /* 0x0000007c37378221 */ /* 0x002fe20000010000 */
[----:B------:R-:W0:Y:S01]  /*4240*/  SHFL.DOWN PT, R119, R54, 0x2, 0x1f ;  /* 0x08401f0036777f89 */ /* 0x000e2200000e0000 */
[----:B------:R-:W-:Y:S01]  /*4250*/  ISETP.GT.AND P0, PT, R0, 0x1d, PT ;  /* 0x0000001d0000780c */ /* 0x000fe20003f04270 */
[----:B------:R-:W-:-:S02]  /*4260*/  FFMA.FTZ R47, R41, R44, R47 ;  /* 0x0000002c292f7223 */ /* 0x000fc4000001002f */
[----:B------:R-:W1:Y:S01]  /*4270*/  SHFL.DOWN PT, R124, R55, 0x2, 0x1f ;  /* 0x08401f00377c7f89 */ /* 0x000e6200000e0000 */
[----:B------:R-:W-:Y:S02]  /*4280*/  FADD.FTZ R40, R40, R43 ;  /* 0x0000002b28287221 */ /* 0x000fe40000010000 */
[----:B------:R-:W-:Y:S02]  /*4290*/  FADD.FTZ R45, R45, R44 ;  /* 0x0000002c2d2d7221 */ /* 0x000fe40000010000 */
[----:B------:R-:W-:Y:S02]  /*42a0*/  FFMA.FTZ R46, R48, R51, R46 ;  /* 0x00000033302e7223 */ /* 0x000fe4000001002e */
[----:B------:R-:W-:Y:S02]  /*42b0*/  FFMA.FTZ R47, R49, R50, R47 ;  /* 0x00000032312f7223 */ /* 0x000fe4000001002f */
[----:B------:R-:W-:Y:S02]  /*42c0*/  FADD.FTZ R40, R40, R51 ;  /* 0x0000003328287221 */ /* 0x000fe40000010000 */
[----:B------:R-:W-:-:S02]  /*42d0*/  FADD.FTZ R45, R45, R50 ;  /* 0x000000322d2d7221 */ /* 0x000fc40000010000 */
[----:B------:R-:W-:Y:S01]  /*42e0*/  FFMA.FTZ R48, R118, R35, R46 ;  /* 0x0000002376307223 */ /* 0x000fe2000001002e */
[----:B------:R-:W-:Y:S01]  /*42f0*/  MOV R118, 0x4 ;  /* 0x0000000400767802 */ /* 0x000fe20000000f00 */
[----:B------:R-:W-:Y:S01]  /*4300*/  FFMA.FTZ R49, R117, R34, R47 ;  /* 0x0000002275317223 */ /* 0x000fe2000001002f */
[----:B------:R-:W-:Y:S01]  /*4310*/  HFMA2.MMA R117, -RZ, RZ, 0, 1.1920928955078125e-07 ;  /* 0x00000002ff757435 */ /* 0x000fe200000001ff */
[----:B------:R-:W-:Y:S02]  /*4320*/  FADD.FTZ R50, R40, R35 ;  /* 0x0000002328327221 */ /* 0x000fe40000010000 */
[----:B------:R-:W-:Y:S02]  /*4330*/  FADD.FTZ R51, R45, R34 ;  /* 0x000000222d337221 */ /* 0x000fe40000010000 */
[----:B0-----:R-:W-:Y:S02]  /*4340*/  @!P0 FADD.FTZ R54, R54, R119 ;  /* 0x0000007736368221 */ /* 0x001fe40000010000 */
[----:B-1----:R-:W-:Y:S01]  /*4350*/  @!P0 FADD.FTZ R55, R55, R124 ;  /* 0x0000007c37378221 */ /* 0x002fe20000010000 */
[----:B------:R-:W-:-:S02]  /*4360*/  ISETP.GT.AND P0, PT, R0, 0x1b, PT ;  /* 0x0000001b0000780c */ /* 0x000fc40003f04270 */
[----:B------:R-:W0:Y:S04]  /*4370*/  SHFL.DOWN PT, R119, R54, 0x4, 0x1f ;  /* 0x08801f0036777f89 */ /* 0x000e2800000e0000 */
[----:B------:R-:W1:Y:S04]  /*4380*/  SHFL.DOWN PT, R124, R55, 0x4, 0x1f ;  /* 0x08801f00377c7f89 */ /* 0x000e6800000e0000 */
[----:B------:R-:W-:Y:S03]  /*4390*/  STS.128 [R85.X16+0x90], R48 ;  /* 0x0000903055007388 */ /* 0x000fe6000000cc00 */
        /* <DEDUP_REMOVED lines=51> */
.L_x_465:
[----:B0-----:R-:W-:Y:S05]  /*46d0*/  BSYNC B0 ;  /* 0x0000000000007941 */ /* 0x001fea0003800000 */
.L_x_464:
        /* <DEDUP_REMOVED lines=81> */
.L_x_467:
[----:B------:R-:W-:Y:S05]  /*4bf0*/  BSYNC B0 ;  /* 0x0000000000007941 */ /* 0x000fea0003800000 */
.L_x_466:
        /* <DEDUP_REMOVED lines=16> */
.L_x_469:
[----:B------:R-:W-:Y:S05]  /*4d00*/  BSYNC B0 ;  /* 0x0000000000007941 */ /* 0x000fea0003800000 */
.L_x_468:
[----:B------:R-:W-:-:S13]  /*4d10*/  ISETP.LE.U32.AND P6, PT, R117, c[0x0][0xc], PT ;  /* 0x0000030075007a0c */ /* 0x000fda0003fc3070 */
        /* <DEDUP_REMOVED lines=29> */
.L_x_472:
[----:B------:R-:W2:Y:S01]  /*4ef0*/  LDG.E.STRONG.GPU R26, [R24.64] ;  /* 0x00000006181a7981 */ /* 0x000ea2000c1ef900 */
[----:B------:R-:W-:Y:S01]  /*4f00*/  YIELD ;  /* 0x0000000000007946 */ /* 0x000fe20003800000 */
[----:B--2---:R-:W-:Y:S01]  /*4f10*/  ISETP.NE.AND P6, PT, R26, R29, PT ;  /* 0x0000001d1a00720c */ /* 0x004fe20003fc5270 */
[----:B------:R-:W-:-:S12]  /*4f20*/  CCTL.IVALL ;  /* 0x00000000ff00798f */ /* 0x000fd80002000000 */
[----:B------:R-:W-:Y:S05]  /*4f30*/  @P6 BRA `(.L_x_472) ;  /* 0xffffffb000006947 */ /* 0x000fea000383ffff */
.L_x_471:
        /* <DEDUP_REMOVED lines=9> */
[----:B------:R-:W-:Y:S02]  /*4fd0*/  IADD3 R26, -R67, c[0x0][0xc], RZ ;  /* 0x00000300431a7a10 */ /* 0x000fe40007ffe1ff */
[----:B------:R-:W-:Y:S02]  /*4fe0*/  MOV R27, RZ ;  /* 0x000000ff001b7202 */ /* 0x000fe40000000f00 */
        /* <DEDUP_REMOVED lines=12> */
.L_x_476:
        /* <DEDUP_REMOVED lines=115> */
.L_x_475:
        /* <DEDUP_REMOVED lines=63> */
.L_x_477:
[----:B------:R-:W-:-:S04]  /*5bd0*/  LOP3.LUT P6, RZ, R87, 0x1, RZ, 0xc0, !PT ;  /* 0x0000000157ff7812 */ /* 0x000fc800078cc0ff */
[----:B------:R-:W-:-:S13]  /*5be0*/  ISETP.NE.OR P6, PT, R26, RZ, P6 ;  /* 0x000000ff1a00720c */ /* 0x000fda00037c5670 */
[----:B------:R-:W-:Y:S05]  /*5bf0*/  @!P6 BRA `(.L_x_473) ;  /* 0x000001f00000e947 */ /* 0x000fea0003800000 */
.L_x_474:
        /* <DEDUP_REMOVED lines=31> */
.L_x_473:
        /* <DEDUP_REMOVED lines=10> */
.L_x_479:
[----:B------:R-:W-:Y:S05]  /*5e90*/  BSYNC B0 ;  /* 0x0000000000007941 */ /* 0x000fea0003800000 */
.L_x_478:
        /* <DEDUP_REMOVED lines=17> */
.L_x_470:
        /* <DEDUP_REMOVED lines=37> */
.L_x_480:
        /* <DEDUP_REMOVED lines=19> */
.L_x_482:
[----:B------:R-:W-:Y:S05]  /*6330*/  BSYNC B0 ;  /* 0x0000000000007941 */ /* 0x000fea0003800000 */
.L_x_481:
        /* <DEDUP_REMOVED lines=28> */
.L_x_483:
        /* <DEDUP_REMOVED lines=19> */
.L_x_485:
[----:B------:R-:W-:Y:S05]  /*6630*/  BSYNC B0 ;  /* 0x0000000000007941 */ /* 0x000fea0003800000 */
.L_x_484:
        /* <DEDUP_REMOVED lines=28> */
.L_x_486:
        /* <DEDUP_REMOVED lines=19> */
.L_x_488:
[----:B------:R-:W-:Y:S05]  /*6930*/  BSYNC B0 ;  /* 0x0000000000007941 */ /* 0x000fea0003800000 */
.L_x_487:
        /* <DEDUP_REMOVED lines=28> */
.L_x_489:
        /* <DEDUP_REMOVED lines=19> */
.L_x_491:
[----:B------:R-:W-:Y:S05]  /*6c30*/  BSYNC B0 ;  /* 0x0000000000007941 */ /* 0x000fea0003800000 */
.L_x_490:
        /* <DEDUP_REMOVED lines=28> */
.L_x_492:
        /* <DEDUP_REMOVED lines=19> */
.L_x_494:
[----:B------:R-:W-:Y:S05]  /*6f30*/  BSYNC B0 ;  /* 0x0000000000007941 */ /* 0x000fea0003800000 */
.L_x_493:
        /* <DEDUP_REMOVED lines=28> */
.L_x_495:
        /* <DEDUP_REMOVED lines=19> */
.L_x_497:
[----:B------:R-:W-:Y:S05]  /*7230*/  BSYNC B0 ;  /* 0x0000000000007941 */ /* 0x000fea0003800000 */
.L_x_496:
        /* <DEDUP_REMOVED lines=28> */
.L_x_498:
        /* <DEDUP_REMOVED lines=19> */
.L_x_500:
[----:B------:R-:W-:Y:S05]  /*7530*/  BSYNC B0 ;  /* 0x0000000000007941 */ /* 0x000fea0003800000 */
.L_x_499:
        /* <DEDUP_REMOVED lines=28> */
.L_x_501:
        /* <DEDUP_REMOVED lines=18> */
.L_x_503:
[----:B------:R-:W-:Y:S05]  /*7820*/  BSYNC B0 ;  /* 0x0000000000007941 */ /* 0x000fea0003800000 */
.L_x_502:
        /* <DEDUP_REMOVED lines=27> */
.L_x_504:
        /* <DEDUP_REMOVED lines=18> */
.L_x_506:
[----:B------:R-:W-:Y:S05]  /*7b00*/  BSYNC B0 ;  /* 0x0000000000007941 */ /* 0x000fea0003800000 */
.L_x_505:
        /* <DEDUP_REMOVED lines=27> */
.L_x_507:
        /* <DEDUP_REMOVED lines=18> */
.L_x_509:
[----:B------:R-:W-:Y:S05]  /*7de0*/  BSYNC B0 ;  /* 0x0000000000007941 */ /* 0x000fea0003800000 */
.L_x_508:
        /* <DEDUP_REMOVED lines=27> */
.L_x_510:
        /* <DEDUP_REMOVED lines=18> */
.L_x_512:
[----:B------:R-:W-:Y:S05]  /*80c0*/  BSYNC B0 ;  /* 0x0000000000007941 */ /* 0x000fea0003800000 */
.L_x_511:
        /* <DEDUP_REMOVED lines=27> */
.L_x_513:
        /* <DEDUP_REMOVED lines=18> */
.L_x_515:
[----:B------:R-:W-:Y:S05]  /*83a0*/  BSYNC B0 ;  /* 0x0000000000007941 */ /* 0x000fea0003800000 */
.L_x_514:
[----:B0-----:R-:W-:Y:S01]  /*83b0*/  PRMT R25, RZ, 0x7610, R58 ;  /* 0x00007610ff197816 */ /* 0x001fe2000000003a */
[----:B------:R-:W-:Y:S01]  /*83c0*/  FADD.FTZ R24, -R52, R41 ;  /* 0x0000002934187221 */ /* 0x000fe20000010100 */
[----:B------:R-:W-:Y:S02]  /*83d0*/  IADD3 R40, R28, 0xc0, RZ ;  /* 0x000000c01c287810 */ /* 0x000fe40007ffe0ff */
[----:B------:R-:W-:Y:S01]  /*83e0*/  PRMT R31, RZ, 0x5410, R59 ;  /* 0x00005410ff1f7816 */ /* 0x000fe2000000003b */
        /* <DEDUP_REMOVED lines=24> */
.L_x_516:
        /* <DEDUP_REMOVED lines=23> */
.L_x_518:
[----:B------:R-:W-:Y:S05]  /*86e0*/  BSYNC B0 ;  /* 0x0000000000007941 */ /* 0x000fea0003800000 */
.L_x_517:
        /* <DEDUP_REMOVED lines=27> */
.L_x_519:
        /* <DEDUP_REMOVED lines=23> */
.L_x_521:
[----:B------:R-:W-:Y:S05]  /*8a10*/  BSYNC B0 ;  /* 0x0000000000007941 */ /* 0x000fea0003800000 */
.L_x_520:
        /* <DEDUP_REMOVED lines=27> */
.L_x_522:
        /* <DEDUP_REMOVED lines=25> */
.L_x_524:
[----:B------:R-:W-:Y:S05]  /*8d60*/  BSYNC B0 ;  /* 0x0000000000007941 */ /* 0x000fea0003800000 */
.L_x_523:
        /* <DEDUP_REMOVED lines=25> */
.L_x_525:
        /* <DEDUP_REMOVED lines=20> */
.L_x_527:
[----:B------:R-:W-:Y:S05]  /*9040*/  BSYNC B0 ;  /* 0x0000000000007941 */ /* 0x000fea0003800000 */
.L_x_526:
[----:B------:R-:W-:Y:S02]  /*9050*/  IADD3 R16, R16, c[0x0][0x10], RZ ;  /* 0x0000040010107a10 */ /* 0x000fe40007ffe0ff */
[----:B------:R-:W-:Y:S02]  /*9060*/  IADD3 R66, R66, 0x1, RZ ;  /* 0x0000000142427810 */ /* 0x000fe40007ffe0ff */
[----:B------:R-:W-:-:S13]  /*9070*/  ISETP.GE.AND P0, PT, R16, UR4, PT ;  /* 0x0000000410007c0c */ /* 0x000fda000bf06270 */
[----:B------:R-:W-:Y:S01]  /*9080*/  @P0 CALL.REL.NOINC `(.L_x_445) ;  /* 0x0000001000000944 */ /* 0x000fe20003c00000 */
[----:B------:R-:W-:Y:S05]  /*9090*/  BRA `(.L_x_528) ;  /* 0xffff763000007947 */ /* 0x000fea000383ffff */
.L_x_445:
        /* <DEDUP_REMOVED lines=18> */
.L_x_530:
[----:B------:R-:W-:Y:S05]  /*91c0*/  BSYNC B0 ;  /* 0x0000000000007941 */ /* 0x000fea0003800000 */
.L_x_529:
        /* <DEDUP_REMOVED lines=11> */
.L_x_532:
[----:B-1----:R-:W2:Y:S01]  /*9280*/  LDG.E.STRONG.GPU R5, [R2.64] ;  /* 0x0000000602057981 */ /* 0x002ea2000c1ef900 */
[----:B------:R-:W-:Y:S01]  /*9290*/  YIELD ;  /* 0x0000000000007946 */ /* 0x000fe20003800000 */
[----:B--2---:R-:W-:Y:S01]  /*92a0*/  ISETP.NE.AND P0, PT, R5, R0, PT ;  /* 0x000000000500720c */ /* 0x004fe20003f05270 */
[----:B------:R-:W-:-:S12]  /*92b0*/  CCTL.IVALL ;  /* 0x00000000ff00798f */ /* 0x000fd80002000000 */
[----:B------:R-:W-:Y:S05]  /*92c0*/  @P0 BRA `(.L_x_532) ;  /* 0xffffffb000000947 */ /* 0x000fea000383ffff */
.L_x_531:
[----:B------:R-:W-:Y:S02]  /*92d0*/  WARPSYNC 0xffffffff ;  /* 0xffffffff00007948 */ /* 0x000fe40003800000 */
[----:B------:R-:W-:Y:S01]  /*92e0*/  MOV R19, c[0x0][0x1dc] ;  /* 0x0000770000137a02 */ /* 0x000fe20000000f00 */
[----:B------:R-:W-:Y:S03]  /*92f0*/  BAR.SYNC.DEFER_BLOCKING 0x0 ;  /* 0x0000000000007b1d */ /* 0x000fe60000010000 */
[----:B------:R-:W-:-:S04]  /*9300*/  LEA.HI R0, P0, R19, c[0x0][0x1d8], RZ, 0x1 ;  /* 0x0000760013007a11 */ /* 0x000fc800078108ff */
[----:B-1----:R-:W-:-:S04]  /*9310*/  IADD3.X R3, RZ, c[0x0][0x1dc], RZ, P0, !PT ;  /* 0x00007700ff037a10 */ /* 0x002fc800007fe4ff */
[----:B------:R-:W-:Y:S02]  /*9320*/  SHF.R.S64 R14, R0, 0x1, R3 ;  /* 0x00000001000e7819 */ /* 0x000fe40000001003 */
[----:B------:R-:W-:Y:S02]  /*9330*/  SHF.R.S32.HI R0, RZ, 0x1f, R85 ;  /* 0x0000001fff007819 */ /* 0x000fe40000011455 */
[----:B0-----:R-:W-:Y:S02]  /*9340*/  SHF.R.S32.HI R25, RZ, 0x1, R3 ;  /* 0x00000001ff197819 */ /* 0x001fe40000011403 */
        /* <DEDUP_REMOVED lines=17> */
.L_x_533:
        /* <DEDUP_REMOVED lines=26> */
.L_x_534:
        /* <DEDUP_REMOVED lines=16> */
.L_x_5183:


//--------------------- .text._Z35group_norm_nhwc_bwd_one_pass_kernelI11Bf16IOBf16WLi512ELi56ELi448EEv26Group_norm_nhwc_bwd_params --------------------------
	.section	.text._Z35group_norm_nhwc_bwd_one_pass_kernelI11Bf16IOBf16WLi512ELi56ELi448EEv26Group_norm_nhwc_bwd_params,"ax",@progbits
	.sectioninfo	@"SHI_REGISTERS=128"
	.align	128
        .global         _Z35group_norm_nhwc_bwd_one_pass_kernelI11Bf16IOBf16WLi512ELi56ELi448EEv26Group_norm_nhwc_bwd_params
        .type           _Z35group_norm_nhwc_bwd_one_pass_kernelI11Bf16IOBf16WLi512ELi56ELi448EEv26Group_norm_nhwc_bwd_params,@function
        .size           _Z35group_norm_nhwc_bwd_one_pass_kernelI11Bf16IOBf16WLi512ELi56ELi448EEv26Group_norm_nhwc_bwd_params,(.L_x_5184 - _Z35group_norm_nhwc_bwd_one_pass_kernelI11Bf16IOBf16WLi512ELi56ELi448EEv26Group_norm_nhwc_bwd_params)
        .other          _Z35group_norm_nhwc_bwd_one_pass_kernelI11Bf16IOBf16WLi512ELi56ELi448EEv26Group_norm_nhwc_bwd_params,@"STO_CUDA_ENTRY STV_DEFAULT"
_Z35group_norm_nhwc_bwd_one_pass_kernelI11Bf16IOBf16WLi512ELi56ELi448EEv26Group_norm_nhwc_bwd_params:
.text._Z35group_norm_nhwc_bwd_one_pass_kernelI11Bf16IOBf16WLi512ELi56ELi448EEv26Group_norm_nhwc_bwd_params:
        /* <DEDUP_REMOVED lines=190> */
.L_x_682:
        /* <DEDUP_REMOVED lines=60> */
[----:B------:R-:W-:-:S03]  /*0fa0*/  UISETP.GE.AND UP1, UPT, UR5, URZ, UPT ;  /* 0x0000003f0500728c */ /* 0x000fc6000bf26270 */
[----:B------:R-:W-:Y:S01]  /*0fb0*/  @UP2 UIADD3 UR7, UR7, 0x1, URZ ;  /* 0x0000000107072890 */ /* 0x000fe2000fffe03f */
[----:B------:R-:W-:Y:S02]  /*0fc0*/  MOV R3, UR22 ;  /* 0x0000001600037c02 */ /* 0x000fe40008000f00 */
[----:B------:R-:W-:-:S04]  /*0fd0*/  IADD3 R28, P0, R99, UR22, RZ ;  /* 0x00000016631c7c10 */ /* 0x000fc8000ff1e0ff */
[----:B------:R-:W-:Y:S01]  /*0fe0*/  LEA.HI.X.SX32 R29, R3, R0, 0x1, P0 ;  /* 0x00000000031d7211 */ /* 0x000fe200000f0eff */
[----:B------:R-:W-:Y:S01]  /*0ff0*/  IMAD.WIDE.U32 R2, R2, 0x24924925, RZ ;  /* 0x2492492502027825 */ /* 0x000fe200078e00ff */
[----:B------:R-:W-:-:S03]  /*1000*/  @!UP1 UIADD3 UR7, -UR7, URZ, URZ ;  /* 0x0000003f07079290 */ /* 0x000fc6000fffe13f */
[----:B------:R-:W-:Y:S01]  /*1010*/  IMAD R0, R5, c[0x0][0x1fc], R3 ;  /* 0x00007f0005007a24 */ /* 0x000fe200078e0203 */
[----:B------:R-:W-:-:S03]  /*1020*/  USEL UR7, UR14, UR7, !UP0 ;  /* 0x000000070e077287 */ /* 0x000fc6000c000000 */
[----:B------:R-:W-:Y:S01]  /*1030*/  ULDC.64 UR14, c[0x0][0x1e8] ;  /* 0x00007a00000e7ab9 */ /* 0x000fe20000000a00 */
        /* <DEDUP_REMOVED lines=453> */
[----:B0-----:R-:W-:-:S04]  /*2c90*/  HFMA2.MMA R51, -RZ, RZ, 0, 0 ;  /* 0x00000000ff337435 */ /* 0x001fc800000001ff */
[----:B------:R-:W-:-:S06]  /*2ca0*/  @P5 IMAD R50, R74, c[0x0][0x1d8], RZ ;  /* 0x000076004a325a24 */ /* 0x000fcc00078e02ff */
[----:B------:R0:W5:Y:S01]  /*2cb0*/  @P1 LDG.E R51, [R22.64] ;  /* 0x0000001216331981 */ /* 0x000162000c1e1900 */
[----:B------:R-:W-:Y:S01]  /*2cc0*/  @P5 IMAD R50, R119, c[0x0][0x1dc], R50 ;  /* 0x0000770077325a24 */ /* 0x000fe200078e0232 */
[----:B0-----:R-:W-:Y:S02]  /*2cd0*/  @P5 MOV R22, R28 ;  /* 0x0000001c00165202 */ /* 0x001fe40000000f00 */
[----:B------:R-:W-:-:S05]  /*2ce0*/  @P5 MOV R23, R31 ;  /* 0x0000001f00175202 */ /* 0x000fca0000000f00 */
[----:B------:R-:W-:-:S05]  /*2cf0*/  @P5 IMAD.WIDE.U32 R22, R119, c[0x0][0x1d8], R22 ;  /* 0x0000760077165a25 */ /* 0x000fca00078e0016 */
[----:B------:R-:W-:-:S04]  /*2d00*/  @P5 IADD3 R23, R23, R50, RZ ;  /* 0x0000003217175210 */ /* 0x000fc80007ffe0ff */
[C---:B------:R-:W-:Y:S02]  /*2d10*/  @P5 SHF.L.U64.HI R23, R22.reuse, 0x1, R23 ;  /* 0x0000000116175819 */ /* 0x040fe40000010217 */
[----:B------:R-:W-:Y:S01]  /*2d20*/  @P5 SHF.L.U32 R22, R22, 0x1, RZ ;  /* 0x0000000116165819 */ /* 0x000fe200000006ff */
[----:B------:R-:W-:-:S03]  /*2d30*/  HFMA2.MMA R75, -RZ, RZ, 0, 0 ;  /* 0x00000000ff4b7435 */ /* 0x000fc600000001ff */
[----:B------:R-:W-:-:S04]  /*2d40*/  @P5 IADD3 R80, P0, R22, c[0x0][0x180], RZ ;  /* 0x0000600016505a10 */ /* 0x000fc80007f1e0ff */
[C---:B------:R-:W-:Y:S02]  /*2d50*/  @P5 IADD3.X R81, R23.reuse, c[0x0][0x184], RZ, P0, !PT ;  /* 0x0000610017515a10 */ /* 0x040fe400007fe4ff */
[----:B------:R-:W-:Y:S01]  /*2d60*/  @P5 IADD3 R22, P0, R22, c[0x0][0x178], RZ ;  /* 0x00005e0016165a10 */ /* 0x000fe20007f1e0ff */
[----:B------:R0:W5:Y:S03]  /*2d70*/  @P4 LDG.E R75, [R78.64] ;  /* 0x000000124e4b4981 */ /* 0x000166000c1e1900 */
[----:B------:R-:W-:Y:S02]  /*2d80*/  @P5 IADD3.X R23, R23, c[0x0][0x17c], RZ, P0, !PT ;  /* 0x00005f0017175a10 */ /* 0x000fe400007fe4ff */
[----:B------:R-:W-:Y:S01]  /*2d90*/  LOP3.LUT P5, RZ, R11, 0x2, RZ, 0xc0, !PT ;  /* 0x000000020bff7812 */ /* 0x000fe200078ac0ff */
[----:B0-----:R-:W-:Y:S01]  /*2da0*/  CS2R R78, SRZ ;  /* 0x00000000004e7805 */ /* 0x001fe2000001ff00 */
[----:B------:R-:W-:-:S02]  /*2db0*/  LOP3.LUT P3, RZ, R8, 0x20000, RZ, 0xc0, !PT ;  /* 0x0002000008ff7812 */ /* 0x000fc4000786c0ff */
[----:B------:R-:W-:-:S03]  /*2dc0*/  LOP3.LUT P6, RZ, R8, 0x2, RZ, 0xc0, !PT ;  /* 0x0000000208ff7812 */ /* 0x000fc600078cc0ff */
[----:B------:R0:W5:Y:S01]  /*2dd0*/  @P1 LDG.E R79, [R88.64] ;  /* 0x00000012584f1981 */ /* 0x000162000c1e1900 */
[----:B------:R-:W-:Y:S01]  /*2de0*/  HFMA2.MMA R52, -RZ, RZ, 0, 0 ;  /* 0x00000000ff347435 */ /* 0x000fe200000001ff */
[----:B0-----:R-:W-:Y:S01]  /*2df0*/  CS2R R88, SRZ ;  /* 0x0000000000587805 */ /* 0x001fe2000001ff00 */
[----:B------:R-:W-:-:S08]  /*2e00*/  SHF.R.S32.HI R74, RZ, 0x1f, R118 ;  /* 0x0000001fff4a7819 */ /* 0x000fd00000011476 */
[----:B------:R0:W5:Y:S04]  /*2e10*/  @P5 LDG.E R52, [R66.64] ;  /* 0x0000001242345981 */ /* 0x000168000c1e1900 */
[----:B------:R1:W5:Y:S01]  /*2e20*/  @P5 LDG.E R89, [R48.64] ;  /* 0x0000001230595981 */ /* 0x000362000c1e1900 */
[C---:B------:R-:W-:Y:S02]  /*2e30*/  LOP3.LUT P4, RZ, R11.reuse, 0x4, RZ, 0xc0, !PT ;  /* 0x000000040bff7812 */ /* 0x040fe4000788c0ff */
[----:B------:R-:W-:Y:S01]  /*2e40*/  LOP3.LUT P5, RZ, R11, 0x1, RZ, 0xc0, !PT ;  /* 0x000000010bff7812 */ /* 0x000fe200078ac0ff */
[----:B------:R-:W-:Y:S01]  /*2e50*/  CS2R R90, SRZ ;  /* 0x00000000005a7805 */ /* 0x000fe2000001ff00 */
[----:B------:R-:W-:Y:S01]  /*2e60*/  LOP3.LUT P1, RZ, R8, 0x2000, RZ, 0xc0, !PT ;  /* 0x0000200008ff7812 */ /* 0x000fe2000782c0ff */
[----:B------:R-:W-:Y:S01]  /*2e70*/  HFMA2.MMA R50, -RZ, RZ, 0, 0 ;  /* 0x00000000ff327435 */ /* 0x000fe200000001ff */
[----:B------:R3:W5:Y:S01]  /*2e80*/  @P2 LDG.E R88, [R40.64] ;  /* 0x0000001228582981 */ /* 0x000762000c1e1900 */
[----:B-1----:R-:W-:Y:S01]  /*2e90*/  MOV R48, RZ ;  /* 0x000000ff00307202 */ /* 0x002fe20000000f00 */
[----:B------:R-:W-:-:S02]  /*2ea0*/  @P6 IMAD R11, R74, c[0x0][0x1d8], RZ ;  /* 0x000076004a0b6a24 */ /* 0x000fc400078e02ff */
[----:B------:R1:W5:Y:S04]  /*2eb0*/  @P3 LDG.E R91, [R94.64] ;  /* 0x000000125e5b3981 */ /* 0x000368000c1e1900 */
[----:B------:R4:W5:Y:S01]  /*2ec0*/  @P3 LDG.E R48, [R64.64] ;  /* 0x0000001240303981 */ /* 0x000962000c1e1900 */
[----:B------:R-:W-:Y:S01]  /*2ed0*/  @P6 IMAD R11, R118, c[0x0][0x1dc], R11 ;  /* 0x00007700760b6a24 */ /* 0x000fe200078e020b */
[----:B------:R-:W-:Y:S02]  /*2ee0*/  LOP3.LUT R8, R8, 0xffbfffff, RZ, 0xc0, !PT ;  /* 0xffbfffff08087812 */ /* 0x000fe400078ec0ff */
[----:B------:R0:W5:Y:S01]  /*2ef0*/  @P4 LDG.E R50, [R62.64] ;  /* 0x000000123e324981 */ /* 0x000162000c1e1900 */
[----:B------:R-:W-:Y:S01]  /*2f00*/  HFMA2.MMA R98, -RZ, RZ, 0, 0 ;  /* 0x00000000ff627435 */ /* 0x000fe200000001ff */
[----:B------:R-:W-:-:S02]  /*2f10*/  SHF.R.S32.HI R49, RZ, 0x1f, R116 ;  /* 0x0000001fff317819 */ /* 0x000fc40000011474 */
[----:B------:R0:W5:Y:S01]  /*2f20*/  @P1 LDG.E R90, [R12.64] ;  /* 0x000000120c5a1981 */ /* 0x000162000c1e1900 */
[----:B----4-:R-:W-:Y:S02]  /*2f30*/  @P6 MOV R64, R28 ;  /* 0x0000001c00406202 */ /* 0x010fe40000000f00 */
[----:B------:R-:W-:-:S05]  /*2f40*/  @P6 MOV R65, R31 ;  /* 0x0000001f00416202 */ /* 0x000fca0000000f00 */
[----:B------:R-:W-:-:S05]  /*2f50*/  @P6 IMAD.WIDE.U32 R64, R118, c[0x0][0x1d8], R64 ;  /* 0x0000760076406a25 */ /* 0x000fca00078e0040 */
[----:B------:R-:W-:-:S04]  /*2f60*/  @P6 IADD3 R11, R65, R11, RZ ;  /* 0x0000000b410b6210 */ /* 0x000fc80007ffe0ff */
[C---:B------:R-:W-:Y:S02]  /*2f70*/  @P6 SHF.L.U64.HI R11, R64.reuse, 0x1, R11 ;  /* 0x00000001400b6819 */ /* 0x040fe4000001020b */
[----:B------:R-:W-:-:S04]  /*2f80*/  @P6 SHF.L.U32 R64, R64, 0x1, RZ ;  /* 0x0000000140406819 */ /* 0x000fc800000006ff */
[----:B0-----:R-:W-:Y:S02]  /*2f90*/  @P6 IADD3 R66, P0, R64, c[0x0][0x180], RZ ;  /* 0x0000600040426a10 */ /* 0x001fe40007f1e0ff */
[----:B------:R-:W-:Y:S02]  /*2fa0*/  @P6 LOP3.LUT R8, R8, 0x400000, RZ, 0xfc, !PT ;  /* 0x0040000008086812 */ /* 0x000fe400078efcff */
[----:B------:R-:W-:Y:S02]  /*2fb0*/  @P6 IADD3.X R67, R11, c[0x0][0x184], RZ, P0, !PT ;  /* 0x000061000b436a10 */ /* 0x000fe400007fe4ff */
[----:B------:R-:W-:Y:S01]  /*2fc0*/  @P6 IADD3 R64, P0, R64, c[0x0][0x178], RZ ;  /* 0x00005e0040406a10 */ /* 0x000fe20007f1e0ff */
[----:B-1----:R-:W-:-:S03]  /*2fd0*/  CS2R R94, SRZ ;  /* 0x00000000005e7805 */ /* 0x002fc6000001ff00 */
[----:B------:R-:W-:Y:S02]  /*2fe0*/  @P6 IADD3.X R65, R11, c[0x0][0x17c], RZ, P0, !PT ;  /* 0x00005f000b416a10 */ /* 0x000fe400007fe4ff */
[----:B------:R-:W-:Y:S01]  /*2ff0*/  LOP3.LUT P6, RZ, R8, 0x8000, RZ, 0xc0, !PT ;  /* 0x0000800008ff7812 */ /* 0x000fe200078cc0ff */
[----:B------:R0:W5:Y:S01]  /*3000*/  @P4 LDG.E R95, [R46.64] ;  /* 0x000000122e5f4981 */ /* 0x000162000c1e1900 */
[----:B------:R-:W-:Y:S01]  /*3010*/  SHF.R.S32.HI R74, RZ, 0x1f, R117 ;  /* 0x0000001fff4a7819 */ /* 0x000fe20000011475 */
[----:B0-----:R-:W-:-:S04]  /*3020*/  CS2R R46, SRZ ;  /* 0x00000000002e7805 */ /* 0x001fc8000001ff00 */
[----:B------:R-:W-:Y:S01]  /*3030*/  @P5 IMAD R11, R74, c[0x0][0x1d8], RZ ;  /* 0x000076004a0b5a24 */ /* 0x000fe200078e02ff */
[----:B------:R-:W-:-:S05]  /*3040*/  LOP3.LUT P3, RZ, R8, 0x80000000, RZ, 0xc0, !PT ;  /* 0x8000000008ff7812 */ /* 0x000fca000786c0ff */
[----:B------:R0:W5:Y:S04]  /*3050*/  @P6 LDG.E R98, [R102.64] ;  /* 0x0000001266626981 */ /* 0x000168000c1e1900 */
[----:B------:R1:W5:Y:S01]  /*3060*/  @P6 LDG.E R46, [R24.64] ;  /* 0x00000012182e6981 */ /* 0x000362000c1e1900 */
[C---:B------:R-:W-:Y:S01]  /*3070*/  @P5 IMAD R11, R117.reuse, c[0x0][0x1dc], R11 ;  /* 0x00007700750b5a24 */ /* 0x040fe200078e020b */
[C---:B------:R-:W-:Y:S01]  /*3080*/  LOP3.LUT P4, RZ, R8.reuse, 0x40000000, RZ, 0xc0, !PT ;  /* 0x4000000008ff7812 */ /* 0x040fe2000788c0ff */
[----:B------:R-:W-:Y:S01]  /*3090*/  CS2R R12, SRZ ;  /* 0x00000000000c7805 */ /* 0x000fe2000001ff00 */
[----:B------:R0:W5:Y:S01]  /*30a0*/  @P3 LDG.E R47, [R100.64] ;  /* 0x00000012642f3981 */ /* 0x000162000c1e1900 */
[----:B-1----:R-:W-:Y:S02]  /*30b0*/  @P5 MOV R24, R28 ;  /* 0x0000001c00185202 */ /* 0x002fe40000000f00 */
[----:B------:R-:W-:Y:S01]  /*30c0*/  @P5 MOV R25, R31 ;  /* 0x0000001f00195202 */ /* 0x000fe20000000f00 */
[----:B------:R1:W5:Y:S04]  /*30d0*/  @P3 LDG.E R94, [R44.64] ;  /* 0x000000122c5e3981 */ /* 0x000368000c1e1900 */
[----:B------:R-:W-:Y:S01]  /*30e0*/  @P5 IMAD.WIDE.U32 R24, R117, c[0x0][0x1d8], R24 ;  /* 0x0000760075185a25 */ /* 0x000fe200078e0018 */
[----:B------:R-:W-:Y:S01]  /*30f0*/  LOP3.LUT R8, R8, 0xff7fffff, RZ, 0xc0, !PT ;  /* 0xff7fffff08087812 */ /* 0x000fe200078ec0ff */
[----:B------:R0:W5:Y:S03]  /*3100*/  @P2 LDG.E R12, [R96.64] ;  /* 0x00000012600c2981 */ /* 0x000166000c1e1900 */
[----:B------:R-:W-:-:S02]  /*3110*/  @P5 IADD3 R11, R25, R11, RZ ;  /* 0x0000000b190b5210 */ /* 0x000fc40007ffe0ff */
[C---:B------:R-:W-:Y:S02]  /*3120*/  @P5 SHF.L.U32 R62, R24.reuse, 0x1, RZ ;  /* 0x00000001183e5819 */ /* 0x040fe400000006ff */
[----:B------:R-:W-:Y:S02]  /*3130*/  @P5 SHF.L.U64.HI R11, R24, 0x1, R11 ;  /* 0x00000001180b5819 */ /* 0x000fe4000001020b */
[----:B------:R-:W-:-:S04]  /*3140*/  @P5 IADD3 R24, P0, R62, c[0x0][0x180], RZ ;  /* 0x000060003e185a10 */ /* 0x000fc80007f1e0ff */
[C---:B------:R-:W-:Y:S02]  /*3150*/  @P5 IADD3.X R25, R11.reuse, c[0x0][0x184], RZ, P0, !PT ;  /* 0x000061000b195a10 */ /* 0x040fe400007fe4ff */
[----:B------:R-:W-:Y:S02]  /*3160*/  @P5 IADD3 R62, P0, R62, c[0x0][0x178], RZ ;  /* 0x00005e003e3e5a10 */ /* 0x000fe40007f1e0ff */
[----:B------:R-:W-:Y:S02]  /*3170*/  @P5 LOP3.LUT R8, R8, 0x800000, RZ, 0xfc, !PT ;  /* 0x0080000008085812 */ /* 0x000fe400078efcff */
[----:B------:R-:W-:Y:S02]  /*3180*/  @P5 IADD3.X R63, R11, c[0x0][0x17c], RZ, P0, !PT ;  /* 0x00005f000b3f5a10 */ /* 0x000fe400007fe4ff */
[----:B------:R-:W-:Y:S02]  /*3190*/  MOV R11, RZ ;  /* 0x000000ff000b7202 */ /* 0x000fe40000000f00 */
[----:B------:R-:W-:-:S02]  /*31a0*/  LOP3.LUT P5, RZ, R8, 0x800, RZ, 0xc0, !PT ;  /* 0x0000080008ff7812 */ /* 0x000fc400078ac0ff */
[C---:B------:R-:W-:Y:S02]  /*31b0*/  LOP3.LUT P3, RZ, R8.reuse, 0x20000000, RZ, 0xc0, !PT ;  /* 0x2000000008ff7812 */ /* 0x040fe4000786c0ff */
[C---:B------:R-:W-:Y:S01]  /*31c0*/  LOP3.LUT P6, RZ, R8.reuse, 0x400, RZ, 0xc0, !PT ;  /* 0x0000040008ff7812 */ /* 0x040fe200078cc0ff */
[----:B------:R4:W5:Y:S01]  /*31d0*/  @P1 LDG.E R11, [R42.64] ;  /* 0x000000122a0b1981 */ /* 0x000962000c1e1900 */
[----:B------:R-:W-:Y:S01]  /*31e0*/  LOP3.LUT R8, R8, 0xfeffffff, RZ, 0xc0, !PT ;  /* 0xfeffffff08087812 */ /* 0x000fe200078ec0ff */
[----:B-1----:R-:W-:-:S03]  /*31f0*/  @P4 IMAD R44, R49, c[0x0][0x1d8], RZ ;  /* 0x00007600312c4a24 */ /* 0x002fc600078e02ff */
[----:B------:R-:W-:-:S03]  /*3200*/  @P4 LOP3.LUT R8, R8, 0x1000000, RZ, 0xfc, !PT ;  /* 0x0100000008084812 */ /* 0x000fc600078efcff */
[----:B------:R1:W5:Y:S01]  /*3210*/  @P5 LDG.E R13, [R26.64] ;  /* 0x000000121a0d5981 */ /* 0x000362000c1e1900 */
[-C--:B----4-:R-:W-:Y:S02]  /*3220*/  @P4 MOV R42, R28.reuse ;  /* 0x0000001c002a4202 */ /* 0x090fe40000000f00 */
[----:B------:R-:W-:Y:S01]  /*3230*/  @P4 MOV R43, R31 ;  /* 0x0000001f002b4202 */ /* 0x000fe20000000f00 */
[----:B------:R-:W-:Y:S01]  /*3240*/  @P4 IMAD R44, R116, c[0x0][0x1dc], R44 ;  /* 0x00007700742c4a24 */ /* 0x000fe200078e022c */
[----:B------:R-:W-:Y:S01]  /*3250*/  LOP3.LUT P1, RZ, R8, 0x10000000, RZ, 0xc0, !PT ;  /* 0x1000000008ff7812 */ /* 0x000fe2000782c0ff */
[----:B------:R4:W5:Y:S01]  /*3260*/  @P5 LDG.E R78, [R14.64] ;  /* 0x000000120e4e5981 */ /* 0x000962000c1e1900 */
[----:B------:R-:W-:Y:S01]  /*3270*/  SHF.R.S32.HI R49, RZ, 0x1f, R115 ;  /* 0x0000001fff317819 */ /* 0x000fe20000011473 */
[----:B------:R-:W-:Y:S01]  /*3280*/  @P4 IMAD.WIDE.U32 R42, R116, c[0x0][0x1d8], R42 ;  /* 0x00007600742a4a25 */ /* 0x000fe200078e002a */
[----:B------:R-:W-:Y:S01]  /*3290*/  LOP3.LUT P2, RZ, R8, 0x8000000, RZ, 0xc0, !PT ;  /* 0x0800000008ff7812 */ /* 0x000fe2000784c0ff */
[----:B------:R0:W5:Y:S01]  /*32a0*/  @P6 LDG.E R76, [R38.64] ;  /* 0x00000012264c6981 */ /* 0x000162000c1e1900 */
[----:B-1----:R-:W-:Y:S01]  /*32b0*/  @P3 MOV R26, R28 ;  /* 0x0000001c001a3202 */ /* 0x002fe20000000f00 */
[----:B---3--:R-:W-:Y:S01]  /*32c0*/  @P3 IMAD R40, R49, c[0x0][0x1d8], RZ ;  /* 0x0000760031283a24 */ /* 0x008fe200078e02ff */
[----:B------:R-:W-:-:S02]  /*32d0*/  @P4 IADD3 R43, R43, R44, RZ ;  /* 0x0000002c2b2b4210 */ /* 0x000fc40007ffe0ff */
[----:B------:R-:W-:Y:S01]  /*32e0*/  @P3 MOV R27, R31 ;  /* 0x0000001f001b3202 */ /* 0x000fe20000000f00 */
[----:B----4-:R-:W-:Y:S01]  /*32f0*/  CS2R R14, SRZ ;  /* 0x00000000000e7805 */ /* 0x010fe2000001ff00 */
[C---:B------:R-:W-:Y:S01]  /*3300*/  @P4 SHF.L.U64.HI R43, R42.reuse, 0x1, R43 ;  /* 0x000000012a2b4819 */ /* 0x040fe2000001022b */
[C---:B------:R-:W-:Y:S01]  /*3310*/  @P3 IMAD R40, R115.reuse, c[0x0][0x1dc], R40 ;  /* 0x0000770073283a24 */ /* 0x040fe200078e0228 */
[----:B------:R-:W-:Y:S01]  /*3320*/  @P4 SHF.L.U32 R42, R42, 0x1, RZ ;  /* 0x000000012a2a4819 */ /* 0x000fe200000006ff */
[----:B------:R-:W-:Y:S01]  /*3330*/  @P3 IMAD.WIDE.U32 R26, R115, c[0x0][0x1d8], R26 ;  /* 0x00007600731a3a25 */ /* 0x000fe200078e001a */
[----:B------:R-:W-:Y:S01]  /*3340*/  SHF.R.S32.HI R49, RZ, 0x1f, R114 ;  /* 0x0000001fff317819 */ /* 0x000fe20000011472 */
[----:B------:R1:W5:Y:S01]  /*3350*/  @P1 LDG.E R15, [R32.64] ;  /* 0x00000012200f1981 */ /* 0x000362000c1e1900 */
[----:B------:R-:W-:Y:S02]  /*3360*/  @P4 IADD3 R44, P0, R42, c[0x0][0x180], RZ ;  /* 0x000060002a2c4a10 */ /* 0x000fe40007f1e0ff */
[----:B------:R-:W-:Y:S01]  /*3370*/  @P3 IADD3 R40, R27, R40, RZ ;  /* 0x000000281b283210 */ /* 0x000fe20007ffe0ff */
[----:B0-----:R-:W-:Y:S01]  /*3380*/  @P2 IMAD R38, R49, c[0x0][0x1d8], RZ ;  /* 0x0000760031262a24 */ /* 0x001fe200078e02ff */
[----:B------:R-:W-:Y:S01]  /*3390*/  @P4 IADD3.X R45, R43, c[0x0][0x184], RZ, P0, !PT ;  /* 0x000061002b2d4a10 */ /* 0x000fe200007fe4ff */
[----:B------:R-:W-:Y:S01]  /*33a0*/  HFMA2.MMA R74, -RZ, RZ, 0, 0 ;  /* 0x00000000ff4a7435 */ /* 0x000fe200000001ff */
[----:B------:R-:W-:Y:S01]  /*33b0*/  LOP3.LUT R8, R8, 0xfdffffff, RZ, 0xc0, !PT ;  /* 0xfdffffff08087812 */ /* 0x000fe200078ec0ff */
[----:B------:R0:W5:Y:S01]  /*33c0*/  @P6 LDG.E R14, [R92.64] ;  /* 0x000000125c0e6981 */ /* 0x000162000c1e1900 */
[----:B-1----:R-:W-:-:S02]  /*33d0*/  @P2 MOV R32, R28 ;  /* 0x0000001c00202202 */ /* 0x002fc40000000f00 */
[----:B------:R-:W-:Y:S01]  /*33e0*/  @P2 MOV R33, R31 ;  /* 0x0000001f00212202 */ /* 0x000fe20000000f00 */
[----:B------:R-:W-:Y:S01]  /*33f0*/  @P2 IMAD R38, R114, c[0x0][0x1dc], R38 ;  /* 0x0000770072262a24 */ /* 0x000fe200078e0226 */
[----:B------:R-:W-:Y:S02]  /*3400*/  @P4 IADD3 R42, P0, R42, c[0x0][0x178], RZ ;  /* 0x00005e002a2a4a10 */ /* 0x000fe40007f1e0ff */
[----:B------:R-:W-:Y:S01]  /*3410*/  @P3 SHF.L.U64.HI R41, R26, 0x1, R40 ;  /* 0x000000011a293819 */ /* 0x000fe20000010228 */
[----:B------:R-:W-:Y:S01]  /*3420*/  @P2 IMAD.WIDE.U32 R32, R114, c[0x0][0x1d8], R32 ;  /* 0x0000760072202a25 */ /* 0x000fe200078e0020 */
[----:B------:R-:W-:Y:S01]  /*3430*/  @P3 SHF.L.U32 R40, R26, 0x1, RZ ;  /* 0x000000011a283819 */ /* 0x000fe200000006ff */
[----:B------:R1:W5:Y:S01]  /*3440*/  @P1 LDG.E R74, [R16.64] ;  /* 0x00000012104a1981 */ /* 0x000362000c1e1900 */
[----:B------:R-:W-:Y:S02]  /*3450*/  @P4 IADD3.X R43, R43, c[0x0][0x17c], RZ, P0, !PT ;  /* 0x00005f002b2b4a10 */ /* 0x000fe400007fe4ff */
[----:B------:R-:W-:-:S02]  /*3460*/  @P3 IADD3 R26, P0, R40, c[0x0][0x180], RZ ;  /* 0x00006000281a3a10 */ /* 0x000fc40007f1e0ff */
[----:B------:R-:W-:Y:S02]  /*3470*/  @P2 IADD3 R33, R33, R38, RZ ;  /* 0x0000002621212210 */ /* 0x000fe40007ffe0ff */
[C---:B------:R-:W-:Y:S02]  /*3480*/  @P3 IADD3.X R27, R41.reuse, c[0x0][0x184], RZ, P0, !PT ;  /* 0x00006100291b3a10 */ /* 0x040fe400007fe4ff */
[----:B------:R-:W-:Y:S02]  /*3490*/  @P3 IADD3 R40, P0, R40, c[0x0][0x178], RZ ;  /* 0x00005e0028283a10 */ /* 0x000fe40007f1e0ff */
[C---:B------:R-:W-:Y:S02]  /*34a0*/  @P2 SHF.L.U64.HI R33, R32.reuse, 0x1, R33 ;  /* 0x0000000120212819 */ /* 0x040fe40000010221 */
[----:B------:R-:W-:Y:S02]  /*34b0*/  @P2 SHF.L.U32 R32, R32, 0x1, RZ ;  /* 0x0000000120202819 */ /* 0x000fe400000006ff */
[----:B------:R-:W-:-:S02]  /*34c0*/  @P3 IADD3.X R41, R41, c[0x0][0x17c], RZ, P0, !PT ;  /* 0x00005f0029293a10 */ /* 0x000fc400007fe4ff */
[----:B------:R-:W-:Y:S02]  /*34d0*/  @P2 IADD3 R38, P0, R32, c[0x0][0x180], RZ ;  /* 0x0000600020262a10 */ /* 0x000fe40007f1e0ff */
[----:B------:R-:W-:Y:S02]  /*34e0*/  @P3 LOP3.LUT R8, R8, 0x2000000, RZ, 0xfc, !PT ;  /* 0x0200000008083812 */ /* 0x000fe400078efcff */
[----:B------:R-:W-:Y:S02]  /*34f0*/  @P2 IADD3.X R39, R33, c[0x0][0x184], RZ, P0, !PT ;  /* 0x0000610021272a10 */ /* 0x000fe400007fe4ff */
[----:B------:R-:W-:-:S04]  /*3500*/  @P2 IADD3 R32, P0, R32, c[0x0][0x178], RZ ;  /* 0x00005e0020202a10 */ /* 0x000fc80007f1e0ff */
        /* <DEDUP_REMOVED lines=9> */
[----:B-1----:R-:W-:Y:S01]  /*35a0*/  CS2R R72, SRZ ;  /* 0x0000000000487805 */ /* 0x002fe2000001ff00 */
[----:B---3--:R-:W-:-:S05]  /*35b0*/  @P1 MOV R34, R28 ;  /* 0x0000001c00221202 */ /* 0x008fca0000000f00 */
[----:B------:R1:W5:Y:S01]  /*35c0*/  @P0 LDG.E R73, [R36.64] ;  /* 0x0000001224490981 */ /* 0x000362000c1e1900 */
[----:B------:R-:W-:Y:S02]  /*35d0*/  @P1 MOV R35, R31 ;  /* 0x0000001f00231202 */ /* 0x000fe40000000f00 */
[----:B------:R-:W-:Y:S01]  /*35e0*/  LOP3.LUT P5, RZ, R8, 0x20, RZ, 0xc0, !PT ;  /* 0x0000002008ff7812 */ /* 0x000fe200078ac0ff */
[----:B------:R3:W5:Y:S02]  /*35f0*/  @P3 LDG.E R72, [R18.64] ;  /* 0x0000001212483981 */ /* 0x000764000c1e1900 */
[----:B------:R-:W-:-:S04]  /*3600*/  @P1 IMAD.WIDE.U32 R34, R113, c[0x0][0x1d8], R34 ;  /* 0x0000760071221a25 */ /* 0x000fc800078e0022 */
[----:B-1----:R-:W-:-:S04]  /*3610*/  @P1 IMAD R36, R49, c[0x0][0x1d8], RZ ;  /* 0x0000760031241a24 */ /* 0x002fc800078e02ff */
[----:B------:R-:W-:Y:S01]  /*3620*/  @P1 IMAD R36, R113, c[0x0][0x1dc], R36 ;  /* 0x0000770071241a24 */ /* 0x000fe200078e0224 */
[----:B---3--:R-:W-:-:S04]  /*3630*/  CS2R R18, SRZ ;  /* 0x0000000000127805 */ /* 0x008fc8000001ff00 */
[----:B------:R-:W-:Y:S02]  /*3640*/  @P1 IADD3 R36, R35, R36, RZ ;  /* 0x0000002423241210 */ /* 0x000fe40007ffe0ff */
[----:B------:R1:W5:Y:S01]  /*3650*/  @P4 LDG.E R18, [R70.64] ;  /* 0x0000001246124981 */ /* 0x000362000c1e1900 */
[----:B------:R-:W-:Y:S02]  /*3660*/  LOP3.LUT P6, RZ, R8, 0x10, RZ, 0xc0, !PT ;  /* 0x0000001008ff7812 */ /* 0x000fe400078cc0ff */
[C---:B------:R-:W-:Y:S01]  /*3670*/  @P1 SHF.L.U64.HI R37, R34.reuse, 0x1, R36 ;  /* 0x0000000122251819 */ /* 0x040fe20000010224 */
[----:B------:R0:W5:Y:S01]  /*3680*/  @P5 LDG.E R19, [R84.64] ;  /* 0x0000001254135981 */ /* 0x000162000c1e1900 */
[----:B------:R-:W-:Y:S01]  /*3690*/  @P1 SHF.L.U32 R36, R34, 0x1, RZ ;  /* 0x0000000122241819 */ /* 0x000fe200000006ff */
[----:B-1----:R-:W-:-:S03]  /*36a0*/  CS2R R70, SRZ ;  /* 0x0000000000467805 */ /* 0x002fc6000001ff00 */
[----:B------:R-:W-:-:S03]  /*36b0*/  @P1 IADD3 R34, P0, R36, c[0x0][0x180], RZ ;  /* 0x0000600024221a10 */ /* 0x000fc60007f1e0ff */
[----:B------:R1:W5:Y:S01]  /*36c0*/  @P5 LDG.E R70, [R20.64] ;  /* 0x0000001214465981 */ /* 0x000362000c1e1900 */
[C---:B------:R-:W-:Y:S02]  /*36d0*/  @P1 IADD3.X R35, R37.reuse, c[0x0][0x184], RZ, P0, !PT ;  /* 0x0000610025231a10 */ /* 0x040fe400007fe4ff */
[----:B------:R-:W-:Y:S01]  /*36e0*/  @P1 IADD3 R36, P0, R36, c[0x0][0x178], RZ ;  /* 0x00005e0024241a10 */ /* 0x000fe20007f1e0ff */
[----:B------:R0:W5:Y:S01]  /*36f0*/  @P4 LDG.E R71, [R86.64] ;  /* 0x0000001256474981 */ /* 0x000162000c1e1900 */
[----:B-1----:R-:W-:Y:S02]  /*3700*/  CS2R R20, SRZ ;  /* 0x0000000000147805 */ /* 0x002fe4000001ff00 */
[----:B------:R-:W-:Y:S02]  /*3710*/  @P1 IADD3.X R37, R37, c[0x0][0x17c], RZ, P0, !PT ;  /* 0x00005f0025251a10 */ /* 0x000fe400007fe4ff */
[C---:B------:R-:W-:Y:S02]  /*3720*/  LOP3.LUT P0, RZ, R8.reuse, 0x8, RZ, 0xc0, !PT ;  /* 0x0000000808ff7812 */ /* 0x040fe4000780c0ff */
[----:B------:R1:W5:Y:S01]  /*3730*/  @P6 LDG.E R20, [R68.64] ;  /* 0x0000001244146981 */ /* 0x000362000c1e1900 */
[C---:B------:R-:W-:Y:S01]  /*3740*/  LOP3.LUT P5, RZ, R8.reuse, 0x800000, RZ, 0xc0, !PT ;  /* 0x0080000008ff7812 */ /* 0x040fe200078ac0ff */
[----:B-1----:R-:W-:Y:S01]  /*3750*/  CS2R R68, SRZ ;  /* 0x0000000000447805 */ /* 0x002fe2000001ff00 */
[----:B------:R-:W-:-:S08]  /*3760*/  LOP3.LUT P3, RZ, R8, 0x2000000, RZ, 0xc0, !PT ;  /* 0x0200000008ff7812 */ /* 0x000fd0000786c0ff */
[----:B------:R0:W5:Y:S04]  /*3770*/  @P0 LDG.E R21, [R80.64] ;  /* 0x0000001250150981 */ /* 0x000168000c1e1900 */
[----:B------:R0:W5:Y:S01]  /*3780*/  @P6 LDG.E R69, [R82.64] ;  /* 0x0000001252456981 */ /* 0x000162000c1e1900 */
[----:B------:R-:W-:-:S03]  /*3790*/  LOP3.LUT P6, RZ, R8, 0x400000, RZ, 0xc0, !PT ;  /* 0x0040000008ff7812 */ /* 0x000fc600078cc0ff */
[----:B------:R1:W5:Y:S02]  /*37a0*/  @P0 LDG.E R68, [R22.64] ;  /* 0x0000001216440981 */ /* 0x000364000c1e1900 */
[----:B-1----:R-:W-:-:S08]  /*37b0*/  CS2R R22, SRZ ;  /* 0x0000000000167805 */ /* 0x002fd0000001ff00 */
[----:B------:R1:W5:Y:S04]  /*37c0*/  @P6 LDG.E R22, [R66.64] ;  /* 0x0000001242166981 */ /* 0x000368000c1e1900 */
[----:B------:R3:W5:Y:S01]  /*37d0*/  @P5 LDG.E R23, [R24.64] ;  /* 0x0000001218175981 */ /* 0x000762000c1e1900 */
[----:B-1----:R-:W-:Y:S01]  /*37e0*/  CS2R R66, SRZ ;  /* 0x0000000000427805 */ /* 0x002fe2000001ff00 */
[----:B---3--:R-:W-:-:S05]  /*37f0*/  CS2R R24, SRZ ;  /* 0x0000000000187805 */ /* 0x008fca000001ff00 */
[----:B------:R1:W5:Y:S04]  /*3800*/  @P6 LDG.E R67, [R64.64] ;  /* 0x0000001240436981 */ /* 0x000368000c1e1900 */
[----:B------:R3:W5:Y:S04]  /*3810*/  @P5 LDG.E R66, [R62.64] ;  /* 0x000000123e425981 */ /* 0x000768000c1e1900 */
[----:B------:R4:W5:Y:S01]  /*3820*/  @P3 LDG.E R25, [R26.64] ;  /* 0x000000121a193981 */ /* 0x000962000c1e1900 */
[----:B-1----:R-:W-:Y:S01]  /*3830*/  CS2R R64, SRZ ;  /* 0x0000000000407805 */ /* 0x002fe2000001ff00 */
[----:B---3--:R-:W-:-:S05]  /*3840*/  CS2R R62, SRZ ;  /* 0x00000000003e7805 */ /* 0x008fca000001ff00 */
[----:B------:R0:W5:Y:S01]  /*3850*/  @P3 LDG.E R64, [R40.64] ;  /* 0x0000001228403981 */ /* 0x000162000c1e1900 */
[----:B----4-:R-:W-:-:S03]  /*3860*/  CS2R R26, SRZ ;  /* 0x00000000001a7805 */ /* 0x010fc6000001ff00 */
[----:B------:R0:W5:Y:S04]  /*3870*/  @P2 LDG.E R63, [R32.64] ;  /* 0x00000012203f2981 */ /* 0x000168000c1e1900 */
[----:B------:R0:W5:Y:S04]  /*3880*/  @P2 LDG.E R26, [R38.64] ;  /* 0x00000012261a2981 */ /* 0x000168000c1e1900 */
[----:B------:R0:W5:Y:S04]  /*3890*/  @P1 LDG.E R27, [R34.64] ;  /* 0x00000012221b1981 */ /* 0x000168000c1e1900 */
[----:B------:R0:W5:Y:S01]  /*38a0*/  @P1 LDG.E R62, [R36.64] ;  /* 0x00000012243e1981 */ /* 0x000162000c1e1900 */
[----:B------:R-:W-:-:S02]  /*38b0*/  ISETP.GT.U32.AND P0, PT, R10, 0x1bf, PT ;  /* 0x000001bf0a00780c */ /* 0x000fc40003f04070 */
[----:B------:R-:W-:Y:S01]  /*38c0*/  LOP3.LUT P4, RZ, R8, 0x1000000, RZ, 0xc0, !PT ;  /* 0x0100000008ff7812 */ /* 0x000fe2000788c0ff */
[----:B------:R-:W-:-:S12]  /*38d0*/  BSSY B0, `(.L_x_536) ;  /* 0x0000015000007945 */ /* 0x000fd80003800000 */
[----:B------:R1:W5:Y:S04]  /*38e0*/  @P4 LDG.E R24, [R44.64] ;  /* 0x000000122c184981 */ /* 0x000368000c1e1900 */
[----:B------:R3:W5:Y:S01]  /*38f0*/  @P4 LDG.E R65, [R42.64] ;  /* 0x000000122a414981 */ /* 0x000762000c1e1900 */
[----:B-1----:R-:W-:Y:S01]  /*3900*/  CS2R R44, SRZ ;  /* 0x00000000002c7805 */ /* 0x002fe2000001ff00 */
[----:B---3--:R-:W-:Y:S01]  /*3910*/  CS2R R42, SRZ ;  /* 0x00000000002a7805 */ /* 0x008fe2000001ff00 */
[----:B------:R-:W-:Y:S05]  /*3920*/  @P0 BRA `(.L_x_537) ;  /* 0x000000f000000947 */ /* 0x000fea0003800000 */
[----:B0-2---:R-:W-:Y:S02]  /*3930*/  ISETP.NE.AND P0, PT, RZ, UR21, PT ;  /* 0x00000015ff007c0c */ /* 0x005fe4000bf05270 */
[----:B------:R-:W-:-:S04]  /*3940*/  IADD3 R34, R99, UR22, RZ ;  /* 0x0000001663227c10 */ /* 0x000fc8000fffe0ff */
[----:B------:R-:W-:-:S07]  /*3950*/  SHF.R.S32.HI R33, RZ, 0x1f, R34 ;  /* 0x0000001fff217819 */ /* 0x000fce0000011422 */
[----:B------:R-:W-:-:S04]  /*3960*/  @P0 LEA R32, P6, R34, c[0x0][0x190], 0x1 ;  /* 0x0000640022200a11 */ /* 0x000fc800078c08ff */
[----:B------:R-:W-:-:S05]  /*3970*/  @P0 LEA.HI.X R33, R34, c[0x0][0x194], R33, 0x1, P6 ;  /* 0x0000650022210a11 */ /* 0x000fca00030f0c21 */
[----:B------:R0:W2:Y:S04]  /*3980*/  @P0 LDG.E.U16 R35, [R32.64] ;  /* 0x0000001220230981 */ /* 0x0000a8000c1e1500 */
[----:B0-----:R-:W3:Y:S01]  /*3990*/  @P0 LDG.E.U16 R32, [R32.64+0x2] ;  /* 0x0000021220200981 */ /* 0x001ee2000c1e1500 */
[----:B--2---:R-:W-:Y:S02]  /*39a0*/  @P0 PRMT R43, RZ, 0x5410, R35 ;  /* 0x00005410ff2b0816 */ /* 0x004fe40000000023 */
[----:B---3--:R-:W-:Y:S02]  /*39b0*/  @P0 PRMT R44, RZ, 0x5410, R32 ;  /* 0x00005410ff2c0816 */ /* 0x008fe40000000020 */
[----:B------:R-:W-:-:S05]  /*39c0*/  MOV R32, 0x2 ;  /* 0x0000000200207802 */ /* 0x000fca0000000f00 */
[----:B------:R-:W-:-:S05]  /*39d0*/  IMAD.WIDE R32, R34, R32, c[0x0][0x188] ;  /* 0x0000620022207625 */ /* 0x000fca00078e0220 */
[----:B------:R0:W2:Y:S04]  /*39e0*/  LDG.E.U16 R42, [R32.64] ;  /* 0x00000012202a7981 */ /* 0x0000a8000c1e1500 */
[----:B0-----:R-:W3:Y:S01]  /*39f0*/  LDG.E.U16 R32, [R32.64+0x2] ;  /* 0x0000021220207981 */ /* 0x001ee2000c1e1500 */
[----:B--2---:R-:W-:Y:S02]  /*3a00*/  PRMT R42, RZ, 0x5410, R42 ;  /* 0x00005410ff2a7816 */ /* 0x004fe4000000002a */
[----:B---3--:R-:W-:Y:S02]  /*3a10*/  PRMT R45, RZ, 0x5410, R32 ;  /* 0x00005410ff2d7816 */ /* 0x008fe40000000020 */
.L_x_537:
[----:B0-2---:R-:W-:Y:S05]  /*3a20*/  BSYNC B0 ;  /* 0x0000000000007941 */ /* 0x005fea0003800000 */
.L_x_536:
[----:B------:R-:W-:Y:S02]  /*3a30*/  ISETP.NE.AND P0, PT, RZ, UR21, PT ;  /* 0x00000015ff007c0c */ /* 0x000fe4000bf05270 */
[--C-:B-----5:R-:W-:Y:S02]  /*3a40*/  PRMT R41, RZ, 0x5410, R53.reuse ;  /* 0x00005410ff297816 */ /* 0x120fe40000000035 */
[----:B------:R-:W-:-:S02]  /*3a50*/  PRMT R34, RZ, 0x7610, R53 ;  /* 0x00007610ff227816 */ /* 0x000fc40000000035 */
[----:B------:R-:W-:Y:S01]  /*3a60*/  LOP3.LUT R8, R8, 0xfffffffb, RZ, 0xc0, !PT ;  /* 0xfffffffb08087812 */ /* 0x000fe200078ec0ff */
[----:B------:R-:W-:Y:S01]  /*3a70*/  FADD.FTZ R41, R41, -UR24 ;  /* 0x8000001829297e21 */ /* 0x000fe20008010000 */
[--C-:B------:R-:W-:Y:S01]  /*3a80*/  PRMT R39, RZ, 0x5410, R75.reuse ;  /* 0x00005410ff277816 */ /* 0x100fe2000000004b */
[----:B------:R-:W-:Y:S01]  /*3a90*/  FADD.FTZ R34, R34, -UR24 ;  /* 0x8000001822227e21 */ /* 0x000fe20008010000 */
[----:B------:R-:W-:Y:S01]  /*3aa0*/  PRMT R33, RZ, 0x7610, R75 ;  /* 0x00007610ff217816 */ /* 0x000fe2000000004b */
[----:B------:R-:W-:Y:S02]  /*3ab0*/  FMUL.FTZ R41, R41, UR23 ;  /* 0x0000001729297c20 */ /* 0x000fe40008410000 */
        /* <DEDUP_REMOVED lines=21> */
.L_x_538:
        /* <DEDUP_REMOVED lines=34> */
.L_x_539:
        /* <DEDUP_REMOVED lines=40> */
.L_x_540:
        /* <DEDUP_REMOVED lines=37> */
.L_x_541:
        /* <DEDUP_REMOVED lines=37> */
.L_x_542:
        /* <DEDUP_REMOVED lines=37> */
.L_x_543:
        /* <DEDUP_REMOVED lines=37> */
.L_x_544:
        /* <DEDUP_REMOVED lines=37> */
.L_x_545:
        /* <DEDUP_REMOVED lines=37> */
.L_x_546:
        /* <DEDUP_REMOVED lines=37> */
.L_x_547:
        /* <DEDUP_REMOVED lines=37> */
.L_x_548:
        /* <DEDUP_REMOVED lines=37> */
.L_x_549:
        /* <DEDUP_REMOVED lines=37> */
.L_x_550:
        /* <DEDUP_REMOVED lines=37> */
.L_x_551:
        /* <DEDUP_REMOVED lines=37> */
.L_x_552:
        /* <DEDUP_REMOVED lines=37> */
.L_x_553:
        /* <DEDUP_REMOVED lines=37> */
.L_x_554:
        /* <DEDUP_REMOVED lines=37> */
.L_x_555:
        /* <DEDUP_REMOVED lines=37> */
.L_x_556:
        /* <DEDUP_REMOVED lines=37> */
.L_x_557:
        /* <DEDUP_REMOVED lines=37> */
.L_x_558:
        /* <DEDUP_REMOVED lines=37> */
.L_x_559:
        /* <DEDUP_REMOVED lines=37> */
.L_x_560:
        /* <DEDUP_REMOVED lines=37> */
.L_x_561:
        /* <DEDUP_REMOVED lines=37> */
.L_x_562:
        /* <DEDUP_REMOVED lines=37> */
.L_x_563:
        /* <DEDUP_REMOVED lines=37> */
.L_x_564:
        /* <DEDUP_REMOVED lines=37> */
.L_x_565:
        /* <DEDUP_REMOVED lines=37> */
.L_x_566:
        /* <DEDUP_REMOVED lines=37> */
.L_x_567:
        /* <DEDUP_REMOVED lines=35> */
.L_x_568:
        /* <DEDUP_REMOVED lines=33> */
.L_x_569:
[----:B------:R-:W-:Y:S01]  /*8360*/  FMUL.FTZ R85, R34, R42 ;  /* 0x0000002a22557220 */ /* 0x000fe20000410000 */
[----:B------:R-:W0:Y:S01]  /*8370*/  S2R R87, SR_LANEID ;  /* 0x0000000000577919 */ /* 0x000e220000000000 */
        /* <DEDUP_REMOVED lines=81> */
.L_x_571:
[----:B0-----:R-:W-:Y:S05]  /*8890*/  BSYNC B0 ;  /* 0x0000000000007941 */ /* 0x001fea0003800000 */
.L_x_570:
        /* <DEDUP_REMOVED lines=81> */
.L_x_573:
[----:B------:R-:W-:Y:S05]  /*8db0*/  BSYNC B0 ;  /* 0x0000000000007941 */ /* 0x000fea0003800000 */
.L_x_572:
[----:B------:R-:W-:Y:S01]  /*8dc0*/  UMOV UR15, 0x4 ;  /* 0x00000004000f7882 */ /* 0x000fe20000000000 */
[----:B------:R-:W-:Y:S01]  /*8dd0*/  BSSY B0, `(.L_x_574) ;  /* 0x0000015000007945 */ /* 0x000fe20003800000 */
[----:B------:R-:W-:Y:S01]  /*8de0*/  HFMA2.MMA R49, -RZ, RZ, 0, 1.1920928955078125e-07 ;  /* 0x00000002ff317435 */ /* 0x000fe200000001ff */
        /* <DEDUP_REMOVED lines=19> */
.L_x_575:
[----:B------:R-:W-:Y:S05]  /*8f20*/  BSYNC B0 ;  /* 0x0000000000007941 */ /* 0x000fea0003800000 */
.L_x_574:
[----:B------:R-:W-:-:S13]  /*8f30*/  ISETP.LE.U32.AND P6, PT, R49, c[0x0][0xc], PT ;  /* 0x0000030031007a0c */ /* 0x000fda0003fc3070 */
[----:B------:R-:W-:Y:S05]  /*8f40*/  @!P6 BRA `(.L_x_576) ;  /* 0x000018f00000e947 */ /* 0x000fea0003800000 */
        /* <DEDUP_REMOVED lines=38> */
.L_x_578:
[----:B------:R-:W-:Y:S02]  /*91b0*/  MOV R32, UR16 ;  /* 0x0000001000207c02 */ /* 0x000fe40008000f00 */
[----:B------:R-:W-:-:S05]  /*91c0*/  MOV R33, UR17 ;  /* 0x0000001100217c02 */ /* 0x000fca0008000f00 */
[----:B------:R-:W2:Y:S01]  /*91d0*/  LDG.E.STRONG.GPU R32, [R32.64] ;  /* 0x0000001220207981 */ /* 0x000ea2000c1ef900 */
[----:B------:R-:W-:Y:S01]  /*91e0*/  YIELD ;  /* 0x0000000000007946 */ /* 0x000fe20003800000 */
[----:B--2---:R-:W-:Y:S01]  /*91f0*/  ISETP.NE.AND P6, PT, R32, R34, PT ;  /* 0x000000222000720c */ /* 0x004fe20003fc5270 */
[----:B------:R-:W-:-:S12]  /*9200*/  CCTL.IVALL ;  /* 0x00000000ff00798f */ /* 0x000fd80002000000 */
[----:B------:R-:W-:Y:S05]  /*9210*/  @P6 BRA `(.L_x_578) ;  /* 0xffffff9000006947 */ /* 0x000fea000383ffff */
.L_x_577:
[----:B------:R-:W-:Y:S01]  /*9220*/  ISETP.NE.AND P6, PT, RZ, c[0x0][0xc], PT ;  /* 0x00000300ff007a0c */ /* 0x000fe20003fc5270 */
[----:B------:R-:W-:Y:S01]  /*9230*/  WARPSYNC 0xffffffff ;  /* 0xffffffff00007948 */ /* 0x000fe20003800000 */
[----:B------:R-:W-:Y:S11]  /*9240*/  BAR.SYNC.DEFER_BLOCKING 0x0 ;  /* 0x0000000000007b1d */ /* 0x000ff60000010000 */
[----:B------:R-:W-:Y:S05]  /*9250*/  @!P6 BRA `(.L_x_576) ;  /* 0x000015e00000e947 */ /* 0x000fea0003800000 */
[----:B0-----:R-:W-:Y:S01]  /*9260*/  HFMA2.MMA R32, -RZ, RZ, 0, 5.9604644775390625e-08 ;  /* 0x00000001ff207435 */ /* 0x001fe200000001ff */
[----:B------:R-:W-:-:S09]  /*9270*/  UMOV UR5, URZ ;  /* 0x0000003f00057c82 */ /* 0x000fd20008000000 */
[----:B------:R-:W-:-:S04]  /*9280*/  IADD3 R32, -R32, c[0x0][0xc], RZ ;  /* 0x0000030020207a10 */ /* 0x000fc80007ffe1ff */
[----:B------:R-:W-:-:S13]  /*9290*/  ISETP.GE.U32.AND P6, PT, R32, 0x3, PT ;  /* 0x000000032000780c */ /* 0x000fda0003fc6070 */
[----:B------:R-:W-:Y:S05]  /*92a0*/  @!P6 BRA `(.L_x_579) ;  /* 0x000013000000e947 */ /* 0x000fea0003800000 */
[----:B------:R-:W-:Y:S02]  /*92b0*/  ULDC UR14, c[0x0][0xc] ;  /* 0x00000300000e7ab9 */ /* 0x000fe40000000800 */
[----:B------:R-:W-:-:S04]  /*92c0*/  ULOP3.LUT UR5, UR14, 0x3, URZ, 0xc0, !UPT ;  /* 0x000000030e057892 */ /* 0x000fc8000f8ec03f */
        /* <DEDUP_REMOVED lines=16> */
.L_x_582:
[----:B------:R-:W-:Y:S01]  /*93d0*/  MOV R32, UR5 ;  /* 0x0000000500207c02 */ /* 0x000fe20008000f00 */
        /* <DEDUP_REMOVED lines=150> */
.L_x_581:
[----:B------:R-:W-:-:S06]  /*9d40*/  UISETP.GT.AND UP0, UPT, UR14, 0x4, UPT ;  /* 0x000000040e00788c */ /* 0x000fcc000bf04270 */
[----:B------:R-:W-:-:S13]  /*9d50*/  PLOP3.LUT P6, PT, PT, PT, UP0, 0x40, 0x0 ;  /* 0x000000000000781c */ /* 0x000fda0003fce808 */
[----:B------:R-:W-:Y:S05]  /*9d60*/  @P6 BRA `(.L_x_583) ;  /* 0x0000054000006947 */ /* 0x000fea0003800000 */
[----:B------:R-:W-:Y:S02]  /*9d70*/  MOV R32, UR5 ;  /* 0x0000000500207c02 */ /* 0x000fe40008000f00 */
        /* <DEDUP_REMOVED lines=83> */
.L_x_583:
[----:B01----:R-:W-:-:S04]  /*a2b0*/  LOP3.LUT P6, RZ, R8, 0x1, RZ, 0xc0, !PT ;  /* 0x0000000108ff7812 */ /* 0x003fc800078cc0ff */
[----:B------:R-:W-:-:S13]  /*a2c0*/  ISETP.NE.OR P6, PT, RZ, UR14, P6 ;  /* 0x0000000eff007c0c */ /* 0x000fda000b7c5670 */
[----:B------:R-:W-:Y:S05]  /*a2d0*/  @!P6 BRA `(.L_x_579) ;  /* 0x000002d00000e947 */ /* 0x000fea0003800000 */
.L_x_580:
        /* <DEDUP_REMOVED lines=45> */
.L_x_579:
[----:B------:R-:W-:-:S04]  /*a5b0*/  MOV R34, c[0x0][0xc] ;  /* 0x0000030000227a02 */ /* 0x000fc80000000f00 */
        /* <DEDUP_REMOVED lines=14> */
.L_x_585:
[----:B------:R-:W-:Y:S05]  /*a6a0*/  BSYNC B0 ;  /* 0x0000000000007941 */ /* 0x000fea0003800000 */
.L_x_584:
        /* <DEDUP_REMOVED lines=25> */
.L_x_576:
        /* <DEDUP_REMOVED lines=35> */
.L_x_586:
        /* <DEDUP_REMOVED lines=22> */
.L_x_588:
[----:B------:R-:W-:Y:S05]  /*abd0*/  BSYNC B0 ;  /* 0x0000000000007941 */ /* 0x000fea0003800000 */
.L_x_587:
        /* <DEDUP_REMOVED lines=28> */
.L_x_589:
        /* <DEDUP_REMOVED lines=24> */
.L_x_591:
[----:B------:R-:W-:Y:S05]  /*af20*/  BSYNC B0 ;  /* 0x0000000000007941 */ /* 0x000fea0003800000 */
.L_x_590:
        /* <DEDUP_REMOVED lines=28> */
.L_x_592:
        /* <DEDUP_REMOVED lines=24> */
.L_x_594:
[----:B------:R-:W-:Y:S05]  /*b270*/  BSYNC B0 ;  /* 0x0000000000007941 */ /* 0x000fea0003800000 */
.L_x_593:
        /* <DEDUP_REMOVED lines=28> */
.L_x_595:
        /* <DEDUP_REMOVED lines=24> */
.L_x_597:
[----:B------:R-:W-:Y:S05]  /*b5c0*/  BSYNC B0 ;  /* 0x0000000000007941 */ /* 0x000fea0003800000 */
.L_x_596:
        /* <DEDUP_REMOVED lines=28> */
.L_x_598:
        /* <DEDUP_REMOVED lines=24> */
.L_x_600:
[----:B------:R-:W-:Y:S05]  /*b910*/  BSYNC B0 ;  /* 0x0000000000007941 */ /* 0x000fea0003800000 */
.L_x_599:
        /* <DEDUP_REMOVED lines=28> */
.L_x_601:
        /* <DEDUP_REMOVED lines=24> */
.L_x_603:
[----:B------:R-:W-:Y:S05]  /*bc60*/  BSYNC B0 ;  /* 0x0000000000007941 */ /* 0x000fea0003800000 */
.L_x_602:
        /* <DEDUP_REMOVED lines=29> */
.L_x_604:
        /* <DEDUP_REMOVED lines=24> */
.L_x_606:
[----:B------:R-:W-:Y:S05]  /*bfc0*/  BSYNC B0 ;  /* 0x0000000000007941 */ /* 0x000fea0003800000 */
.L_x_605:
        /* <DEDUP_REMOVED lines=32> */
.L_x_607:
        /* <DEDUP_REMOVED lines=24> */
.L_x_609:
[----:B------:R-:W-:Y:S05]  /*c350*/  BSYNC B0 ;  /* 0x0000000000007941 */ /* 0x000fea0003800000 */
.L_x_608:
        /* <DEDUP_REMOVED lines=28> */
.L_x_610:
        /* <DEDUP_REMOVED lines=24> */
.L_x_612:
[----:B------:R-:W-:Y:S05]  /*c6a0*/  BSYNC B0 ;  /* 0x0000000000007941 */ /* 0x000fea0003800000 */
.L_x_611:
        /* <DEDUP_REMOVED lines=28> */
.L_x_613:
        /* <DEDUP_REMOVED lines=24> */
.L_x_615:
[----:B------:R-:W-:Y:S05]  /*c9f0*/  BSYNC B0 ;  /* 0x0000000000007941 */ /* 0x000fea0003800000 */
.L_x_614:
        /* <DEDUP_REMOVED lines=28> */
.L_x_616:
        /* <DEDUP_REMOVED lines=24> */
.L_x_618:
[----:B------:R-:W-:Y:S05]  /*cd40*/  BSYNC B0 ;  /* 0x0000000000007941 */ /* 0x000fea0003800000 */
.L_x_617:
        /* <DEDUP_REMOVED lines=8> */
[----:B0-----:R-:W-:Y:S02]  /*cdd0*/  FMUL.FTZ R34, R14, UR23 ;  /* 0x000000170e227c20 */ /* 0x001fe40008410000 */
        /* <DEDUP_REMOVED lines=19> */
.L_x_619:
[----:B------:R-:W-:Y:S01]  /*cf10*/  LOP3.LUT P0, RZ, R8, 0x400, RZ, 0xc0, !PT ;  /* 0x0000040008ff7812 */ /* 0x000fe2000780c0ff */
[----:B------:R-:W-:-:S12]  /*cf20*/  BSSY B0, `(.L_x_620) ;  /* 0x0000017000007945 */ /* 0x000fd80003800000 */
[----:B------:R-:W-:Y:S05]  /*cf30*/  @!P0 BRA `(.L_x_621) ;  /* 0x0000015000008947 */ /* 0x000fea0003800000 */
[----:B--2---:R-:W-:Y:S02]  /*cf40*/  MOV R33, UR5 ;  /* 0x0000000500217c02 */ /* 0x004fe40008000f00 */
[C---:B------:R-:W-:Y:S02]  /*cf50*/  IADD3 R32, R9.reuse, 0xb0, RZ ;  /* 0x000000b009207810 */ /* 0x040fe40007ffe0ff */
[----:B------:R-:W-:Y:S01]  /*cf60*/  IADD3 R35, R9, 0xb0, RZ ;  /* 0x000000b009237810 */ /* 0x000fe20007ffe0ff */
[----:B-1----:R-:W-:Y:S01]  /*cf70*/  FFMA.FTZ R14, R12, R33, UR6 ;  /* 0x000000060c0e7e23 */ /* 0x002fe20008010021 */
[----:B------:R-:W-:Y:S02]  /*cf80*/  SHF.R.S32.HI R32, RZ, 0x1f, R32 ;  /* 0x0000001fff207819 */ /* 0x000fe40000011420 */
[----:B------:R-:W-:Y:S01]  /*cf90*/  MOV R12, R28 ;  /* 0x0000001c000c7202 */ /* 0x000fe20000000f00 */
[----:B------:R-:W-:Y:S01]  /*cfa0*/  FFMA.FTZ R14, R13, R42, -R14 ;  /* 0x0000002a0d0e7223 */ /* 0x000fe2000001080e */
[----:B------:R-:W-:Y:S01]  /*cfb0*/  MOV R13, UR5 ;  /* 0x00000005000d7c02 */ /* 0x000fe20008000f00 */
[----:B------:R-:W-:-:S04]  /*cfc0*/  IMAD R32, R32, c[0x0][0x1d8], RZ ;  /* 0x0000760020207a24 */ /* 0x000fc800078e02ff */
        /* <DEDUP_REMOVED lines=12> */
.L_x_621:
[----:B------:R-:W-:Y:S05]  /*d090*/  BSYNC B0 ;  /* 0x0000000000007941 */ /* 0x000fea0003800000 */
.L_x_620:
        /* <DEDUP_REMOVED lines=28> */
.L_x_622:
        /* <DEDUP_REMOVED lines=22> */
.L_x_624:
[----:B------:R-:W-:Y:S05]  /*d3c0*/  BSYNC B0 ;  /* 0x0000000000007941 */ /* 0x000fea0003800000 */
.L_x_623:
        /* <DEDUP_REMOVED lines=28> */
.L_x_625:
[----:B------:R-:W-:Y:S01]  /*d590*/  LOP3.LUT P0, RZ, R8, 0x100, RZ, 0xc0, !PT ;  /* 0x0000010008ff7812 */ /* 0x000fe2000780c0ff */
[----:B------:R-:W-:-:S12]  /*d5a0*/  BSSY B0, `(.L_x_626) ;  /* 0x0000015000007945 */ /* 0x000fd80003800000 */
[----:B------:R-:W-:Y:S05]  /*d5b0*/  @!P0 BRA `(.L_x_627) ;  /* 0x0000013000008947 */ /* 0x000fea0003800000 */
[----:B------:R-:W-:Y:S02]  /*d5c0*/  SHF.R.S32.HI R12, RZ, 0x1f, R124 ;  /* 0x0000001fff0c7819 */ /* 0x000fe4000001147c */
[----:B0-----:R-:W-:Y:S02]  /*d5d0*/  MOV R13, R31 ;  /* 0x0000001f000d7202 */ /* 0x001fe40000000f00 */
[----:B--2---:R-:W-:Y:S01]  /*d5e0*/  MOV R35, UR5 ;  /* 0x0000000500237c02 */ /* 0x004fe20008000f00 */
[----:B------:R-:W-:Y:S01]  /*d5f0*/  IMAD R15, R12, c[0x0][0x1d8], RZ ;  /* 0x000076000c0f7a24 */ /* 0x000fe200078e02ff */
[----:B------:R-:W-:-:S03]  /*d600*/  MOV R12, R28 ;  /* 0x0000001c000c7202 */ /* 0x000fc60000000f00 */
[C---:B------:R-:W-:Y:S02]  /*d610*/  IMAD R15, R124.reuse, c[0x0][0x1dc], R15 ;  /* 0x000077007c0f7a24 */ /* 0x040fe400078e020f */
[----:B------:R-:W-:-:S04]  /*d620*/  IMAD.WIDE.U32 R12, R124, c[0x0][0x1d8], R12 ;  /* 0x000076007c0c7a25 */ /* 0x000fc800078e000c */
[----:B-1----:R-:W-:Y:S01]  /*d630*/  FFMA.FTZ R32, R32, R35, UR6 ;  /* 0x0000000620207e23 */ /* 0x002fe20008010023 */
[----:B------:R-:W-:Y:S02]  /*d640*/  IADD3 R15, R13, R15, RZ ;  /* 0x0000000f0d0f7210 */ /* 0x000fe40007ffe0ff */
[----:B------:R-:W-:Y:S02]  /*d650*/  MOV R13, UR5 ;  /* 0x00000005000d7c02 */ /* 0x000fe40008000f00 */
[----:B------:R-:W-:-:S03]  /*d660*/  LEA R14, P0, R12, c[0x0][0x160], 0x1 ;  /* 0x000058000c0e7a11 */ /* 0x000fc600078008ff */
[----:B------:R-:W-:Y:S01]  /*d670*/  FFMA.FTZ R34, R34, R13, UR6 ;  /* 0x0000000622227e23 */ /* 0x000fe2000801000d */
[----:B------:R-:W-:Y:S01]  /*d680*/  LEA.HI.X R15, R12, c[0x0][0x164], R15, 0x1, P0 ;  /* 0x000059000c0f7a11 */ /* 0x000fe200000f0c0f */
[----:B------:R-:W-:Y:S02]  /*d690*/  FFMA.FTZ R12, R16, R45, -R32 ;  /* 0x0000002d100c7223 */ /* 0x000fe40000010820 */
[----:B------:R-:W-:Y:S02]  /*d6a0*/  FFMA.FTZ R34, R33, R42, -R34 ;  /* 0x0000002a21227223 */ /* 0x000fe40000010822 */
[----:B------:R-:W-:Y:S02]  /*d6b0*/  FMUL.FTZ R12, R12, UR23 ;  /* 0x000000170c0c7c20 */ /* 0x000fe40008410000 */
[----:B------:R-:W-:-:S05]  /*d6c0*/  FMUL.FTZ R13, R34, UR23 ;  /* 0x00000017220d7c20 */ /* 0x000fca0008410000 */
[----:B------:R-:W-:-:S05]  /*d6d0*/  F2FP.BF16.PACK_AB R13, R12, R13 ;  /* 0x0000000d0c0d723e */ /* 0x000fca00000010ff */
[----:B------:R0:W-:Y:S02]  /*d6e0*/  STG.E [R14.64], R13 ;  /* 0x0000000d0e007986 */ /* 0x0001e4000c101912 */
.L_x_627:
[----:B------:R-:W-:Y:S05]  /*d6f0*/  BSYNC B0 ;  /* 0x0000000000007941 */ /* 0x000fea0003800000 */
.L_x_626:
        /* <DEDUP_REMOVED lines=28> */
.L_x_628:
        /* <DEDUP_REMOVED lines=22> */
.L_x_630:
[----:B------:R-:W-:Y:S05]  /*da20*/  BSYNC B0 ;  /* 0x0000000000007941 */ /* 0x000fea0003800000 */
.L_x_629:
[----:B------:R-:W-:Y:S01]  /*da30*/  ISETP.NE.AND P0, PT, RZ, UR21, PT ;  /* 0x00000015ff007c0c */ /* 0x000fe2000bf05270 */
[----:B------:R-:W-:Y:S01]  /*da40*/  FADD.FTZ R32, R16, -UR24 ;  /* 0x8000001810207e21 */ /* 0x000fe20008010000 */
[----:B------:R-:W-:Y:S02]  /*da50*/  PRMT R18, RZ, 0x7610, R18 ;  /* 0x00007610ff127816 */ /* 0x000fe40000000012 */
[----:B0-----:R-:W-:Y:S01]  /*da60*/  PRMT R11, RZ, 0x5410, R71 ;  /* 0x00005410ff0b7816 */ /* 0x001fe20000000047 */
[----:B------:R-:W-:Y:S01]  /*da70*/  FMUL.FTZ R32, R32, UR23 ;  /* 0x0000001720207c20 */ /* 0x000fe20008410000 */
[----:B------:R-:W-:Y:S01]  /*da80*/  PRMT R16, RZ, 0x5410, R19 ;  /* 0x00005410ff107816 */ /* 0x000fe20000000013 */
[----:B------:R-:W-:Y:S01]  /*da90*/  FADD.FTZ R17, R18, -UR24 ;  /* 0x8000001812117e21 */ /* 0x000fe20008010000 */
[----:B------:R-:W-:-:S03]  /*daa0*/  PRMT R18, RZ, 0x7610, R71 ;  /* 0x00007610ff127816 */ /* 0x000fc60000000047 */
[----:B------:R-:W-:Y:S02]  /*dab0*/  FMUL.FTZ R17, R17, UR23 ;  /* 0x0000001711117c20 */ /* 0x000fe40008410000 */
[----:B------:R-:W-:Y:S05]  /*dac0*/  @!P0 BRA `(.L_x_631) ;  /* 0x0000012000008947 */ /* 0x000fea0003800000 */
[----:B------:R-:W-:Y:S02]  /*dad0*/  FFMA.FTZ R13, R17, R45, R44 ;  /* 0x0000002d110d7223 */ /* 0x000fe4000001002c */
        /* <DEDUP_REMOVED lines=17> */
.L_x_631:
        /* <DEDUP_REMOVED lines=22> */
.L_x_633:
[----:B------:R-:W-:Y:S05]  /*dd50*/  BSYNC B0 ;  /* 0x0000000000007941 */ /* 0x000fea0003800000 */
.L_x_632:
        /* <DEDUP_REMOVED lines=28> */
.L_x_634:
        /* <DEDUP_REMOVED lines=22> */
.L_x_636:
[----:B------:R-:W-:Y:S05]  /*e080*/  BSYNC B0 ;  /* 0x0000000000007941 */ /* 0x000fea0003800000 */
.L_x_635:
        /* <DEDUP_REMOVED lines=28> */
.L_x_637:
        /* <DEDUP_REMOVED lines=22> */
.L_x_639:
[----:B------:R-:W-:Y:S05]  /*e3b0*/  BSYNC B0 ;  /* 0x0000000000007941 */ /* 0x000fea0003800000 */
.L_x_638:
        /* <DEDUP_REMOVED lines=28> */
.L_x_640:
        /* <DEDUP_REMOVED lines=22> */
.L_x_642:
[----:B------:R-:W-:Y:S05]  /*e6e0*/  BSYNC B0 ;  /* 0x0000000000007941 */ /* 0x000fea0003800000 */
.L_x_641:
[----:B------:R-:W-:Y:S01]  /*e6f0*/  ISETP.NE.AND P0, PT, RZ, UR21, PT ;  /* 0x00000015ff007c0c */ /* 0x000fe2000bf05270 */
[----:B------:R-:W-:Y:S01]  /*e700*/  FADD.FTZ R16, R16, -UR24 ;  /* 0x8000001810107e21 */ /* 0x000fe20008010000 */
[----:B------:R-:W-:Y:S02]  /*e710*/  PRMT R22, RZ, 0x7610, R22 ;  /* 0x00007610ff167816 */ /* 0x000fe40000000016 */
[--C-:B------:R-:W-:Y:S01]  /*e720*/  PRMT R17, RZ, 0x5410, R67.reuse ;  /* 0x00005410ff117816 */ /* 0x100fe20000000043 */
[----:B------:R-:W-:Y:S01]  /*e730*/  FMUL.FTZ R18, R16, UR23 ;  /* 0x0000001710127c20 */ /* 0x000fe20008410000 */
[----:B------:R-:W-:Y:S01]  /*e740*/  PRMT R20, RZ, 0x7610, R67 ;  /* 0x00007610ff147816 */ /* 0x000fe20000000043 */
[----:B------:R-:W-:Y:S01]  /*e750*/  FADD.FTZ R22, R22, -UR24 ;  /* 0x8000001816167e21 */ /* 0x000fe20008010000 */
[----:B0-----:R-:W-:-:S03]  /*e760*/  PRMT R11, RZ, 0x5410, R23 ;  /* 0x00005410ff0b7816 */ /* 0x001fc60000000017 */
        /* <DEDUP_REMOVED lines=20> */
.L_x_643:
[----:B------:R-:W-:Y:S01]  /*e8b0*/  LOP3.LUT P0, RZ, R8, 0x2, RZ, 0xc0, !PT ;  /* 0x0000000208ff7812 */ /* 0x000fe2000780c0ff */
[----:B------:R-:W-:-:S12]  /*e8c0*/  BSSY B0, `(.L_x_644) ;  /* 0x0000015000007945 */ /* 0x000fd80003800000 */
[----:B------:R-:W-:Y:S05]  /*e8d0*/  @!P0 BRA `(.L_x_645) ;  /* 0x0000013000008947 */ /* 0x000fea0003800000 */
[----:B------:R-:W-:Y:S02]  /*e8e0*/  SHF.R.S32.HI R12, RZ, 0x1f, R118 ;  /* 0x0000001fff0c7819 */ /* 0x000fe40000011476 */
[----:B------:R-:W-:Y:S02]  /*e8f0*/  MOV R13, R31 ;  /* 0x0000001f000d7202 */ /* 0x000fe40000000f00 */
        /* <DEDUP_REMOVED lines=17> */
.L_x_645:
[----:B------:R-:W-:Y:S05]  /*ea10*/  BSYNC B0 ;  /* 0x0000000000007941 */ /* 0x000fea0003800000 */
.L_x_644:
        /* <DEDUP_REMOVED lines=28> */
.L_x_646:
        /* <DEDUP_REMOVED lines=21> */
.L_x_648:
[----:B------:R-:W-:Y:S05]  /*ed30*/  BSYNC B0 ;  /* 0x0000000000007941 */ /* 0x000fea0003800000 */
.L_x_647:
        /* <DEDUP_REMOVED lines=27> */
.L_x_649:
        /* <DEDUP_REMOVED lines=21> */
.L_x_651:
[----:B------:R-:W-:Y:S05]  /*f040*/  BSYNC B0 ;  /* 0x0000000000007941 */ /* 0x000fea0003800000 */
.L_x_650:
        /* <DEDUP_REMOVED lines=27> */
.L_x_652:
[----:B------:R-:W-:Y:S01]  /*f200*/  BSSY B0, `(.L_x_653) ;  /* 0x0000015000007945 */ /* 0x000fe20003800000 */
        /* <DEDUP_REMOVED lines=20> */
.L_x_654:
[----:B------:R-:W-:Y:S05]  /*f350*/  BSYNC B0 ;  /* 0x0000000000007941 */ /* 0x000fea0003800000 */
.L_x_653:
        /* <DEDUP_REMOVED lines=27> */
.L_x_655:
        /* <DEDUP_REMOVED lines=21> */
.L_x_657:
[----:B------:R-:W-:Y:S05]  /*f660*/  BSYNC B0 ;  /* 0x0000000000007941 */ /* 0x000fea0003800000 */
.L_x_656:
        /* <DEDUP_REMOVED lines=27> */
.L_x_658:
        /* <DEDUP_REMOVED lines=8> */
[----:B------:R-:W-:-:S05]  /*f8a0*/  IMAD.WIDE.U32 R12, R113, c[0x0][0x1d8], R12 ;  /* 0x00007600710c7a25 */ /* 0x000fca00078e000c */
[----:B------:R-:W-:Y:S02]  /*f8b0*/  IADD3 R15, R13, R15, RZ ;  /* 0x0000000f0d0f7210 */ /* 0x000fe40007ffe0ff */
[C---:B------:R-:W-:Y:S02]  /*f8c0*/  LEA R14, P0, R12.reuse, c[0x0][0x160], 0x1 ;  /* 0x000058000c0e7a11 */ /* 0x040fe400078008ff */
[----:B------:R-:W-:Y:S02]  /*f8d0*/  MOV R13, UR5 ;  /* 0x00000005000d7c02 */ /* 0x000fe40008000f00 */
[----:B------:R-:W-:-:S03]  /*f8e0*/  LEA.HI.X R15, R12, c[0x0][0x164], R15, 0x1, P0 ;  /* 0x000059000c0f7a11 */ /* 0x000fc600000f0c0f */
        /* <DEDUP_REMOVED lines=8> */
.L_x_660:
[----:B------:R-:W-:Y:S05]  /*f970*/  BSYNC B0 ;  /* 0x0000000000007941 */ /* 0x000fea0003800000 */
.L_x_659:
        /* <DEDUP_REMOVED lines=28> */
.L_x_661:
        /* <DEDUP_REMOVED lines=26> */
.L_x_663:
[----:B------:R-:W-:Y:S05]  /*fce0*/  BSYNC B0 ;  /* 0x0000000000007941 */ /* 0x000fea0003800000 */
.L_x_662:
        /* <DEDUP_REMOVED lines=27> */
.L_x_664:
        /* <DEDUP_REMOVED lines=26> */
.L_x_666:
[----:B------:R-:W-:Y:S05]  /*10040*/  BSYNC B0 ;  /* 0x0000000000007941 */ /* 0x000fea0003800000 */
.L_x_665:
        /* <DEDUP_REMOVED lines=27> */
.L_x_667:
        /* <DEDUP_REMOVED lines=8> */
[----:B------:R-:W-:Y:S02]  /*10280*/  MOV R4, R28 ;  /* 0x0000001c00047202 */ /* 0x000fe40000000f00 */
        /* <DEDUP_REMOVED lines=17> */
.L_x_669:
[----:B------:R-:W-:Y:S05]  /*103a0*/  BSYNC B0 ;  /* 0x0000000000007941 */ /* 0x000fea0003800000 */
.L_x_668:
        /* <DEDUP_REMOVED lines=27> */
.L_x_670:
        /* <DEDUP_REMOVED lines=26> */
.L_x_672:
[----:B------:R-:W-:Y:S05]  /*10700*/  BSYNC B0 ;  /* 0x0000000000007941 */ /* 0x000fea0003800000 */
.L_x_671:
        /* <DEDUP_REMOVED lines=27> */
.L_x_673:
        /* <DEDUP_REMOVED lines=26> */
.L_x_675:
[----:B------:R-:W-:Y:S05]  /*10a60*/  BSYNC B0 ;  /* 0x0000000000007941 */ /* 0x000fea0003800000 */
.L_x_674:
        /* <DEDUP_REMOVED lines=27> */
.L_x_676:
        /* <DEDUP_REMOVED lines=28> */
.L_x_678:
[----:B------:R-:W-:Y:S05]  /*10de0*/  BSYNC B0 ;  /* 0x0000000000007941 */ /* 0x000fea0003800000 */
.L_x_677:
        /* <DEDUP_REMOVED lines=23> */
.L_x_679:
[----:B------:R-:W-:Y:S01]  /*10f60*/  ISETP.GE.U32.AND P0, PT, R104, c[0x0][0x1e0], PT ;  /* 0x0000780068007a0c */ /* 0x000fe20003f06070 */
[----:B------:R-:W-:Y:S03]  /*10f70*/  BSSY B0, `(.L_x_680) ;  /* 0x0000016000007945 */ /* 0x000fe60003800000 */
[----:B------:R-:W-:-:S04]  /*10f80*/  ISETP.GE.AND.EX P0, PT, R105, c[0x0][0x1e4], PT, P0 ;  /* 0x0000790069007a0c */ /* 0x000fc80003f06300 */
[----:B------:R-:W-:-:S13]  /*10f90*/  ISETP.GT.U32.OR P0, PT, R10, 0x1bf, P0 ;  /* 0x000001bf0a00780c */ /* 0x000fda0000704470 */
[----:B------:R-:W-:Y:S05]  /*10fa0*/  @P0 BRA `(.L_x_681) ;  /* 0x0000012000000947 */ /* 0x000fea0003800000 */
[----:B------:R-:W-:Y:S01]  /*10fb0*/  MOV R2, R28 ;  /* 0x0000001c00027202 */ /* 0x000fe20000000f00 */
[----:B------:R-:W-:Y:S01]  /*10fc0*/  IMAD R105, R105, c[0x0][0x1d8], RZ ;  /* 0x0000760069697a24 */ /* 0x000fe200078e02ff */
[----:B0-----:R-:W-:Y:S02]  /*10fd0*/  MOV R3, R31 ;  /* 0x0000001f00037202 */ /* 0x001fe40000000f00 */
[----:B--2---:R-:W-:Y:S01]  /*10fe0*/  MOV R6, UR5 ;  /* 0x0000000500067c02 */ /* 0x004fe20008000f00 */
        /* <DEDUP_REMOVED lines=14> */
.L_x_681:
[----:B------:R-:W-:Y:S05]  /*110d0*/  BSYNC B0 ;  /* 0x0000000000007941 */ /* 0x000fea0003800000 */
.L_x_680:
[----:B--2---:R-:W-:Y:S02]  /*110e0*/  ULDC UR5, c[0x0][0x10] ;  /* 0x0000040000057ab9 */ /* 0x004fe40000000800 */
[----:B------:R-:W-:Y:S02]  /*110f0*/  UIADD3 UR9, UR9, UR5, URZ ;  /* 0x0000000509097290 */ /* 0x000fe4000fffe03f */
[----:B------:R-:W-:Y:S02]  /*11100*/  UIADD3 UR4, UR4, 0x1, URZ ;  /* 0x0000000104047890 */ /* 0x000fe4000fffe03f */
[----:B------:R-:W-:-:S06]  /*11110*/  UISETP.GE.AND UP0, UPT, UR9, UR8, UPT ;  /* 0x000000080900728c */ /* 0x000fcc000bf06270 */
[----:B------:R-:W-:-:S13]  /*11120*/  PLOP3.LUT P0, PT, PT, PT, UP0, 0x40, 0x0 ;  /* 0x000000000000781c */ /* 0x000fda0003f0e808 */
[----:B------:R-:W-:Y:S01]  /*11130*/  @!P0 CALL.REL.NOINC `(.L_x_535) ;  /* 0x0000001000008944 */ /* 0x000fe20003c00000 */
[----:B------:R-:W-:Y:S05]  /*11140*/  BRA `(.L_x_682) ;  /* 0xfffefa9000007947 */ /* 0x000fea000383ffff */
.L_x_535:
[----:B-1----:R-:W-:Y:S01]  /*11150*/  ISETP.NE.AND P1, PT, R10, RZ, PT ;  /* 0x000000ff0a00720c */ /* 0x002fe20003f25270 */
[----:B0-----:R-:W-:Y:S01]  /*11160*/  HFMA2.MMA R3, -RZ, RZ, 0, 2.384185791015625e-07 ;  /* 0x00000004ff037435 */ /* 0x001fe200000001ff */
        /* <DEDUP_REMOVED lines=16> */
.L_x_684:
[----:B------:R-:W-:Y:S05]  /*11270*/  BSYNC B0 ;  /* 0x0000000000007941 */ /* 0x000fea0003800000 */
.L_x_683:
        /* <DEDUP_REMOVED lines=11> */
.L_x_686:
[----:B------:R-:W2:Y:S01]  /*11330*/  LDG.E.STRONG.GPU R5, [R2.64] ;  /* 0x0000001202057981 */ /* 0x000ea2000c1ef900 */
[----:B------:R-:W-:Y:S01]  /*11340*/  YIELD ;  /* 0x0000000000007946 */ /* 0x000fe20003800000 */
[----:B--2---:R-:W-:Y:S01]  /*11350*/  ISETP.NE.AND P0, PT, R5, R0, PT ;  /* 0x000000000500720c */ /* 0x004fe20003f05270 */
[----:B------:R-:W-:-:S12]  /*11360*/  CCTL.IVALL ;  /* 0x00000000ff00798f */ /* 0x000fd80002000000 */
[----:B------:R-:W-:Y:S05]  /*11370*/  @P0 BRA `(.L_x_686) ;  /* 0xffffffb000000947 */ /* 0x000fea000383ffff */
.L_x_685:
        /* <DEDUP_REMOVED lines=25> */
.L_x_687:
[----:B------:R-:W-:-:S04]  /*11510*/  LEA R6, P0, R10, c[0x0][0x1b8], 0x2 ;  /* 0x00006e000a067a11 */ /* 0x000fc800078010ff */
[----:B------:R-:W-:Y:S02]  /*11520*/  LEA.HI.X R7, R10, c[0x0][0x1bc], R7, 0x2, P0 ;  /* 0x00006f000a077a11 */ /* 0x000fe400000f1407 */
[-C--:B------:R-:W-:Y:S02]  /*11530*/  LEA R8, P0, R25, R6.reuse, 0x2 ;  /* 0x0000000619087211 */ /* 0x080fe400078010ff */
[-C--:B------:R-:W-:Y:S01]  /*11540*/  LEA R14, P2, R23, R6.reuse, 0x2 ;  /* 0x00000006170e7211 */ /* 0x080fe200078410ff */
[----:B0-----:R0:W2:Y:S01]  /*11550*/  LDG.E R0, [R6.64] ;  /* 0x0000001206007981 */ /* 0x0010a2000c1e1900 */
[----:B------:R-:W-:Y:S02]  /*11560*/  LEA R12, P1, R18, R6, 0x2 ;  /* 0x00000006120c7211 */ /* 0x000fe400078210ff */
[C---:B------:R-:W-:Y:S02]  /*11570*/  IADD3.X R9, R7.reuse, R27, RZ, P0, !PT ;  /* 0x0000001b07097210 */ /* 0x040fe400007fe4ff */
[----:B------:R-:W-:-:S02]  /*11580*/  IADD3.X R15, R7, R21, RZ, P2, !PT ;  /* 0x00000015070f7210 */ /* 0x000fc400017fe4ff */
[----:B------:R-:W-:Y:S02]  /*11590*/  IADD3.X R13, R19, R7, RZ, P1, !PT ;  /* 0x00000007130d7210 */ /* 0x000fe40000ffe4ff */
[----:B------:R-:W2:Y:S04]  /*115a0*/  LDG.E R9, [R8.64] ;  /* 0x0000001208097981 */ /* 0x000ea8000c1e1900 */
        /* <DEDUP_REMOVED lines=16> */
.L_x_688:
        /* <DEDUP_REMOVED lines=13> */
.L_x_5184:


//--------------------- .text._Z35group_norm_nhwc_bwd_one_pass_kernelI11Bf16IOFp16WLi64ELi56ELi448EEv26Group_norm_nhwc_bwd_params --------------------------
	.section	.text._Z35group_norm_nhwc_bwd_one_pass_kernelI11Bf16IOFp16WLi64ELi56ELi448EEv26Group_norm_nhwc_bwd_params,"ax",@progbits
	.sectioninfo	@"SHI_REGISTERS=71"
	.align	128
        .global         _Z35group_norm_nhwc_bwd_one_pass_kernelI11Bf16IOFp16WLi64ELi56ELi448EEv26Group_norm_nhwc_bwd_params
        .type           _Z35group_norm_nhwc_bwd_one_pass_kernelI11Bf16IOFp16WLi64ELi56ELi448EEv26Group_norm_nhwc_bwd_params,@function
        .size           _Z35group_norm_nhwc_bwd_one_pass_kernelI11Bf16IOFp16WLi64ELi56ELi448EEv26Group_norm_nhwc_bwd_params,(.L_x_5185 - _Z35group_norm_nhwc_bwd_one_pass_kernelI11Bf16IOFp16WLi64ELi56ELi448EEv26Group_norm_nhwc_bwd_params)
        .other          _Z35group_norm_nhwc_bwd_one_pass_kernelI11Bf16IOFp16WLi64ELi56ELi448EEv26Group_norm_nhwc_bwd_params,@"STO_CUDA_ENTRY STV_DEFAULT"
_Z35group_norm_nhwc_bwd_one_pass_kernelI11Bf16IOFp16WLi64ELi56ELi448EEv26Group_norm_nhwc_bwd_params:
.text._Z35group_norm_nhwc_bwd_one_pass_kernelI11Bf16IOFp16WLi64ELi56ELi448EEv26Group_norm_nhwc_bwd_params:
        /* <DEDUP_REMOVED lines=51> */
.L_x_724:
        /* <DEDUP_REMOVED lines=138> */
[----:B--2---:R-:W-:-:S02]  /*0bd0*/  @P0 HADD2.F32 R57, -RZ, R17.H0_H0 ;  /* 0x20000011ff390230 */ /* 0x004fc40000004100 */
[----:B---3--:R-:W-:Y:S02]  /*0be0*/  @P0 HADD2.F32 R58, -RZ, R16.H0_H0 ;  /* 0x20000010ff3a0230 */ /* 0x008fe40000004100 */
[----:B----4-:R-:W-:Y:S02]  /*0bf0*/  HADD2.F32 R60, -RZ, R60.H0_H0 ;  /* 0x2000003cff3c7230 */ /* 0x010fe40000004100 */
[----:B------:R-:W-:Y:S02]  /*0c00*/  HADD2.F32 R11, -RZ, R11.H0_H0 ;  /* 0x2000000bff0b7230 */ /* 0x000fe40000004100 */
.L_x_691:
[----:B---3--:R-:W-:Y:S05]  /*0c10*/  BSYNC B0 ;  /* 0x0000000000007941 */ /* 0x008fea0003800000 */
.L_x_690:
        /* <DEDUP_REMOVED lines=33> */
.L_x_692:
        /* <DEDUP_REMOVED lines=26> */
.L_x_693:
        /* <DEDUP_REMOVED lines=33> */
.L_x_694:
        /* <DEDUP_REMOVED lines=33> */
.L_x_695:
        /* <DEDUP_REMOVED lines=94> */
.L_x_697:
[----:B------:R-:W-:Y:S05]  /*19d0*/  BSYNC B0 ;  /* 0x0000000000007941 */ /* 0x000fea0003800000 */
.L_x_696:
        /* <DEDUP_REMOVED lines=79> */
.L_x_699:
[----:B------:R-:W-:Y:S05]  /*1ed0*/  BSYNC B0 ;  /* 0x0000000000007941 */ /* 0x000fea0003800000 */
.L_x_698:
        /* <DEDUP_REMOVED lines=17> */
.L_x_701:
[----:B------:R-:W-:Y:S05]  /*1ff0*/  BSYNC B0 ;  /* 0x0000000000007941 */ /* 0x000fea0003800000 */
.L_x_700:
        /* <DEDUP_REMOVED lines=27> */
.L_x_704:
[----:B------:R-:W2:Y:S01]  /*21b0*/  LDG.E.STRONG.GPU R16, [R14.64] ;  /* 0x000000060e107981 */ /* 0x000ea2000c1ef900 */
[----:B------:R-:W-:Y:S01]  /*21c0*/  YIELD ;  /* 0x0000000000007946 */ /* 0x000fe20003800000 */
[----:B--2---:R-:W-:Y:S01]  /*21d0*/  ISETP.NE.AND P0, PT, R16, R19, PT ;  /* 0x000000131000720c */ /* 0x004fe20003f05270 */
[----:B------:R-:W-:-:S12]  /*21e0*/  CCTL.IVALL ;  /* 0x00000000ff00798f */ /* 0x000fd80002000000 */
[----:B------:R-:W-:Y:S05]  /*21f0*/  @P0 BRA `(.L_x_704) ;  /* 0xffffffb000000947 */ /* 0x000fea000383ffff */
.L_x_703:
        /* <DEDUP_REMOVED lines=17> */
.L_x_708:
        /* <DEDUP_REMOVED lines=115> */
.L_x_707:
        /* <DEDUP_REMOVED lines=61> */
.L_x_709:
[----:B------:R-:W-:-:S13]  /*2e10*/  ISETP.NE.OR P0, PT, R20, RZ, P0 ;  /* 0x000000ff1400720c */ /* 0x000fda0000705670 */
[----:B------:R-:W-:Y:S05]  /*2e20*/  @!P0 BRA `(.L_x_705) ;  /* 0x000001f000008947 */ /* 0x000fea0003800000 */
.L_x_706:
        /* <DEDUP_REMOVED lines=31> */
.L_x_705:
        /* <DEDUP_REMOVED lines=11> */
.L_x_711:
[----:B------:R-:W-:Y:S05]  /*30d0*/  BSYNC B0 ;  /* 0x0000000000007941 */ /* 0x000fea0003800000 */
.L_x_710:
        /* <DEDUP_REMOVED lines=16> */
.L_x_702:
        /* <DEDUP_REMOVED lines=57> */
.L_x_712:
        /* <DEDUP_REMOVED lines=18> */
.L_x_714:
[----:B------:R-:W-:Y:S05]  /*3690*/  BSYNC B0 ;  /* 0x0000000000007941 */ /* 0x000fea0003800000 */
.L_x_713:
        /* <DEDUP_REMOVED lines=23> */
.L_x_715:
        /* <DEDUP_REMOVED lines=18> */
.L_x_717:
[----:B------:R-:W-:Y:S05]  /*3930*/  BSYNC B0 ;  /* 0x0000000000007941 */ /* 0x000fea0003800000 */
.L_x_716:
        /* <DEDUP_REMOVED lines=23> */
.L_x_718:
        /* <DEDUP_REMOVED lines=18> */
.L_x_720:
[----:B------:R-:W-:Y:S05]  /*3bd0*/  BSYNC B0 ;  /* 0x0000000000007941 */ /* 0x000fea0003800000 */
.L_x_719:
        /* <DEDUP_REMOVED lines=23> */
.L_x_721:
        /* <DEDUP_REMOVED lines=17> */
.L_x_723:
[----:B------:R-:W-:Y:S05]  /*3e60*/  BSYNC B0 ;  /* 0x0000000000007941 */ /* 0x000fea0003800000 */
.L_x_722:
[----:B------:R-:W-:Y:S02]  /*3e70*/  IADD3 R47, R47, c[0x0][0x10], RZ ;  /* 0x000004002f2f7a10 */ /* 0x000fe40007ffe0ff */
[----:B------:R-:W-:Y:S02]  /*3e80*/  IADD3 R48, R48, 0x1, RZ ;  /* 0x0000000130307810 */ /* 0x000fe40007ffe0ff */
[----:B------:R-:W-:-:S13]  /*3e90*/  ISETP.GE.AND P0, PT, R47, UR4, PT ;  /* 0x000000042f007c0c */ /* 0x000fda000bf06270 */
[----:B------:R-:W-:Y:S01]  /*3ea0*/  @P0 CALL.REL.NOINC `(.L_x_689) ;  /* 0x0000001000000944 */ /* 0x000fe20003c00000 */
[----:B------:R-:W-:Y:S05]  /*3eb0*/  BRA `(.L_x_724) ;  /* 0xffffc47000007947 */ /* 0x000fea000383ffff */
.L_x_689:
        /* <DEDUP_REMOVED lines=18> */
.L_x_726:
[----:B------:R-:W-:Y:S05]  /*3fe0*/  BSYNC B0 ;  /* 0x0000000000007941 */ /* 0x000fea0003800000 */
.L_x_725:
        /* <DEDUP_REMOVED lines=11> */
.L_x_728:
[----:B-1----:R-:W2:Y:S01]  /*40a0*/  LDG.E.STRONG.GPU R5, [R2.64] ;  /* 0x0000000602057981 */ /* 0x002ea2000c1ef900 */
[----:B------:R-:W-:Y:S01]  /*40b0*/  YIELD ;  /* 0x0000000000007946 */ /* 0x000fe20003800000 */
[----:B--2---:R-:W-:Y:S01]  /*40c0*/  ISETP.NE.AND P0, PT, R5, R0, PT ;  /* 0x000000000500720c */ /* 0x004fe20003f05270 */
[----:B------:R-:W-:-:S12]  /*40d0*/  CCTL.IVALL ;  /* 0x00000000ff00798f */ /* 0x000fd80002000000 */
[----:B------:R-:W-:Y:S05]  /*40e0*/  @P0 BRA `(.L_x_728) ;  /* 0xffffffb000000947 */ /* 0x000fea000383ffff */
.L_x_727:
        /* <DEDUP_REMOVED lines=25> */
.L_x_729:
        /* <DEDUP_REMOVED lines=20> */
[----:B--2---:R-:W-:Y:S02]  /*43c0*/  F2FP.PACK_AB R15, R9, R0 ;  /* 0x00000000090f723e */ /* 0x004fe400000000ff */
[----:B---3--:R-:W-:-:S03]  /*43d0*/  F2FP.PACK_AB R17, R13, R10 ;  /* 0x0000000a0d11723e */ /* 0x008fc600000000ff */
[----:B------:R0:W-:Y:S04]  /*43e0*/  STG.E [R2.64], R15 ;  /* 0x0000000f02007986 */ /* 0x0001e8000c101906 */
[----:B------:R0:W-:Y:S02]  /*43f0*/  STG.E [R4.64], R17 ;  /* 0x0000001104007986 */ /* 0x0001e4000c101906 */
[----:B------:R-:W-:Y:S05]  /*4400*/  @P0 BRA `(.L_x_729) ;  /* 0xfffffe7000000947 */ /* 0x000fea000383ffff */
[----:B------:R-:W-:Y:S05]  /*4410*/  EXIT ;  /* 0x000000000000794d */ /* 0x000fea0003800000 */
.L_x_730:
        /* <DEDUP_REMOVED lines=14> */
.L_x_5185:


//--------------------- .text._Z35group_norm_nhwc_bwd_one_pass_kernelI11Bf16IOFp16WLi128ELi56ELi448EEv26Group_norm_nhwc_bwd_params --------------------------
	.section	.text._Z35group_norm_nhwc_bwd_one_pass_kernelI11Bf16IOFp16WLi128ELi56ELi448EEv26Group_norm_nhwc_bwd_params,"ax",@progbits
	.sectioninfo	@"SHI_REGISTERS=72"
	.align	128
        .global         _Z35group_norm_nhwc_bwd_one_pass_kernelI11Bf16IOFp16WLi128ELi56ELi448EEv26Group_norm_nhwc_bwd_params
        .type           _Z35group_norm_nhwc_bwd_one_pass_kernelI11Bf16IOFp16WLi128ELi56ELi448EEv26Group_norm_nhwc_bwd_params,@function
        .size           _Z35group_norm_nhwc_bwd_one_pass_kernelI11Bf16IOFp16WLi128ELi56ELi448EEv26Group_norm_nhwc_bwd_params,(.L_x_5186 - _Z35group_norm_nhwc_bwd_one_pass_kernelI11Bf16IOFp16WLi128ELi56ELi448EEv26Group_norm_nhwc_bwd_params)
        .other          _Z35group_norm_nhwc_bwd_one_pass_kernelI11Bf16IOFp16WLi128ELi56ELi448EEv26Group_norm_nhwc_bwd_params,@"STO_CUDA_ENTRY STV_DEFAULT"
_Z35group_norm_nhwc_bwd_one_pass_kernelI11Bf16IOFp16WLi128ELi56ELi448EEv26Group_norm_nhwc_bwd_params:
.text._Z35group_norm_nhwc_bwd_one_pass_kernelI11Bf16IOFp16WLi128ELi56ELi448EEv26Group_norm_nhwc_bwd_params:
        /* <DEDUP_REMOVED lines=66> */
.L_x_782:
        /* <DEDUP_REMOVED lines=212> */
.L_x_733:
[----:B---34-:R-:W-:Y:S05]  /*1160*/  BSYNC B0 ;  /* 0x0000000000007941 */ /* 0x018fea0003800000 */
.L_x_732:
        /* <DEDUP_REMOVED lines=36> */
.L_x_734:
        /* <DEDUP_REMOVED lines=26> */
.L_x_735:
        /* <DEDUP_REMOVED lines=41> */
.L_x_736:
        /* <DEDUP_REMOVED lines=37> */
.L_x_737:
        /* <DEDUP_REMOVED lines=34> */
.L_x_738:
        /* <DEDUP_REMOVED lines=38> */
.L_x_739:
        /* <DEDUP_REMOVED lines=36> */
.L_x_740:
        /* <DEDUP_REMOVED lines=34> */
.L_x_741:
        /* <DEDUP_REMOVED lines=85> */
.L_x_743:
[----:B0-----:R-:W-:Y:S05]  /*2860*/  BSYNC B0 ;  /* 0x0000000000007941 */ /* 0x001fea0003800000 */
.L_x_742:
        /* <DEDUP_REMOVED lines=81> */
.L_x_745:
[----:B------:R-:W-:Y:S05]  /*2d80*/  BSYNC B0 ;  /* 0x0000000000007941 */ /* 0x000fea0003800000 */
.L_x_744:
        /* <DEDUP_REMOVED lines=20> */
.L_x_747:
[----:B------:R-:W-:Y:S05]  /*2ed0*/  BSYNC B0 ;  /* 0x0000000000007941 */ /* 0x000fea0003800000 */
.L_x_746:
        /* <DEDUP_REMOVED lines=31> */
.L_x_750:
[----:B------:R-:W2:Y:S01]  /*30d0*/  LDG.E.STRONG.GPU R18, [R16.64] ;  /* 0x0000000e10127981 */ /* 0x000ea2000c1ef900 */
[----:B------:R-:W-:Y:S01]  /*30e0*/  YIELD ;  /* 0x0000000000007946 */ /* 0x000fe20003800000 */
[----:B--2---:R-:W-:Y:S01]  /*30f0*/  ISETP.NE.AND P6, PT, R18, R25, PT ;  /* 0x000000191200720c */ /* 0x004fe20003fc5270 */
[----:B------:R-:W-:-:S12]  /*3100*/  CCTL.IVALL ;  /* 0x00000000ff00798f */ /* 0x000fd80002000000 */
[----:B------:R-:W-:Y:S05]  /*3110*/  @P6 BRA `(.L_x_750) ;  /* 0xffffffb000006947 */ /* 0x000fea000383ffff */
.L_x_749:
        /* <DEDUP_REMOVED lines=26> */
.L_x_754:
        /* <DEDUP_REMOVED lines=116> */
.L_x_753:
        /* <DEDUP_REMOVED lines=64> */
.L_x_755:
[----:B------:R-:W-:-:S04]  /*3e00*/  LOP3.LUT P6, RZ, R61, 0x1, RZ, 0xc0, !PT ;  /* 0x000000013dff7812 */ /* 0x000fc800078cc0ff */
[----:B------:R-:W-:-:S13]  /*3e10*/  ISETP.NE.OR P6, PT, RZ, UR4, P6 ;  /* 0x00000004ff007c0c */ /* 0x000fda000b7c5670 */
[----:B------:R-:W-:Y:S05]  /*3e20*/  @!P6 BRA `(.L_x_751) ;  /* 0x000002000000e947 */ /* 0x000fea0003800000 */
.L_x_752:
        /* <DEDUP_REMOVED lines=32> */
.L_x_751:
        /* <DEDUP_REMOVED lines=11> */
.L_x_757:
[----:B------:R-:W-:Y:S05]  /*40e0*/  BSYNC B0 ;  /* 0x0000000000007941 */ /* 0x000fea0003800000 */
.L_x_756:
        /* <DEDUP_REMOVED lines=17> */
.L_x_748:
        /* <DEDUP_REMOVED lines=37> */
.L_x_758:
        /* <DEDUP_REMOVED lines=18> */
.L_x_760:
[----:B------:R-:W-:Y:S05]  /*4570*/  BSYNC B0 ;  /* 0x0000000000007941 */ /* 0x000fea0003800000 */
.L_x_759:
        /* <DEDUP_REMOVED lines=27> */
.L_x_761:
        /* <DEDUP_REMOVED lines=19> */
.L_x_763:
[----:B------:R-:W-:Y:S05]  /*4860*/  BSYNC B0 ;  /* 0x0000000000007941 */ /* 0x000fea0003800000 */
.L_x_762:
        /* <DEDUP_REMOVED lines=28> */
.L_x_764:
        /* <DEDUP_REMOVED lines=18> */
.L_x_766:
[----:B------:R-:W-:Y:S05]  /*4b50*/  BSYNC B0 ;  /* 0x0000000000007941 */ /* 0x000fea0003800000 */
.L_x_765:
        /* <DEDUP_REMOVED lines=27> */
.L_x_767:
        /* <DEDUP_REMOVED lines=18> */
.L_x_769:
[----:B------:R-:W-:Y:S05]  /*4e30*/  BSYNC B0 ;  /* 0x0000000000007941 */ /* 0x000fea0003800000 */
.L_x_768:
        /* <DEDUP_REMOVED lines=27> */
.L_x_770:
        /* <DEDUP_REMOVED lines=18> */
.L_x_772:
[----:B------:R-:W-:Y:S05]  /*5110*/  BSYNC B0 ;  /* 0x0000000000007941 */ /* 0x000fea0003800000 */
.L_x_771:
        /* <DEDUP_REMOVED lines=27> */
.L_x_773:
        /* <DEDUP_REMOVED lines=18> */
.L_x_775:
[----:B------:R-:W-:Y:S05]  /*53f0*/  BSYNC B0 ;  /* 0x0000000000007941 */ /* 0x000fea0003800000 */
.L_x_774:
        /* <DEDUP_REMOVED lines=28> */
.L_x_776:
        /* <DEDUP_REMOVED lines=21> */
.L_x_778:
[----:B------:R-:W-:Y:S05]  /*5710*/  BSYNC B0 ;  /* 0x0000000000007941 */ /* 0x000fea0003800000 */
.L_x_777:
        /* <DEDUP_REMOVED lines=30> */
.L_x_779:
        /* <DEDUP_REMOVED lines=17> */
.L_x_781:
[----:B------:R-:W-:Y:S05]  /*5a10*/  BSYNC B0 ;  /* 0x0000000000007941 */ /* 0x000fea0003800000 */
.L_x_780:
[----:B------:R-:W-:Y:S01]  /*5a20*/  ULDC UR4, c[0x0][0x10] ;  /* 0x0000040000047ab9 */ /* 0x000fe20000000800 */
[----:B------:R-:W-:Y:S01]  /*5a30*/  IADD3 R50, R50, 0x1, RZ ;  /* 0x0000000132327810 */ /* 0x000fe20007ffe0ff */
[----:B------:R-:W-:-:S04]  /*5a40*/  UIADD3 UR7, UR7, UR4, URZ ;  /* 0x0000000407077290 */ /* 0x000fc8000fffe03f */
[----:B------:R-:W-:-:S06]  /*5a50*/  UISETP.GE.AND UP0, UPT, UR7, UR6, UPT ;  /* 0x000000060700728c */ /* 0x000fcc000bf06270 */
[----:B------:R-:W-:-:S13]  /*5a60*/  PLOP3.LUT P0, PT, PT, PT, UP0, 0x80, 0x0 ;  /* 0x000000000000781c */ /* 0x000fda0003f0f008 */
[----:B------:R-:W-:Y:S01]  /*5a70*/  @P0 CALL.REL.NOINC `(.L_x_731) ;  /* 0x0000001000000944 */ /* 0x000fe20003c00000 */
[----:B------:R-:W-:Y:S05]  /*5a80*/  BRA `(.L_x_782) ;  /* 0xffffa99000007947 */ /* 0x000fea000383ffff */
.L_x_731:
        /* <DEDUP_REMOVED lines=18> */
.L_x_784:
[----:B------:R-:W-:Y:S05]  /*5bb0*/  BSYNC B0 ;  /* 0x0000000000007941 */ /* 0x000fea0003800000 */
.L_x_783:
        /* <DEDUP_REMOVED lines=11> */
.L_x_786:
[----:B------:R-:W2:Y:S01]  /*5c70*/  LDG.E.STRONG.GPU R5, [R2.64] ;  /* 0x0000000e02057981 */ /* 0x000ea2000c1ef900 */
[----:B------:R-:W-:Y:S01]  /*5c80*/  YIELD ;  /* 0x0000000000007946 */ /* 0x000fe20003800000 */
[----:B--2---:R-:W-:Y:S01]  /*5c90*/  ISETP.NE.AND P0, PT, R5, R0, PT ;  /* 0x000000000500720c */ /* 0x004fe20003f05270 */
[----:B------:R-:W-:-:S12]  /*5ca0*/  CCTL.IVALL ;  /* 0x00000000ff00798f */ /* 0x000fd80002000000 */
[----:B------:R-:W-:Y:S05]  /*5cb0*/  @P0 BRA `(.L_x_786) ;  /* 0xffffffb000000947 */ /* 0x000fea000383ffff */
.L_x_785:
        /* <DEDUP_REMOVED lines=25> */
.L_x_787:
        /* <DEDUP_REMOVED lines=26> */
.L_x_788:
        /* <DEDUP_REMOVED lines=9> */
.L_x_5186:


//--------------------- .text._Z35group_norm_nhwc_bwd_one_pass_kernelI11Bf16IOFp16WLi256ELi56ELi448EEv26Group_norm_nhwc_bwd_params --------------------------
	.section	.text._Z35group_norm_nhwc_bwd_one_pass_kernelI11Bf16IOFp16WLi256ELi56ELi448EEv26Group_norm_nhwc_bwd_params,"ax",@progbits
	.sectioninfo	@"SHI_REGISTERS=128"
	.align	128
        .global         _Z35group_norm_nhwc_bwd_one_pass_kernelI11Bf16IOFp16WLi256ELi56ELi448EEv26Group_norm_nhwc_bwd_params
        .type           _Z35group_norm_nhwc_bwd_one_pass_kernelI11Bf16IOFp16WLi256ELi56ELi448EEv26Group_norm_nhwc_bwd_params,@function
        .size           _Z35group_norm_nhwc_bwd_one_pass_kernelI11Bf16IOFp16WLi256ELi56ELi448EEv26Group_norm_nhwc_bwd_params,(.L_x_5187 - _Z35group_norm_nhwc_bwd_one_pass_kernelI11Bf16IOFp16WLi256ELi56ELi448EEv26Group_norm_nhwc_bwd_params)
        .other          _Z35group_norm_nhwc_bwd_one_pass_kernelI11Bf16IOFp16WLi256ELi56ELi448EEv26Group_norm_nhwc_bwd_params,@"STO_CUDA_ENTRY STV_DEFAULT"
_Z35group_norm_nhwc_bwd_one_pass_kernelI11Bf16IOFp16WLi256ELi56ELi448EEv26Group_norm_nhwc_bwd_params:
.text._Z35group_norm_nhwc_bwd_one_pass_kernelI11Bf16IOFp16WLi256ELi56ELi448EEv26Group_norm_nhwc_bwd_params:
        /* <DEDUP_REMOVED lines=109> */
.L_x_872:
        /* <DEDUP_REMOVED lines=352> */
[----:B--2---:R-:W-:Y:S01]  /*1cd0*/  @P0 HADD2.F32 R88, -RZ, R26.H0_H0 ;  /* 0x2000001aff580230 */ /* 0x004fe20000004100 */
[----:B------:R-:W-:-:S10]  /*1ce0*/  HFMA2.MMA R26, -RZ, RZ, 0, 1.1920928955078125e-07 ;  /* 0x00000002ff1a7435 */ /* 0x000fd400000001ff */
[----:B------:R-:W-:-:S05]  /*1cf0*/  IMAD.WIDE R26, R27, R26, c[0x0][0x188] ;  /* 0x000062001b1a7625 */ /* 0x000fca00078e021a */
[----:B------:R-:W2:Y:S04]  /*1d00*/  LDG.E.U16 R90, [R26.64] ;  /* 0x000000061a5a7981 */ /* 0x000ea8000c1e1500 */
[----:B------:R-:W4:Y:S01]  /*1d10*/  LDG.E.U16 R53, [R26.64+0x2] ;  /* 0x000002061a357981 */ /* 0x000f22000c1e1500 */
[----:B---3--:R-:W-:Y:S02]  /*1d20*/  @P0 HADD2.F32 R89, -RZ, R28.H0_H0 ;  /* 0x2000001cff590230 */ /* 0x008fe40000004100 */
[----:B--2---:R-:W-:Y:S02]  /*1d30*/  HADD2.F32 R90, -RZ, R90.H0_H0 ;  /* 0x2000005aff5a7230 */ /* 0x004fe40000004100 */
[----:B----4-:R-:W-:Y:S02]  /*1d40*/  HADD2.F32 R53, -RZ, R53.H0_H0 ;  /* 0x20000035ff357230 */ /* 0x010fe40000004100 */
.L_x_791:
[----:B0-----:R-:W-:Y:S05]  /*1d50*/  BSYNC B0 ;  /* 0x0000000000007941 */ /* 0x001fea0003800000 */
.L_x_790:
        /* <DEDUP_REMOVED lines=36> */
.L_x_792:
        /* <DEDUP_REMOVED lines=26> */
.L_x_793:
        /* <DEDUP_REMOVED lines=41> */
.L_x_794:
        /* <DEDUP_REMOVED lines=37> */
.L_x_795:
        /* <DEDUP_REMOVED lines=37> */
.L_x_796:
        /* <DEDUP_REMOVED lines=34> */
.L_x_797:
        /* <DEDUP_REMOVED lines=35> */
.L_x_798:
        /* <DEDUP_REMOVED lines=35> */
.L_x_799:
        /* <DEDUP_REMOVED lines=35> */
.L_x_800:
        /* <DEDUP_REMOVED lines=35> */
.L_x_801:
        /* <DEDUP_REMOVED lines=35> */
.L_x_802:
        /* <DEDUP_REMOVED lines=35> */
.L_x_803:
        /* <DEDUP_REMOVED lines=38> */
.L_x_804:
        /* <DEDUP_REMOVED lines=36> */
.L_x_805:
        /* <DEDUP_REMOVED lines=35> */
.L_x_806:
        /* <DEDUP_REMOVED lines=33> */
.L_x_807:
        /* <DEDUP_REMOVED lines=100> */
.L_x_809:
[----:B0-----:R-:W-:Y:S05]  /*46d0*/  BSYNC B0 ;  /* 0x0000000000007941 */ /* 0x001fea0003800000 */
.L_x_808:
        /* <DEDUP_REMOVED lines=81> */
.L_x_811:
[----:B------:R-:W-:Y:S05]  /*4bf0*/  BSYNC B0 ;  /* 0x0000000000007941 */ /* 0x000fea0003800000 */
.L_x_810:
        /* <DEDUP_REMOVED lines=16> */
.L_x_813:
[----:B------:R-:W-:Y:S05]  /*4d00*/  BSYNC B0 ;  /* 0x0000000000007941 */ /* 0x000fea0003800000 */
.L_x_812:
        /* <DEDUP_REMOVED lines=30> */
.L_x_816:
[----:B------:R-:W2:Y:S01]  /*4ef0*/  LDG.E.STRONG.GPU R26, [R24.64] ;  /* 0x00000006181a7981 */ /* 0x000ea2000c1ef900 */
[----:B------:R-:W-:Y:S01]  /*4f00*/  YIELD ;  /* 0x0000000000007946 */ /* 0x000fe20003800000 */
[----:B--2---:R-:W-:Y:S01]  /*4f10*/  ISETP.NE.AND P6, PT, R26, R29, PT ;  /* 0x0000001d1a00720c */ /* 0x004fe20003fc5270 */
[----:B------:R-:W-:-:S12]  /*4f20*/  CCTL.IVALL ;  /* 0x00000000ff00798f */ /* 0x000fd80002000000 */
[----:B------:R-:W-:Y:S05]  /*4f30*/  @P6 BRA `(.L_x_816) ;  /* 0xffffffb000006947 */ /* 0x000fea000383ffff */
.L_x_815:
        /* <DEDUP_REMOVED lines=23> */
.L_x_820:
        /* <DEDUP_REMOVED lines=115> */
.L_x_819:
        /* <DEDUP_REMOVED lines=63> */
.L_x_821:
[----:B------:R-:W-:-:S04]  /*5bd0*/  LOP3.LUT P6, RZ, R87, 0x1, RZ, 0xc0, !PT ;  /* 0x0000000157ff7812 */ /* 0x000fc800078cc0ff */
[----:B------:R-:W-:-:S13]  /*5be0*/  ISETP.NE.OR P6, PT, R26, RZ, P6 ;  /* 0x000000ff1a00720c */ /* 0x000fda00037c5670 */
[----:B------:R-:W-:Y:S05]  /*5bf0*/  @!P6 BRA `(.L_x_817) ;  /* 0x000001f00000e947 */ /* 0x000fea0003800000 */
.L_x_818:
        /* <DEDUP_REMOVED lines=31> */
.L_x_817:
        /* <DEDUP_REMOVED lines=10> */
.L_x_823:
[----:B------:R-:W-:Y:S05]  /*5e90*/  BSYNC B0 ;  /* 0x0000000000007941 */ /* 0x000fea0003800000 */
.L_x_822:
        /* <DEDUP_REMOVED lines=17> */
.L_x_814:
        /* <DEDUP_REMOVED lines=37> */
.L_x_824:
        /* <DEDUP_REMOVED lines=19> */
.L_x_826:
[----:B------:R-:W-:Y:S05]  /*6330*/  BSYNC B0 ;  /* 0x0000000000007941 */ /* 0x000fea0003800000 */
.L_x_825:
        /* <DEDUP_REMOVED lines=28> */
.L_x_827:
        /* <DEDUP_REMOVED lines=19> */
.L_x_829:
[----:B------:R-:W-:Y:S05]  /*6630*/  BSYNC B0 ;  /* 0x0000000000007941 */ /* 0x000fea0003800000 */
.L_x_828:
        /* <DEDUP_REMOVED lines=28> */
.L_x_830:
        /* <DEDUP_REMOVED lines=19> */
.L_x_832:
[----:B------:R-:W-:Y:S05]  /*6930*/  BSYNC B0 ;  /* 0x0000000000007941 */ /* 0x000fea0003800000 */
.L_x_831:
        /* <DEDUP_REMOVED lines=28> */
.L_x_833:
        /* <DEDUP_REMOVED lines=19> */
.L_x_835:
[----:B------:R-:W-:Y:S05]  /*6c30*/  BSYNC B0 ;  /* 0x0000000000007941 */ /* 0x000fea0003800000 */
.L_x_834:
        /* <DEDUP_REMOVED lines=28> */
.L_x_836:
        /* <DEDUP_REMOVED lines=19> */
.L_x_838:
[----:B------:R-:W-:Y:S05]  /*6f30*/  BSYNC B0 ;  /* 0x0000000000007941 */ /* 0x000fea0003800000 */
.L_x_837:
        /* <DEDUP_REMOVED lines=28> */
.L_x_839:
        /* <DEDUP_REMOVED lines=19> */
.L_x_841:
[----:B------:R-:W-:Y:S05]  /*7230*/  BSYNC B0 ;  /* 0x0000000000007941 */ /* 0x000fea0003800000 */
.L_x_840:
        /* <DEDUP_REMOVED lines=28> */
.L_x_842:
        /* <DEDUP_REMOVED lines=19> */
.L_x_844:
[----:B------:R-:W-:Y:S05]  /*7530*/  BSYNC B0 ;  /* 0x0000000000007941 */ /* 0x000fea0003800000 */
.L_x_843:
        /* <DEDUP_REMOVED lines=28> */
.L_x_845:
        /* <DEDUP_REMOVED lines=18> */
.L_x_847:
[----:B------:R-:W-:Y:S05]  /*7820*/  BSYNC B0 ;  /* 0x0000000000007941 */ /* 0x000fea0003800000 */
.L_x_846:
        /* <DEDUP_REMOVED lines=27> */
.L_x_848:
        /* <DEDUP_REMOVED lines=18> */
.L_x_850:
[----:B------:R-:W-:Y:S05]  /*7b00*/  BSYNC B0 ;  /* 0x0000000000007941 */ /* 0x000fea0003800000 */
.L_x_849:
        /* <DEDUP_REMOVED lines=27> */
.L_x_851:
        /* <DEDUP_REMOVED lines=18> */
.L_x_853:
[----:B------:R-:W-:Y:S05]  /*7de0*/  BSYNC B0 ;  /* 0x0000000000007941 */ /* 0x000fea0003800000 */
.L_x_852:
        /* <DEDUP_REMOVED lines=27> */
.L_x_854:
        /* <DEDUP_REMOVED lines=18> */
.L_x_856:
[----:B------:R-:W-:Y:S05]  /*80c0*/  BSYNC B0 ;  /* 0x0000000000007941 */ /* 0x000fea0003800000 */
.L_x_855:
        /* <DEDUP_REMOVED lines=27> */
.L_x_857:
        /* <DEDUP_REMOVED lines=18> */
.L_x_859:
[----:B------:R-:W-:Y:S05]  /*83a0*/  BSYNC B0 ;  /* 0x0000000000007941 */ /* 0x000fea0003800000 */
.L_x_858:
        /* <DEDUP_REMOVED lines=28> */
.L_x_860:
        /* <DEDUP_REMOVED lines=23> */
.L_x_862:
[----:B------:R-:W-:Y:S05]  /*86e0*/  BSYNC B0 ;  /* 0x0000000000007941 */ /* 0x000fea0003800000 */
.L_x_861:
        /* <DEDUP_REMOVED lines=27> */
.L_x_863:
        /* <DEDUP_REMOVED lines=23> */
.L_x_865:
[----:B------:R-:W-:Y:S05]  /*8a10*/  BSYNC B0 ;  /* 0x0000000000007941 */ /* 0x000fea0003800000 */
.L_x_864:
        /* <DEDUP_REMOVED lines=27> */
.L_x_866:
        /* <DEDUP_REMOVED lines=25> */
.L_x_868:
[----:B------:R-:W-:Y:S05]  /*8d60*/  BSYNC B0 ;  /* 0x0000000000007941 */ /* 0x000fea0003800000 */
.L_x_867:
        /* <DEDUP_REMOVED lines=25> */
.L_x_869:
        /* <DEDUP_REMOVED lines=20> */
.L_x_871:
[----:B------:R-:W-:Y:S05]  /*9040*/  BSYNC B0 ;  /* 0x0000000000007941 */ /* 0x000fea0003800000 */
.L_x_870:
[----:B------:R-:W-:Y:S02]  /*9050*/  IADD3 R16, R16, c[0x0][0x10], RZ ;  /* 0x0000040010107a10 */ /* 0x000fe40007ffe0ff */
[----:B------:R-:W-:Y:S02]  /*9060*/  IADD3 R66, R66, 0x1, RZ ;  /* 0x0000000142427810 */ /* 0x000fe40007ffe0ff */
[----:B------:R-:W-:-:S13]  /*9070*/  ISETP.GE.AND P0, PT, R16, UR4, PT ;  /* 0x0000000410007c0c */ /* 0x000fda000bf06270 */
[----:B------:R-:W-:Y:S01]  /*9080*/  @P0 CALL.REL.NOINC `(.L_x_789) ;  /* 0x0000001000000944 */ /* 0x000fe20003c00000 */
[----:B------:R-:W-:Y:S05]  /*9090*/  BRA `(.L_x_872) ;  /* 0xffff763000007947 */ /* 0x000fea000383ffff */
.L_x_789:
        /* <DEDUP_REMOVED lines=18> */
.L_x_874:
[----:B------:R-:W-:Y:S05]  /*91c0*/  BSYNC B0 ;  /* 0x0000000000007941 */ /* 0x000fea0003800000 */
.L_x_873:
        /* <DEDUP_REMOVED lines=11> */
.L_x_876:
[----:B-1----:R-:W2:Y:S01]  /*9280*/  LDG.E.STRONG.GPU R5, [R2.64] ;  /* 0x0000000602057981 */ /* 0x002ea2000c1ef900 */
[----:B------:R-:W-:Y:S01]  /*9290*/  YIELD ;  /* 0x0000000000007946 */ /* 0x000fe20003800000 */
[----:B--2---:R-:W-:Y:S01]  /*92a0*/  ISETP.NE.AND P0, PT, R5, R0, PT ;  /* 0x000000000500720c */ /* 0x004fe20003f05270 */
[----:B------:R-:W-:-:S12]  /*92b0*/  CCTL.IVALL ;  /* 0x00000000ff00798f */ /* 0x000fd80002000000 */
[----:B------:R-:W-:Y:S05]  /*92c0*/  @P0 BRA `(.L_x_876) ;  /* 0xffffffb000000947 */ /* 0x000fea000383ffff */
.L_x_875:
        /* <DEDUP_REMOVED lines=25> */
.L_x_877:
        /* <DEDUP_REMOVED lines=26> */
.L_x_878:
        /* <DEDUP_REMOVED lines=16> */
.L_x_5187:


//--------------------- .text._Z35group_norm_nhwc_bwd_one_pass_kernelI11Bf16IOFp16WLi512ELi56ELi448EEv26Group_norm_nhwc_bwd_params --------------------------
	.section	.text._Z35group_norm_nhwc_bwd_one_pass_kernelI11Bf16IOFp16WLi512ELi56ELi448EEv26Group_norm_nhwc_bwd_params,"ax",@progbits
	.sectioninfo	@"SHI_REGISTERS=128"
	.align	128
        .global         _Z35group_norm_nhwc_bwd_one_pass_kernelI11Bf16IOFp16WLi512ELi56ELi448EEv26Group_norm_nhwc_bwd_params
        .type           _Z35group_norm_nhwc_bwd_one_pass_kernelI11Bf16IOFp16WLi512ELi56ELi448EEv26Group_norm_nhwc_bwd_params,@function
        .size           _Z35group_norm_nhwc_bwd_one_pass_kernelI11Bf16IOFp16WLi512ELi56ELi448EEv26Group_norm_nhwc_bwd_params,(.L_x_5188 - _Z35group_norm_nhwc_bwd_one_pass_kernelI11Bf16IOFp16WLi512ELi56ELi448EEv26Group_norm_nhwc_bwd_params)
        .other          _Z35group_norm_nhwc_bwd_one_pass_kernelI11Bf16IOFp16WLi512ELi56ELi448EEv26Group_norm_nhwc_bwd_params,@"STO_CUDA_ENTRY STV_DEFAULT"
_Z35group_norm_nhwc_bwd_one_pass_kernelI11Bf16IOFp16WLi512ELi56ELi448EEv26Group_norm_nhwc_bwd_params:
.text._Z35group_norm_nhwc_bwd_one_pass_kernelI11Bf16IOFp16WLi512ELi56ELi448EEv26Group_norm_nhwc_bwd_params:
        /* <DEDUP_REMOVED lines=190> */
.L_x_1026:
        /* <DEDUP_REMOVED lines=732> */
[----:B--2---:R-:W-:Y:S02]  /*39a0*/  @P0 HADD2.F32 R43, -RZ, R35.H0_H0 ;  /* 0x20000023ff2b0230 */ /* 0x004fe40000004100 */
[----:B---3--:R-:W-:Y:S01]  /*39b0*/  @P0 HADD2.F32 R44, -RZ, R32.H0_H0 ;  /* 0x20000020ff2c0230 */ /* 0x008fe20000004100 */
[----:B------:R-:W-:-:S05]  /*39c0*/  MOV R32, 0x2 ;  /* 0x0000000200207802 */ /* 0x000fca0000000f00 */
[----:B------:R-:W-:-:S05]  /*39d0*/  IMAD.WIDE R32, R34, R32, c[0x0][0x188] ;  /* 0x0000620022207625 */ /* 0x000fca00078e0220 */
[----:B------:R0:W2:Y:S04]  /*39e0*/  LDG.E.U16 R42, [R32.64] ;  /* 0x00000012202a7981 */ /* 0x0000a8000c1e1500 */
[----:B0-----:R-:W3:Y:S01]  /*39f0*/  LDG.E.U16 R32, [R32.64+0x2] ;  /* 0x0000021220207981 */ /* 0x001ee2000c1e1500 */
[----:B--2---:R-:W-:Y:S02]  /*3a00*/  HADD2.F32 R42, -RZ, R42.H0_H0 ;  /* 0x2000002aff2a7230 */ /* 0x004fe40000004100 */
[----:B---3--:R-:W-:Y:S02]  /*3a10*/  HADD2.F32 R45, -RZ, R32.H0_H0 ;  /* 0x20000020ff2d7230 */ /* 0x008fe40000004100 */
.L_x_881:
[----:B0-2---:R-:W-:Y:S05]  /*3a20*/  BSYNC B0 ;  /* 0x0000000000007941 */ /* 0x005fea0003800000 */
.L_x_880:
        /* <DEDUP_REMOVED lines=30> */
.L_x_882:
        /* <DEDUP_REMOVED lines=34> */
.L_x_883:
        /* <DEDUP_REMOVED lines=40> */
.L_x_884:
        /* <DEDUP_REMOVED lines=37> */
.L_x_885:
        /* <DEDUP_REMOVED lines=37> */
.L_x_886:
        /* <DEDUP_REMOVED lines=37> */
.L_x_887:
        /* <DEDUP_REMOVED lines=37> */
.L_x_888:
        /* <DEDUP_REMOVED lines=37> */
.L_x_889:
        /* <DEDUP_REMOVED lines=37> */
.L_x_890:
        /* <DEDUP_REMOVED lines=37> */
.L_x_891:
        /* <DEDUP_REMOVED lines=37> */
.L_x_892:
        /* <DEDUP_REMOVED lines=37> */
.L_x_893:
        /* <DEDUP_REMOVED lines=37> */
.L_x_894:
        /* <DEDUP_REMOVED lines=37> */
.L_x_895:
        /* <DEDUP_REMOVED lines=37> */
.L_x_896:
        /* <DEDUP_REMOVED lines=37> */
.L_x_897:
        /* <DEDUP_REMOVED lines=37> */
.L_x_898:
        /* <DEDUP_REMOVED lines=37> */
.L_x_899:
        /* <DEDUP_REMOVED lines=37> */
.L_x_900:
        /* <DEDUP_REMOVED lines=37> */
.L_x_901:
        /* <DEDUP_REMOVED lines=37> */
.L_x_902:
        /* <DEDUP_REMOVED lines=37> */
.L_x_903:
        /* <DEDUP_REMOVED lines=37> */
.L_x_904:
        /* <DEDUP_REMOVED lines=37> */
.L_x_905:
        /* <DEDUP_REMOVED lines=37> */
.L_x_906:
        /* <DEDUP_REMOVED lines=37> */
.L_x_907:
        /* <DEDUP_REMOVED lines=37> */
.L_x_908:
        /* <DEDUP_REMOVED lines=37> */
.L_x_909:
        /* <DEDUP_REMOVED lines=37> */
.L_x_910:
        /* <DEDUP_REMOVED lines=37> */
.L_x_911:
        /* <DEDUP_REMOVED lines=35> */
.L_x_912:
        /* <DEDUP_REMOVED lines=33> */
.L_x_913:
        /* <DEDUP_REMOVED lines=83> */
.L_x_915:
[----:B0-----:R-:W-:Y:S05]  /*8890*/  BSYNC B0 ;  /* 0x0000000000007941 */ /* 0x001fea0003800000 */
.L_x_914:
        /* <DEDUP_REMOVED lines=81> */
.L_x_917:
[----:B------:R-:W-:Y:S05]  /*8db0*/  BSYNC B0 ;  /* 0x0000000000007941 */ /* 0x000fea0003800000 */
.L_x_916:
        /* <DEDUP_REMOVED lines=22> */
.L_x_919:
[----:B------:R-:W-:Y:S05]  /*8f20*/  BSYNC B0 ;  /* 0x0000000000007941 */ /* 0x000fea0003800000 */
.L_x_918:
        /* <DEDUP_REMOVED lines=40> */
.L_x_922:
[----:B------:R-:W-:Y:S02]  /*91b0*/  MOV R32, UR16 ;  /* 0x0000001000207c02 */ /* 0x000fe40008000f00 */
[----:B------:R-:W-:-:S05]  /*91c0*/  MOV R33, UR17 ;  /* 0x0000001100217c02 */ /* 0x000fca0008000f00 */
[----:B------:R-:W2:Y:S01]  /*91d0*/  LDG.E.STRONG.GPU R32, [R32.64] ;  /* 0x0000001220207981 */ /* 0x000ea2000c1ef900 */
[----:B------:R-:W-:Y:S01]  /*91e0*/  YIELD ;  /* 0x0000000000007946 */ /* 0x000fe20003800000 */
[----:B--2---:R-:W-:Y:S01]  /*91f0*/  ISETP.NE.AND P6, PT, R32, R34, PT ;  /* 0x000000222000720c */ /* 0x004fe20003fc5270 */
[----:B------:R-:W-:-:S12]  /*9200*/  CCTL.IVALL ;  /* 0x00000000ff00798f */ /* 0x000fd80002000000 */
[----:B------:R-:W-:Y:S05]  /*9210*/  @P6 BRA `(.L_x_922) ;  /* 0xffffff9000006947 */ /* 0x000fea000383ffff */
.L_x_921:
        /* <DEDUP_REMOVED lines=27> */
.L_x_926:
        /* <DEDUP_REMOVED lines=151> */
.L_x_925:
        /* <DEDUP_REMOVED lines=87> */
.L_x_927:
[----:B01----:R-:W-:-:S04]  /*a2b0*/  LOP3.LUT P6, RZ, R8, 0x1, RZ, 0xc0, !PT ;  /* 0x0000000108ff7812 */ /* 0x003fc800078cc0ff */
[----:B------:R-:W-:-:S13]  /*a2c0*/  ISETP.NE.OR P6, PT, RZ, UR14, P6 ;  /* 0x0000000eff007c0c */ /* 0x000fda000b7c5670 */
[----:B------:R-:W-:Y:S05]  /*a2d0*/  @!P6 BRA `(.L_x_923) ;  /* 0x000002d00000e947 */ /* 0x000fea0003800000 */
.L_x_924:
        /* <DEDUP_REMOVED lines=45> */
.L_x_923:
        /* <DEDUP_REMOVED lines=15> */
.L_x_929:
[----:B------:R-:W-:Y:S05]  /*a6a0*/  BSYNC B0 ;  /* 0x0000000000007941 */ /* 0x000fea0003800000 */
.L_x_928:
        /* <DEDUP_REMOVED lines=25> */
.L_x_920:
        /* <DEDUP_REMOVED lines=35> */
.L_x_930:
        /* <DEDUP_REMOVED lines=22> */
.L_x_932:
[----:B------:R-:W-:Y:S05]  /*abd0*/  BSYNC B0 ;  /* 0x0000000000007941 */ /* 0x000fea0003800000 */
.L_x_931:
        /* <DEDUP_REMOVED lines=28> */
.L_x_933:
        /* <DEDUP_REMOVED lines=24> */
.L_x_935:
[----:B------:R-:W-:Y:S05]  /*af20*/  BSYNC B0 ;  /* 0x0000000000007941 */ /* 0x000fea0003800000 */
.L_x_934:
        /* <DEDUP_REMOVED lines=28> */
.L_x_936:
        /* <DEDUP_REMOVED lines=24> */
.L_x_938:
[----:B------:R-:W-:Y:S05]  /*b270*/  BSYNC B0 ;  /* 0x0000000000007941 */ /* 0x000fea0003800000 */
.L_x_937:
        /* <DEDUP_REMOVED lines=28> */
.L_x_939:
        /* <DEDUP_REMOVED lines=24> */
.L_x_941:
[----:B------:R-:W-:Y:S05]  /*b5c0*/  BSYNC B0 ;  /* 0x0000000000007941 */ /* 0x000fea0003800000 */
.L_x_940:
        /* <DEDUP_REMOVED lines=28> */
.L_x_942:
        /* <DEDUP_REMOVED lines=24> */
.L_x_944:
[----:B------:R-:W-:Y:S05]  /*b910*/  BSYNC B0 ;  /* 0x0000000000007941 */ /* 0x000fea0003800000 */
.L_x_943:
        /* <DEDUP_REMOVED lines=28> */
.L_x_945:
        /* <DEDUP_REMOVED lines=24> */
.L_x_947:
[----:B------:R-:W-:Y:S05]  /*bc60*/  BSYNC B0 ;  /* 0x0000000000007941 */ /* 0x000fea0003800000 */
.L_x_946:
        /* <DEDUP_REMOVED lines=29> */
.L_x_948:
        /* <DEDUP_REMOVED lines=24> */
.L_x_950:
[----:B------:R-:W-:Y:S05]  /*bfc0*/  BSYNC B0 ;  /* 0x0000000000007941 */ /* 0x000fea0003800000 */
.L_x_949:
        /* <DEDUP_REMOVED lines=32> */
.L_x_951:
        /* <DEDUP_REMOVED lines=24> */
.L_x_953:
[----:B------:R-:W-:Y:S05]  /*c350*/  BSYNC B0 ;  /* 0x0000000000007941 */ /* 0x000fea0003800000 */
.L_x_952:
        /* <DEDUP_REMOVED lines=28> */
.L_x_954:
        /* <DEDUP_REMOVED lines=24> */
.L_x_956:
[----:B------:R-:W-:Y:S05]  /*c6a0*/  BSYNC B0 ;  /* 0x0000000000007941 */ /* 0x000fea0003800000 */
.L_x_955:
        /* <DEDUP_REMOVED lines=28> */
.L_x_957:
        /* <DEDUP_REMOVED lines=24> */
.L_x_959:
[----:B------:R-:W-:Y:S05]  /*c9f0*/  BSYNC B0 ;  /* 0x0000000000007941 */ /* 0x000fea0003800000 */
.L_x_958:
        /* <DEDUP_REMOVED lines=28> */
.L_x_960:
        /* <DEDUP_REMOVED lines=24> */
.L_x_962:
[----:B------:R-:W-:Y:S05]  /*cd40*/  BSYNC B0 ;  /* 0x0000000000007941 */ /* 0x000fea0003800000 */
.L_x_961:
        /* <DEDUP_REMOVED lines=28> */
.L_x_963:
        /* <DEDUP_REMOVED lines=24> */
.L_x_965:
[----:B------:R-:W-:Y:S05]  /*d090*/  BSYNC B0 ;  /* 0x0000000000007941 */ /* 0x000fea0003800000 */
.L_x_964:
        /* <DEDUP_REMOVED lines=28> */
.L_x_966:
        /* <DEDUP_REMOVED lines=22> */
.L_x_968:
[----:B------:R-:W-:Y:S05]  /*d3c0*/  BSYNC B0 ;  /* 0x0000000000007941 */ /* 0x000fea0003800000 */
.L_x_967:
        /* <DEDUP_REMOVED lines=28> */
.L_x_969:
        /* <DEDUP_REMOVED lines=22> */
.L_x_971:
[----:B------:R-:W-:Y:S05]  /*d6f0*/  BSYNC B0 ;  /* 0x0000000000007941 */ /* 0x000fea0003800000 */
.L_x_970:
        /* <DEDUP_REMOVED lines=28> */
.L_x_972:
        /* <DEDUP_REMOVED lines=22> */
.L_x_974:
[----:B------:R-:W-:Y:S05]  /*da20*/  BSYNC B0 ;  /* 0x0000000000007941 */ /* 0x000fea0003800000 */
.L_x_973:
        /* <DEDUP_REMOVED lines=28> */
.L_x_975:
        /* <DEDUP_REMOVED lines=22> */
.L_x_977:
[----:B------:R-:W-:Y:S05]  /*dd50*/  BSYNC B0 ;  /* 0x0000000000007941 */ /* 0x000fea0003800000 */
.L_x_976:
        /* <DEDUP_REMOVED lines=28> */
.L_x_978:
        /* <DEDUP_REMOVED lines=22> */
.L_x_980:
[----:B------:R-:W-:Y:S05]  /*e080*/  BSYNC B0 ;  /* 0x0000000000007941 */ /* 0x000fea0003800000 */
.L_x_979:
        /* <DEDUP_REMOVED lines=28> */
.L_x_981:
        /* <DEDUP_REMOVED lines=22> */
.L_x_983:
[----:B------:R-:W-:Y:S05]  /*e3b0*/  BSYNC B0 ;  /* 0x0000000000007941 */ /* 0x000fea0003800000 */
.L_x_982:
        /* <DEDUP_REMOVED lines=28> */
.L_x_984:
        /* <DEDUP_REMOVED lines=22> */
.L_x_986:
[----:B------:R-:W-:Y:S05]  /*e6e0*/  BSYNC B0 ;  /* 0x0000000000007941 */ /* 0x000fea0003800000 */
.L_x_985:
        /* <DEDUP_REMOVED lines=28> */
.L_x_987:
        /* <DEDUP_REMOVED lines=22> */
.L_x_989:
[----:B------:R-:W-:Y:S05]  /*ea10*/  BSYNC B0 ;  /* 0x0000000000007941 */ /* 0x000fea0003800000 */
.L_x_988:
        /* <DEDUP_REMOVED lines=28> */
.L_x_990:
        /* <DEDUP_REMOVED lines=21> */
.L_x_992:
[----:B------:R-:W-:Y:S05]  /*ed30*/  BSYNC B0 ;  /* 0x0000000000007941 */ /* 0x000fea0003800000 */
.L_x_991:
        /* <DEDUP_REMOVED lines=27> */
.L_x_993:
        /* <DEDUP_REMOVED lines=21> */
.L_x_995:
[----:B------:R-:W-:Y:S05]  /*f040*/  BSYNC B0 ;  /* 0x0000000000007941 */ /* 0x000fea0003800000 */
.L_x_994:
        /* <DEDUP_REMOVED lines=27> */
.L_x_996:
        /* <DEDUP_REMOVED lines=21> */
.L_x_998:
[----:B------:R-:W-:Y:S05]  /*f350*/  BSYNC B0 ;  /* 0x0000000000007941 */ /* 0x000fea0003800000 */
.L_x_997:
        /* <DEDUP_REMOVED lines=27> */
.L_x_999:
        /* <DEDUP_REMOVED lines=21> */
.L_x_1001:
[----:B------:R-:W-:Y:S05]  /*f660*/  BSYNC B0 ;  /* 0x0000000000007941 */ /* 0x000fea0003800000 */
.L_x_1000:
        /* <DEDUP_REMOVED lines=27> */
.L_x_1002:
        /* <DEDUP_REMOVED lines=21> */
.L_x_1004:
[----:B------:R-:W-:Y:S05]  /*f970*/  BSYNC B0 ;  /* 0x0000000000007941 */ /* 0x000fea0003800000 */
.L_x_1003:
        /* <DEDUP_REMOVED lines=28> */
.L_x_1005:
        /* <DEDUP_REMOVED lines=26> */
.L_x_1007:
[----:B------:R-:W-:Y:S05]  /*fce0*/  BSYNC B0 ;  /* 0x0000000000007941 */ /* 0x000fea0003800000 */
.L_x_1006:
        /* <DEDUP_REMOVED lines=27> */
.L_x_1008:
        /* <DEDUP_REMOVED lines=26> */
.L_x_1010:
[----:B------:R-:W-:Y:S05]  /*10040*/  BSYNC B0 ;  /* 0x0000000000007941 */ /* 0x000fea0003800000 */
.L_x_1009:
        /* <DEDUP_REMOVED lines=27> */
.L_x_1011:
        /* <DEDUP_REMOVED lines=26> */
.L_x_1013:
[----:B------:R-:W-:Y:S05]  /*103a0*/  BSYNC B0 ;  /* 0x0000000000007941 */ /* 0x000fea0003800000 */
.L_x_1012:
        /* <DEDUP_REMOVED lines=27> */
.L_x_1014:
        /* <DEDUP_REMOVED lines=26> */
.L_x_1016:
[----:B------:R-:W-:Y:S05]  /*10700*/  BSYNC B0 ;  /* 0x0000000000007941 */ /* 0x000fea0003800000 */
.L_x_1015:
        /* <DEDUP_REMOVED lines=27> */
.L_x_1017:
        /* <DEDUP_REMOVED lines=26> */
.L_x_1019:
[----:B------:R-:W-:Y:S05]  /*10a60*/  BSYNC B0 ;  /* 0x0000000000007941 */ /* 0x000fea0003800000 */
.L_x_1018:
        /* <DEDUP_REMOVED lines=27> */
.L_x_1020:
        /* <DEDUP_REMOVED lines=28> */
.L_x_1022:
[----:B------:R-:W-:Y:S05]  /*10de0*/  BSYNC B0 ;  /* 0x0000000000007941 */ /* 0x000fea0003800000 */
.L_x_1021:
        /* <DEDUP_REMOVED lines=23> */
.L_x_1023:
        /* <DEDUP_REMOVED lines=23> */
.L_x_1025:
[----:B------:R-:W-:Y:S05]  /*110d0*/  BSYNC B0 ;  /* 0x0000000000007941 */ /* 0x000fea0003800000 */
.L_x_1024:
[----:B--2---:R-:W-:Y:S02]  /*110e0*/  ULDC UR5, c[0x0][0x10] ;  /* 0x0000040000057ab9 */ /* 0x004fe40000000800 */
[----:B------:R-:W-:Y:S02]  /*110f0*/  UIADD3 UR9, UR9, UR5, URZ ;  /* 0x0000000509097290 */ /* 0x000fe4000fffe03f */
[----:B------:R-:W-:Y:S02]  /*11100*/  UIADD3 UR4, UR4, 0x1, URZ ;  /* 0x0000000104047890 */ /* 0x000fe4000fffe03f */
[----:B------:R-:W-:-:S06]  /*11110*/  UISETP.GE.AND UP0, UPT, UR9, UR8, UPT ;  /* 0x000000080900728c */ /* 0x000fcc000bf06270 */
[----:B------:R-:W-:-:S13]  /*11120*/  PLOP3.LUT P0, PT, PT, PT, UP0, 0x40, 0x0 ;  /* 0x000000000000781c */ /* 0x000fda0003f0e808 */
[----:B------:R-:W-:Y:S01]  /*11130*/  @!P0 CALL.REL.NOINC `(.L_x_879) ;  /* 0x0000001000008944 */ /* 0x000fe20003c00000 */
[----:B------:R-:W-:Y:S05]  /*11140*/  BRA `(.L_x_1026) ;  /* 0xfffefa9000007947 */ /* 0x000fea000383ffff */
.L_x_879:
        /* <DEDUP_REMOVED lines=18> */
.L_x_1028:
[----:B------:R-:W-:Y:S05]  /*11270*/  BSYNC B0 ;  /* 0x0000000000007941 */ /* 0x000fea0003800000 */
.L_x_1027:
        /* <DEDUP_REMOVED lines=11> */
.L_x_1030:
[----:B------:R-:W2:Y:S01]  /*11330*/  LDG.E.STRONG.GPU R5, [R2.64] ;  /* 0x0000001202057981 */ /* 0x000ea2000c1ef900 */
[----:B------:R-:W-:Y:S01]  /*11340*/  YIELD ;  /* 0x0000000000007946 */ /* 0x000fe20003800000 */
[----:B--2---:R-:W-:Y:S01]  /*11350*/  ISETP.NE.AND P0, PT, R5, R0, PT ;  /* 0x000000000500720c */ /* 0x004fe20003f05270 */
[----:B------:R-:W-:-:S12]  /*11360*/  CCTL.IVALL ;  /* 0x00000000ff00798f */ /* 0x000fd80002000000 */
[----:B------:R-:W-:Y:S05]  /*11370*/  @P0 BRA `(.L_x_1030) ;  /* 0xffffffb000000947 */ /* 0x000fea000383ffff */
.L_x_1029:
        /* <DEDUP_REMOVED lines=25> */
.L_x_1031:
        /* <DEDUP_REMOVED lines=26> */
.L_x_1032:
        /* <DEDUP_REMOVED lines=13> */
.L_x_5188:


//--------------------- .text._Z35group_norm_nhwc_bwd_one_pass_kernelI11Fp16IOFp32WLi64ELi56ELi448EEv26Group_norm_nhwc_bwd_params --------------------------
	.section	.text._Z35group_norm_nhwc_bwd_one_pass_kernelI11Fp16IOFp32WLi64ELi56ELi448EEv26Group_norm_nhwc_bwd_params,"ax",@progbits
	.sectioninfo	@"SHI_REGISTERS=72"
	.align	128
        .global         _Z35group_norm_nhwc_bwd_one_pass_kernelI11Fp16IOFp32WLi64ELi56ELi448EEv26Group_norm_nhwc_bwd_params
        .type           _Z35group_norm_nhwc_bwd_one_pass_kernelI11Fp16IOFp32WLi64ELi56ELi448EEv26Group_norm_nhwc_bwd_params,@function
        .size           _Z35group_norm_nhwc_bwd_one_pass_kernelI11Fp16IOFp32WLi64ELi56ELi448EEv26Group_norm_nhwc_bwd_params,(.L_x_5189 - _Z35group_norm_nhwc_bwd_one_pass_kernelI11Fp16IOFp32WLi64ELi56ELi448EEv26Group_norm_nhwc_bwd_params)
        .other          _Z35group_norm_nhwc_bwd_one_pass_kernelI11Fp16IOFp32WLi64ELi56ELi448EEv26Group_norm_nhwc_bwd_params,@"STO_CUDA_ENTRY STV_DEFAULT"
_Z35group_norm_nhwc_bwd_one_pass_kernelI11Fp16IOFp32WLi64ELi56ELi448EEv26Group_norm_nhwc_bwd_params:
.text._Z35group_norm_nhwc_bwd_one_pass_kernelI11Fp16IOFp32WLi64ELi56ELi448EEv26Group_norm_nhwc_bwd_params:
        /* <DEDUP_REMOVED lines=51> */
.L_x_1068:
        /* <DEDUP_REMOVED lines=134> */
.L_x_1035:
[----:B0-----:R-:W-:Y:S05]  /*0b90*/  BSYNC B0 ;  /* 0x0000000000007941 */ /* 0x001fea0003800000 */
.L_x_1034:
[----:B------:R-:W-:Y:S01]  /*0ba0*/  ISETP.NE.AND P4, PT, RZ, UR9, PT ;  /* 0x00000009ff007c0c */ /* 0x000fe2000bf85270 */
[--C-:B-----5:R-:W-:Y:S02]  /*0bb0*/  HADD2.F32 R15, -RZ, R51.reuse.H0_H0 ;  /* 0x20000033ff0f7230 */ /* 0x120fe40000004100 */
[----:B------:R-:W-:Y:S02]  /*0bc0*/  HADD2.F32 R23, -RZ, R51.H1_H1 ;  /* 0x30000033ff177230 */ /* 0x000fe40000004100 */
[----:B------:R-:W-:Y:S01]  /*0bd0*/  HADD2.F32 R25, -RZ, R52.H0_H0 ;  /* 0x20000034ff197230 */ /* 0x000fe20000004100 */
[C---:B------:R-:W-:Y:S01]  /*0be0*/  FADD.FTZ R14, -R8.reuse, R15 ;  /* 0x0000000f080e7221 */ /* 0x040fe20000010100 */
[--C-:B------:R-:W-:Y:S01]  /*0bf0*/  HADD2.F32 R19, -RZ, R50.reuse.H0_H0 ;  /* 0x20000032ff137230 */ /* 0x100fe20000004100 */
[----:B------:R-:W-:Y:S01]  /*0c00*/  FADD.FTZ R20, -R8, R23 ;  /* 0x0000001708147221 */ /* 0x000fe20000010100 */
[----:B------:R-:W-:Y:S01]  /*0c10*/  HADD2.F32 R18, -RZ, R50.H1_H1 ;  /* 0x30000032ff127230 */ /* 0x000fe20000004100 */
[-C--:B-1----:R-:W-:Y:S01]  /*0c20*/  FMUL.FTZ R15, R14, R9.reuse ;  /* 0x000000090e0f7220 */ /* 0x082fe20000410000 */
[----:B------:R-:W-:Y:S01]  /*0c30*/  HADD2.F32 R21, -RZ, R52.H1_H1 ;  /* 0x30000034ff157230 */ /* 0x000fe20000004100 */
[----:B------:R-:W-:Y:S01]  /*0c40*/  FADD.FTZ R28, -R8, R25 ;  /* 0x00000019081c7221 */ /* 0x000fe20000010100 */
[--C-:B------:R-:W-:Y:S01]  /*0c50*/  HADD2.F32 R17, -RZ, R49.reuse.H0_H0 ;  /* 0x20000031ff117230 */ /* 0x100fe20000004100 */
[----:B------:R-:W-:Y:S01]  /*0c60*/  FMUL.FTZ R14, R20, R9 ;  /* 0x00000009140e7220 */ /* 0x000fe20000410000 */
[----:B------:R-:W-:Y:S01]  /*0c70*/  HADD2.F32 R16, -RZ, R49.H1_H1 ;  /* 0x30000031ff107230 */ /* 0x000fe20000004100 */
        /* <DEDUP_REMOVED lines=19> */
.L_x_1036:
        /* <DEDUP_REMOVED lines=26> */
.L_x_1037:
[----:B------:R-:W-:Y:S01]  /*0f50*/  FFMA.FTZ R25, R14, R23, R22 ;  /* 0x000000170e197223 */ /* 0x000fe20000010016 */
[--C-:B------:R-:W-:Y:S01]  /*0f60*/  HADD2.F32 R29, -RZ, R47.reuse.H1_H1 ;  /* 0x3000002fff1d7230 */ /* 0x100fe20000004100 */
[----:B------:R-:W-:Y:S02]  /*0f70*/  FMUL.FTZ R22, R17, R10 ;  /* 0x0000000a11167220 */ /* 0x000fe40000410000 */
[----:B------:R-:W-:Y:S02]  /*0f80*/  FADD.FTZ R27, R23, R24 ;  /* 0x00000018171b7221 */ /* 0x000fe40000010000 */
[----:B------:R-:W-:Y:S01]  /*0f90*/  FFMA.FTZ R23, R21, R22, R25 ;  /* 0x0000001615177223 */ /* 0x000fe20000010019 */
[----:B------:R-:W-:Y:S01]  /*0fa0*/  HADD2.F32 R25, -RZ, R47.H0_H0 ;  /* 0x2000002fff197230 */ /* 0x000fe20000004100 */
[----:B------:R-:W-:-:S02]  /*0fb0*/  FADD.FTZ R22, R27, R22 ;  /* 0x000000161b167221 */ /* 0x000fc40000010000 */
[----:B------:R-:W-:Y:S02]  /*0fc0*/  FMUL.FTZ R27, R16, R11 ;  /* 0x0000000b101b7220 */ /* 0x000fe40000410000 */
[C---:B------:R-:W-:Y:S02]  /*0fd0*/  FADD.FTZ R26, -R8.reuse, R25 ;  /* 0x00000019081a7221 */ /* 0x040fe40000010100 */
[----:B------:R-:W-:Y:S02]  /*0fe0*/  FADD.FTZ R28, -R8, R29 ;  /* 0x0000001d081c7221 */ /* 0x000fe40000010100 */
[----:B------:R-:W-:Y:S01]  /*0ff0*/  FFMA.FTZ R24, R20, R27, R23 ;  /* 0x0000001b14187223 */ /* 0x000fe20000010017 */
[--C-:B------:R-:W-:Y:S01]  /*1000*/  HADD2.F32 R23, -RZ, R46.reuse.H0_H0 ;  /* 0x2000002eff177230 */ /* 0x100fe20000004100 */
[----:B------:R-:W-:Y:S01]  /*1010*/  FADD.FTZ R27, R27, R22 ;  /* 0x000000161b1b7221 */ /* 0x000fe20000010000 */
[----:B------:R-:W-:Y:S01]  /*1020*/  HADD2.F32 R22, -RZ, R46.H1_H1 ;  /* 0x3000002eff167230 */ /* 0x000fe20000004100 */
        /* <DEDUP_REMOVED lines=21> */
.L_x_1038:
[--C-:B------:R-:W-:Y:S01]  /*1180*/  HADD2.F32 R29, -RZ, R48.reuse.H0_H0 ;  /* 0x20000030ff1d7230 */ /* 0x100fe20000004100 */
[----:B------:R-:W-:Y:S01]  /*1190*/  FMUL.FTZ R30, R23, R10 ;  /* 0x0000000a171e7220 */ /* 0x000fe20000410000 */
[----:B------:R-:W-:-:S03]  /*11a0*/  HADD2.F32 R33, -RZ, R48.H1_H1 ;  /* 0x30000030ff217230 */ /* 0x000fc60000004100 */
[C---:B------:R-:W-:Y:S02]  /*11b0*/  FADD.FTZ R28, -R8.reuse, R29 ;  /* 0x0000001d081c7221 */ /* 0x040fe40000010100 */
[----:B------:R-:W-:Y:S02]  /*11c0*/  FADD.FTZ R32, -R8, R33 ;  /* 0x0000002108207221 */ /* 0x000fe40000010100 */
[----:B------:R-:W-:Y:S01]  /*11d0*/  FFMA.FTZ R31, R25, R30, R24 ;  /* 0x0000001e191f7223 */ /* 0x000fe20000010018 */
[--C-:B------:R-:W-:Y:S01]  /*11e0*/  HADD2.F32 R24, -RZ, R45.reuse.H1_H1 ;  /* 0x3000002dff187230 */ /* 0x100fe20000004100 */
[----:B------:R-:W-:Y:S01]  /*11f0*/  FADD.FTZ R30, R27, R30 ;  /* 0x0000001e1b1e7221 */ /* 0x000fe20000010000 */
[----:B------:R-:W-:Y:S01]  /*1200*/  HADD2.F32 R27, -RZ, R45.H0_H0 ;  /* 0x2000002dff1b7230 */ /* 0x000fe20000004100 */
        /* <DEDUP_REMOVED lines=22> */
.L_x_1039:
        /* <DEDUP_REMOVED lines=93> */
.L_x_1041:
[----:B------:R-:W-:Y:S05]  /*1940*/  BSYNC B0 ;  /* 0x0000000000007941 */ /* 0x000fea0003800000 */
.L_x_1040:
        /* <DEDUP_REMOVED lines=78> */
.L_x_1043:
[----:B------:R-:W-:Y:S05]  /*1e30*/  BSYNC B0 ;  /* 0x0000000000007941 */ /* 0x000fea0003800000 */
.L_x_1042:
        /* <DEDUP_REMOVED lines=19> */
.L_x_1045:
[----:B------:R-:W-:Y:S05]  /*1f70*/  BSYNC B0 ;  /* 0x0000000000007941 */ /* 0x000fea0003800000 */
.L_x_1044:
        /* <DEDUP_REMOVED lines=27> */
.L_x_1048:
[----:B------:R-:W2:Y:S01]  /*2130*/  LDG.E.STRONG.GPU R18, [R16.64] ;  /* 0x0000000610127981 */ /* 0x000ea2000c1ef900 */
[----:B------:R-:W-:Y:S01]  /*2140*/  YIELD ;  /* 0x0000000000007946 */ /* 0x000fe20003800000 */
[----:B--2---:R-:W-:Y:S01]  /*2150*/  ISETP.NE.AND P0, PT, R18, R21, PT ;  /* 0x000000151200720c */ /* 0x004fe20003f05270 */
[----:B------:R-:W-:-:S12]  /*2160*/  CCTL.IVALL ;  /* 0x00000000ff00798f */ /* 0x000fd80002000000 */
[----:B------:R-:W-:Y:S05]  /*2170*/  @P0 BRA `(.L_x_1048) ;  /* 0xffffffb000000947 */ /* 0x000fea000383ffff */
.L_x_1047:
        /* <DEDUP_REMOVED lines=16> */
.L_x_1052:
        /* <DEDUP_REMOVED lines=115> */
.L_x_1051:
        /* <DEDUP_REMOVED lines=61> */
.L_x_1053:
[----:B------:R-:W-:-:S13]  /*2d80*/  ISETP.NE.OR P0, PT, R22, RZ, P0 ;  /* 0x000000ff1600720c */ /* 0x000fda0000705670 */
[----:B------:R-:W-:Y:S05]  /*2d90*/  @!P0 BRA `(.L_x_1049) ;  /* 0x000001f000008947 */ /* 0x000fea0003800000 */
.L_x_1050:
        /* <DEDUP_REMOVED lines=31> */
.L_x_1049:
        /* <DEDUP_REMOVED lines=11> */
.L_x_1055:
[----:B------:R-:W-:Y:S05]  /*3040*/  BSYNC B0 ;  /* 0x0000000000007941 */ /* 0x000fea0003800000 */
.L_x_1054:
        /* <DEDUP_REMOVED lines=16> */
.L_x_1046:
[----:B------:R2:W-:Y:S01]  /*3150*/  @!P3 STS.64 [0x88], R14 ;  /* 0x0000880eff00b388 */ /* 0x0005e20000000a00 */
[----:B-1----:R-:W-:Y:S01]  /*3160*/  SHF.R.U32.HI R18, RZ, 0x2, R61 ;  /* 0x00000002ff127819 */ /* 0x002fe2000001163d */
[--C-:B------:R-:W-:Y:S02]  /*3170*/  HADD2.F32 R23, -RZ, R47.reuse.H0_H0 ;  /* 0x2000002fff177230 */ /* 0x100fe40000004100 */
[----:B------:R-:W-:Y:S01]  /*3180*/  BAR.SYNC.DEFER_BLOCKING 0x0 ;  /* 0x0000000000007b1d */ /* 0x000fe20000010000 */
[----:B------:R-:W-:Y:S01]  /*3190*/  HADD2.F32 R21, -RZ, R52.H1_H1 ;  /* 0x30000034ff157230 */ /* 0x000fe20000004100 */
[----:B------:R-:W-:Y:S01]  /*31a0*/  IMAD.WIDE.U32 R18, R18, 0x24924925, RZ ;  /* 0x2492492512127825 */ /* 0x000fe200078e00ff */
[----:B------:R-:W-:Y:S02]  /*31b0*/  HADD2.F32 R47, -RZ, R47.H1_H1 ;  /* 0x3000002fff2f7230 */ /* 0x000fe40000004100 */
[--C-:B------:R-:W-:Y:S01]  /*31c0*/  HADD2.F32 R25, -RZ, R48.reuse.H0_H0 ;  /* 0x20000030ff197230 */ /* 0x100fe20000004100 */
[----:B------:R-:W-:Y:S01]  /*31d0*/  IMAD R18, R44, c[0x0][0x1fc], R19 ;  /* 0x00007f002c127a24 */ /* 0x000fe200078e0213 */
[--C-:B0-2---:R-:W-:Y:S01]  /*31e0*/  HADD2.F32 R15, -RZ, R51.reuse.H0_H0 ;  /* 0x20000033ff0f7230 */ /* 0x105fe20000004100 */
[C---:B------:R-:W-:Y:S01]  /*31f0*/  FADD.FTZ R28, -R8.reuse, R21 ;  /* 0x00000015081c7221 */ /* 0x040fe20000010100 */
[----:B------:R-:W-:Y:S01]  /*3200*/  HADD2.F32 R51, -RZ, R51.H1_H1 ;  /* 0x30000033ff337230 */ /* 0x000fe20000004100 */
[----:B------:R-:W-:Y:S01]  /*3210*/  FADD.FTZ R22, -R8, R23 ;  /* 0x0000001708167221 */ /* 0x000fe20000010100 */
[C---:B------:R-:W-:Y:S01]  /*3220*/  IADD3 R19, R18.reuse, 0x20, RZ ;  /* 0x0000002012137810 */ /* 0x040fe20007ffe0ff */
[----:B------:R-:W-:Y:S01]  /*3230*/  HADD2.F32 R27, -RZ, R48.H1_H1 ;  /* 0x30000030ff1b7230 */ /* 0x000fe20000004100 */
[----:B------:R-:W-:Y:S01]  /*3240*/  IADD3 R18, R18, 0x30, RZ ;  /* 0x0000003012127810 */ /* 0x000fe20007ffe0ff */
[C---:B------:R-:W-:Y:S01]  /*3250*/  FADD.FTZ R14, -R8.reuse, R15 ;  /* 0x0000000f080e7221 */ /* 0x040fe20000010100 */
[----:B------:R-:W-:Y:S01]  /*3260*/  ISETP.GE.U32.AND P0, PT, R19, c[0x0][0x1e0], PT ;  /* 0x0000780013007a0c */ /* 0x000fe20003f06070 */
[C---:B------:R-:W-:Y:S01]  /*3270*/  FADD.FTZ R30, -R8.reuse, R51 ;  /* 0x00000033081e7221 */ /* 0x040fe20000010100 */
[----:B------:R-:W-:Y:S01]  /*3280*/  SHF.R.S32.HI R19, RZ, 0x1f, R19 ;  /* 0x0000001fff137819 */ /* 0x000fe20000011413 */
[----:B------:R-:W-:Y:S01]  /*3290*/  FADD.FTZ R24, -R8, R47 ;  /* 0x0000002f08187221 */ /* 0x000fe20000010100 */
[----:B------:R-:W-:Y:S01]  /*32a0*/  ISETP.GE.U32.AND P3, PT, R18, c[0x0][0x1e0], PT ;  /* 0x0000780012007a0c */ /* 0x000fe20003f66070 */
[--C-:B------:R-:W-:Y:S01]  /*32b0*/  HADD2.F32 R15, -RZ, R50.reuse.H0_H0 ;  /* 0x20000032ff0f7230 */ /* 0x100fe20000004100 */
[----:B------:R-:W-:Y:S01]  /*32c0*/  SHF.R.S32.HI R18, RZ, 0x1f, R18 ;  /* 0x0000001fff127819 */ /* 0x000fe20000011412 */
[----:B------:R-:W-:Y:S01]  /*32d0*/  HADD2.F32 R50, -RZ, R50.H1_H1 ;  /* 0x30000032ff327230 */ /* 0x000fe20000004100 */
[----:B------:R-:W-:Y:S01]  /*32e0*/  ISETP.GE.AND.EX P0, PT, R19, c[0x0][0x1e4], PT, P0 ;  /* 0x0000790013007a0c */ /* 0x000fe20003f06300 */
[----:B------:R-:W0:Y:S01]  /*32f0*/  LDS.64 R16, [0x88] ;  /* 0x00008800ff107984 */ /* 0x000e220000000a00 */
[----:B------:R-:W-:Y:S01]  /*3300*/  HADD2.F32 R19, -RZ, R52.H0_H0 ;  /* 0x20000034ff137230 */ /* 0x000fe20000004100 */
[----:B------:R-:W-:Y:S01]  /*3310*/  ISETP.GE.AND.EX P3, PT, R18, c[0x0][0x1e4], PT, P3 ;  /* 0x0000790012007a0c */ /* 0x000fe20003f66330 */
[----:B------:R-:W-:Y:S01]  /*3320*/  FADD.FTZ R18, -R8, R25 ;  /* 0x0000001908127221 */ /* 0x000fe20000010100 */
[C---:B------:R-:W-:Y:S01]  /*3330*/  ISETP.LT.U32.AND P0, PT, R61.reuse, 0x1c0, !P0 ;  /* 0x000001c03d00780c */ /* 0x040fe20004701070 */
[----:B------:R-:W-:Y:S01]  /*3340*/  FMUL.FTZ R31, R14, R9 ;  /* 0x000000090e1f7220 */ /* 0x000fe20000410000 */
[----:B------:R-:W-:Y:S01]  /*3350*/  ISETP.LT.U32.AND P3, PT, R61, 0x1c0, !P3 ;  /* 0x000001c03d00780c */ /* 0x000fe20005f61070 */
[----:B------:R-:W-:-:S02]  /*3360*/  FADD.FTZ R26, -R8, R19 ;  /* 0x00000013081a7221 */ /* 0x000fc40000010100 */
[----:B------:R-:W-:Y:S02]  /*3370*/  FADD.FTZ R8, -R8, R27 ;  /* 0x0000001b08087221 */ /* 0x000fe40000010100 */
[----:B------:R-:W-:Y:S02]  /*3380*/  FMUL.FTZ R32, R30, R9 ;  /* 0x000000091e207220 */ /* 0x000fe40000410000 */
[----:B0-----:R-:W-:Y:S02]  /*3390*/  FMUL.FTZ R19, R16, c[0x0][0x20c] ;  /* 0x0000830010137a20 */ /* 0x001fe40000410000 */
[----:B------:R-:W-:Y:S01]  /*33a0*/  FMUL.FTZ R20, R17, c[0x0][0x20c] ;  /* 0x0000830011147a20 */ /* 0x000fe20000410000 */
        /* <DEDUP_REMOVED lines=19> */
.L_x_1056:
        /* <DEDUP_REMOVED lines=16> */
[----:B------:R-:W-:-:S05]  /*35e0*/  F2FP.PACK_AB R21, R21, R30 ;  /* 0x0000001e1515723e */ /* 0x000fca00000000ff */
[----:B------:R0:W-:Y:S02]  /*35f0*/  STG.E [R16.64], R21 ;  /* 0x0000001510007986 */ /* 0x0001e4000c101906 */
.L_x_1058:
[----:B------:R-:W-:Y:S05]  /*3600*/  BSYNC B0 ;  /* 0x0000000000007941 */ /* 0x000fea0003800000 */
.L_x_1057:
[--C-:B------:R-:W-:Y:S01]  /*3610*/  HADD2.F32 R15, -RZ, R49.reuse.H0_H0 ;  /* 0x20000031ff0f7230 */ /* 0x100fe20000004100 */
[-C--:B------:R-:W-:Y:S01]  /*3620*/  FMUL.FTZ R31, R26, R9.reuse ;  /* 0x000000091a1f7220 */ /* 0x080fe20000410000 */
[----:B------:R-:W-:Y:S01]  /*3630*/  HADD2.F32 R14, -RZ, R49.H1_H1 ;  /* 0x30000031ff0e7230 */ /* 0x000fe20000004100 */
        /* <DEDUP_REMOVED lines=20> */
.L_x_1059:
        /* <DEDUP_REMOVED lines=15> */
[----:B------:R-:W-:Y:S02]  /*3870*/  F2FP.PACK_AB R21, R21, R26 ;  /* 0x0000001a1515723e */ /* 0x000fe400000000ff */
[----:B------:R-:W-:-:S05]  /*3880*/  LEA.HI.X R17, R14, c[0x0][0x164], R17, 0x1, P5 ;  /* 0x000059000e117a11 */ /* 0x000fca00028f0c11 */
[----:B------:R0:W-:Y:S02]  /*3890*/  STG.E [R16.64], R21 ;  /* 0x0000001510007986 */ /* 0x0001e4000c101906 */
.L_x_1061:
[----:B------:R-:W-:Y:S05]  /*38a0*/  BSYNC B0 ;  /* 0x0000000000007941 */ /* 0x000fea0003800000 */
.L_x_1060:
[--C-:B------:R-:W-:Y:S01]  /*38b0*/  HADD2.F32 R15, -RZ, R46.reuse.H0_H0 ;  /* 0x2000002eff0f7230 */ /* 0x100fe20000004100 */
[-C--:B------:R-:W-:Y:S01]  /*38c0*/  FMUL.FTZ R31, R22, R9.reuse ;  /* 0x00000009161f7220 */ /* 0x080fe20000410000 */
[----:B------:R-:W-:Y:S01]  /*38d0*/  HADD2.F32 R46, -RZ, R46.H1_H1 ;  /* 0x3000002eff2e7230 */ /* 0x000fe20000004100 */
        /* <DEDUP_REMOVED lines=20> */
.L_x_1062:
        /* <DEDUP_REMOVED lines=18> */
.L_x_1064:
[----:B------:R-:W-:Y:S05]  /*3b40*/  BSYNC B0 ;  /* 0x0000000000007941 */ /* 0x000fea0003800000 */
.L_x_1063:
[--C-:B------:R-:W-:Y:S01]  /*3b50*/  HADD2.F32 R15, -RZ, R45.reuse.H0_H0 ;  /* 0x2000002dff0f7230 */ /* 0x100fe20000004100 */
[-C--:B------:R-:W-:Y:S01]  /*3b60*/  FMUL.FTZ R25, R18, R9.reuse ;  /* 0x0000000912197220 */ /* 0x080fe20000410000 */
[----:B------:R-:W-:Y:S01]  /*3b70*/  HADD2.F32 R14, -RZ, R45.H1_H1 ;  /* 0x3000002dff0e7230 */ /* 0x000fe20000004100 */
        /* <DEDUP_REMOVED lines=20> */
.L_x_1065:
        /* <DEDUP_REMOVED lines=15> */
[----:B------:R-:W-:-:S05]  /*3db0*/  F2FP.PACK_AB R11, R14, R11 ;  /* 0x0000000b0e0b723e */ /* 0x000fca00000000ff */
[----:B------:R1:W-:Y:S02]  /*3dc0*/  STG.E [R8.64], R11 ;  /* 0x0000000b08007986 */ /* 0x0003e4000c101906 */
.L_x_1067:
[----:B------:R-:W-:Y:S05]  /*3dd0*/  BSYNC B0 ;  /* 0x0000000000007941 */ /* 0x000fea0003800000 */
.L_x_1066:
[----:B------:R-:W-:Y:S02]  /*3de0*/  IADD3 R53, R53, c[0x0][0x10], RZ ;  /* 0x0000040035357a10 */ /* 0x000fe40007ffe0ff */
[----:B------:R-:W-:Y:S02]  /*3df0*/  IADD3 R54, R54, 0x1, RZ ;  /* 0x0000000136367810 */ /* 0x000fe40007ffe0ff */
[----:B------:R-:W-:-:S13]  /*3e00*/  ISETP.GE.AND P0, PT, R53, UR4, PT ;  /* 0x0000000435007c0c */ /* 0x000fda000bf06270 */
[----:B------:R-:W-:Y:S01]  /*3e10*/  @P0 CALL.REL.NOINC `(.L_x_1033) ;  /* 0x0000001000000944 */ /* 0x000fe20003c00000 */
[----:B------:R-:W-:Y:S05]  /*3e20*/  BRA `(.L_x_1068) ;  /* 0xffffc50000007947 */ /* 0x000fea000383ffff */
.L_x_1033:
        /* <DEDUP_REMOVED lines=22> */
.L_x_1070:
[----:B------:R-:W-:Y:S05]  /*3f90*/  BSYNC B0 ;  /* 0x0000000000007941 */ /* 0x000fea0003800000 */
.L_x_1069:
[----:B------:R-:W-:Y:S05]  /*3fa0*/  @P0 EXIT ;  /* 0x000000000000094d */ /* 0x000fea0003800000 */
[----:B------:R-:W-:Y:S05]  /*3fb0*/  @P2 BRA `(.L_x_1071) ;  /* 0x0000008000002947 */ /* 0x000fea0003800000 */
[----:B------:R-:W-:-:S05]  /*3fc0*/  IMAD R0, R4, c[0x0][0x10], RZ ;  /* 0x0000040004007a24 */ /* 0x000fca00078e02ff */
[----:B------:R-:W-:-:S13]  /*3fd0*/  ISETP.NE.AND P0, PT, R0, -0x1, PT ;  /* 0xffffffff0000780c */ /* 0x000fda0003f05270 */
[----:B------:R-:W-:Y:S05]  /*3fe0*/  @!P0 BRA `(.L_x_1071) ;  /* 0x0000005000008947 */ /* 0x000fea0003800000 */
.L_x_1072:
[----:B-1----:R-:W2:Y:S01]  /*3ff0*/  LDG.E.STRONG.GPU R5, [R2.64] ;  /* 0x0000000602057981 */ /* 0x002ea2000c1ef900 */
[----:B------:R-:W-:Y:S01]  /*4000*/  YIELD ;  /* 0x0000000000007946 */ /* 0x000fe20003800000 */
[----:B--2---:R-:W-:Y:S01]  /*4010*/  ISETP.NE.AND P0, PT, R5, R0, PT ;  /* 0x000000000500720c */ /* 0x004fe20003f05270 */
[----:B------:R-:W-:-:S12]  /*4020*/  CCTL.IVALL ;  /* 0x00000000ff00798f */ /* 0x000fd80002000000 */
[----:B------:R-:W-:Y:S05]  /*4030*/  @P0 BRA `(.L_x_1072) ;  /* 0xffffffb000000947 */ /* 0x000fea000383ffff */
.L_x_1071:
        /* <DEDUP_REMOVED lines=25> */
.L_x_1073:
        /* <DEDUP_REMOVED lines=23> */
.L_x_1074:
        /* <DEDUP_REMOVED lines=12> */
.L_x_5189:


//--------------------- .text._Z35group_norm_nhwc_bwd_one_pass_kernelI11Fp16IOFp32WLi128ELi56ELi448EEv26Group_norm_nhwc_bwd_params --------------------------
	.section	.text._Z35group_norm_nhwc_bwd_one_pass_kernelI11Fp16IOFp32WLi128ELi56ELi448EEv26Group_norm_nhwc_bwd_params,"ax",@progbits
	.sectioninfo	@"SHI_REGISTERS=72"
	.align	128
        .global         _Z35group_norm_nhwc_bwd_one_pass_kernelI11Fp16IOFp32WLi128ELi56ELi448EEv26Group_norm_nhwc_bwd_params
        .type           _Z35group_norm_nhwc_bwd_one_pass_kernelI11Fp16IOFp32WLi128ELi56ELi448EEv26Group_norm_nhwc_bwd_params,@function
        .size           _Z35group_norm_nhwc_bwd_one_pass_kernelI11Fp16IOFp32WLi128ELi56ELi448EEv26Group_norm_nhwc_bwd_params,(.L_x_5190 - _Z35group_norm_nhwc_bwd_one_pass_kernelI11Fp16IOFp32WLi128ELi56ELi448EEv26Group_norm_nhwc_bwd_params)
        .other          _Z35group_norm_nhwc_bwd_one_pass_kernelI11Fp16IOFp32WLi128ELi56ELi448EEv26Group_norm_nhwc_bwd_params,@"STO_CUDA_ENTRY STV_DEFAULT"
_Z35group_norm_nhwc_bwd_one_pass_kernelI11Fp16IOFp32WLi128ELi56ELi448EEv26Group_norm_nhwc_bwd_params:
.text._Z35group_norm_nhwc_bwd_one_pass_kernelI11Fp16IOFp32WLi128ELi56ELi448EEv26Group_norm_nhwc_bwd_params:
        /* <DEDUP_REMOVED lines=66> */
.L_x_1126:
        /* <DEDUP_REMOVED lines=206> */
.L_x_1077:
[----:B0---4-:R-:W-:Y:S05]  /*1100*/  BSYNC B0 ;  /* 0x0000000000007941 */ /* 0x011fea0003800000 */
.L_x_1076:
[----:B------:R-:W-:Y:S01]  /*1110*/  ISETP.NE.AND P0, PT, RZ, UR16, PT ;  /* 0x00000010ff007c0c */ /* 0x000fe2000bf05270 */
[--C-:B-----5:R-:W-:Y:S01]  /*1120*/  HADD2.F32 R18, -RZ, R48.reuse.H0_H0 ;  /* 0x20000030ff127230 */ /* 0x120fe20000004100 */
[----:B------:R-:W-:Y:S01]  /*1130*/  LOP3.LUT R61, R61, 0xfffffffb, RZ, 0xc0, !PT ;  /* 0xfffffffb3d3d7812 */ /* 0x000fe200078ec0ff */
[----:B------:R-:W-:Y:S02]  /*1140*/  HADD2.F32 R19, -RZ, R48.H1_H1 ;  /* 0x30000030ff137230 */ /* 0x000fe40000004100 */
[--C-:B------:R-:W-:Y:S01]  /*1150*/  HADD2.F32 R21, -RZ, R49.reuse.H1_H1 ;  /* 0x30000031ff157230 */ /* 0x100fe20000004100 */
[----:B------:R-:W-:Y:S01]  /*1160*/  FADD.FTZ R18, R18, -UR17 ;  /* 0x8000001112127e21 */ /* 0x000fe20008010000 */
[----:B------:R-:W-:Y:S01]  /*1170*/  HADD2.F32 R20, -RZ, R49.H0_H0 ;  /* 0x20000031ff147230 */ /* 0x000fe20000004100 */
[----:B------:R-:W-:Y:S01]  /*1180*/  FADD.FTZ R22, R19, -UR17 ;  /* 0x8000001113167e21 */ /* 0x000fe20008010000 */
[--C-:B------:R-:W-:Y:S01]  /*1190*/  HADD2.F32 R17, -RZ, R47.reuse.H0_H0 ;  /* 0x2000002fff117230 */ /* 0x100fe20000004100 */
[----:B------:R-:W-:Y:S01]  /*11a0*/  FADD.FTZ R19, R21, -UR17 ;  /* 0x8000001115137e21 */ /* 0x000fe20008010000 */
[----:B------:R-:W-:Y:S01]  /*11b0*/  HADD2.F32 R16, -RZ, R47.H1_H1 ;  /* 0x3000002fff107230 */ /* 0x000fe20000004100 */
[----:B------:R-:W-:Y:S01]  /*11c0*/  FMUL.FTZ R21, R18, UR12 ;  /* 0x0000000c12157c20 */ /* 0x000fe20008410000 */
[----:B------:R-:W-:Y:S01]  /*11d0*/  @P0 LOP3.LUT R61, R61, 0x4, RZ, 0xfc, !PT ;  /* 0x000000043d3d0812 */ /* 0x000fe200078efcff */
[--C-:B------:R-:W-:Y:S01]  /*11e0*/  HADD2.F32 R15, -RZ, R46.reuse.H0_H0 ;  /* 0x2000002eff0f7230 */ /* 0x100fe20000004100 */
[----:B------:R-:W-:Y:S01]  /*11f0*/  FADD.FTZ R20, R20, -UR17 ;  /* 0x8000001114147e21 */ /* 0x000fe20008010000 */
[----:B------:R-:W-:Y:S01]  /*1200*/  HADD2.F32 R14, -RZ, R46.H1_H1 ;  /* 0x3000002eff0e7230 */ /* 0x000fe20000004100 */
        /* <DEDUP_REMOVED lines=20> */
.L_x_1078:
        /* <DEDUP_REMOVED lines=26> */
.L_x_1079:
[----:B------:R-:W-:Y:S02]  /*14f0*/  FFMA.FTZ R21, R18, R25, R21 ;  /* 0x0000001912157223 */ /* 0x000fe40000010015 */
[----:B------:R-:W-:Y:S02]  /*1500*/  FMUL.FTZ R26, R15, R10 ;  /* 0x0000000a0f1a7220 */ /* 0x000fe40000410000 */
[----:B------:R-:W-:Y:S02]  /*1510*/  FFMA.FTZ R22, R23, R15, R22 ;  /* 0x0000000f17167223 */ /* 0x000fe40000010016 */
[----:B------:R-:W-:Y:S01]  /*1520*/  FADD.FTZ R27, R25, R24 ;  /* 0x00000018191b7221 */ /* 0x000fe20000010000 */
[--C-:B------:R-:W-:Y:S01]  /*1530*/  HADD2.F32 R24, -RZ, R44.reuse.H1_H1 ;  /* 0x3000002cff187230 */ /* 0x100fe20000004100 */
[----:B------:R-:W-:Y:S01]  /*1540*/  FFMA.FTZ R23, R23, R26, R21 ;  /* 0x0000001a17177223 */ /* 0x000fe20000010015 */
[----:B------:R-:W-:Y:S01]  /*1550*/  HADD2.F32 R21, -RZ, R44.H0_H0 ;  /* 0x2000002cff157230 */ /* 0x000fe20000004100 */
[----:B------:R-:W-:-:S02]  /*1560*/  FADD.FTZ R28, RZ, R17 ;  /* 0x00000011ff1c7221 */ /* 0x000fc40000010000 */
[----:B------:R-:W-:Y:S02]  /*1570*/  FFMA.FTZ R25, R18, R16, RZ ;  /* 0x0000001012197223 */ /* 0x000fe400000100ff */
[----:B------:R-:W-:Y:S02]  /*1580*/  FADD.FTZ R19, RZ, R16 ;  /* 0x00000010ff137221 */ /* 0x000fe40000010000 */
[----:B------:R-:W-:Y:S02]  /*1590*/  FMUL.FTZ R17, R14, R11 ;  /* 0x0000000b0e117220 */ /* 0x000fe40000410000 */
[----:B------:R-:W-:Y:S02]  /*15a0*/  FADD.FTZ R21, R21, -UR17 ;  /* 0x8000001115157e21 */ /* 0x000fe40008010000 */
[----:B------:R-:W-:Y:S02]  /*15b0*/  FADD.FTZ R24, R24, -UR17 ;  /* 0x8000001118187e21 */ /* 0x000fe40008010000 */
[----:B------:R-:W-:-:S02]  /*15c0*/  FFMA.FTZ R16, R20, R14, R25 ;  /* 0x0000000e14107223 */ /* 0x000fc40000010019 */
[----:B------:R-:W-:Y:S01]  /*15d0*/  FADD.FTZ R14, R19, R14 ;  /* 0x0000000e130e7221 */ /* 0x000fe20000010000 */
[--C-:B------:R-:W-:Y:S01]  /*15e0*/  HADD2.F32 R19, -RZ, R43.reuse.H1_H1 ;  /* 0x3000002bff137230 */ /* 0x100fe20000004100 */
[----:B------:R-:W-:Y:S01]  /*15f0*/  FFMA.FTZ R20, R20, R17, R23 ;  /* 0x0000001114147223 */ /* 0x000fe20000010017 */
[----:B------:R-:W-:Y:S01]  /*1600*/  HADD2.F32 R23, -RZ, R43.H0_H0 ;  /* 0x2000002bff177230 */ /* 0x000fe20000004100 */
[----:B------:R-:W-:Y:S02]  /*1610*/  FADD.FTZ R15, R28, R15 ;  /* 0x0000000f1c0f7221 */ /* 0x000fe40000010000 */
[----:B------:R-:W-:Y:S02]  /*1620*/  FADD.FTZ R18, R27, R26 ;  /* 0x0000001a1b127221 */ /* 0x000fe40000010000 */
        /* <DEDUP_REMOVED lines=21> */
.L_x_1080:
[----:B------:R-:W-:Y:S02]  /*1780*/  FMUL.FTZ R25, R23, R10 ;  /* 0x0000000a17197220 */ /* 0x000fe40000410000 */
[----:B------:R-:W-:Y:S01]  /*1790*/  FADD.FTZ R18, R17, R18 ;  /* 0x0000001211127221 */ /* 0x000fe20000010000 */
[----:B------:R-:W-:Y:S01]  /*17a0*/  HADD2.F32 R17, -RZ, R45.H0_H0 ;  /* 0x2000002dff117230 */ /* 0x000fe20000004100 */
[C---:B------:R-:W-:Y:S02]  /*17b0*/  FFMA.FTZ R22, R21.reuse, R23, R22 ;  /* 0x0000001715167223 */ /* 0x040fe40000010016 */
[----:B------:R-:W-:Y:S02]  /*17c0*/  FFMA.FTZ R21, R21, R25, R20 ;  /* 0x0000001915157223 */ /* 0x000fe40000010014 */
[----:B------:R-:W-:-:S02]  /*17d0*/  FMUL.FTZ R20, R19, R11 ;  /* 0x0000000b13147220 */ /* 0x000fc40000410000 */
[----:B------:R-:W-:Y:S01]  /*17e0*/  FADD.FTZ R25, R18, R25 ;  /* 0x0000001912197221 */ /* 0x000fe20000010000 */
[----:B------:R-:W-:Y:S01]  /*17f0*/  HADD2.F32 R18, -RZ, R45.H1_H1 ;  /* 0x3000002dff127230 */ /* 0x000fe20000004100 */
[----:B------:R-:W-:Y:S02]  /*1800*/  FADD.FTZ R14, R14, R19 ;  /* 0x000000130e0e7221 */ /* 0x000fe40000010000 */
[C---:B------:R-:W-:Y:S02]  /*1810*/  FFMA.FTZ R16, R24.reuse, R19, R16 ;  /* 0x0000001318107223 */ /* 0x040fe40000010010 */
[----:B------:R-:W-:Y:S01]  /*1820*/  FFMA.FTZ R19, R24, R20, R21 ;  /* 0x0000001418137223 */ /* 0x000fe20000010015 */
[----:B------:R-:W-:Y:S01]  /*1830*/  HADD2.F32 R21, -RZ, R40.H0_H0 ;  /* 0x20000028ff157230 */ /* 0x000fe20000004100 */
[----:B------:R-:W-:Y:S02]  /*1840*/  FADD.FTZ R20, R20, R25 ;  /* 0x0000001914147221 */ /* 0x000fe40000010000 */
[----:B------:R-:W-:Y:S01]  /*1850*/  FADD.FTZ R25, R17, -UR17 ;  /* 0x8000001111197e21 */ /* 0x000fe20008010000 */
[----:B------:R-:W-:Y:S01]  /*1860*/  HADD2.F32 R17, -RZ, R42.H1_H1 ;  /* 0x3000002aff117230 */ /* 0x000fe20000004100 */
[----:B------:R-:W-:-:S02]  /*1870*/  FADD.FTZ R18, R18, -UR17 ;  /* 0x8000001112127e21 */ /* 0x000fc40008010000 */
[----:B------:R-:W-:Y:S01]  /*1880*/  FADD.FTZ R15, R15, R23 ;  /* 0x000000170f0f7221 */ /* 0x000fe20000010000 */
[----:B------:R-:W-:Y:S01]  /*1890*/  HADD2.F32 R23, -RZ, R42.H0_H0 ;  /* 0x2000002aff177230 */ /* 0x000fe20000004100 */
        /* <DEDUP_REMOVED lines=21> */
.L_x_1081:
[----:B------:R-:W-:Y:S01]  /*19f0*/  FFMA.FTZ R24, R25, R23, R22 ;  /* 0x0000001719187223 */ /* 0x000fe20000010016 */
[----:B------:R-:W-:Y:S01]  /*1a00*/  HADD2.F32 R22, -RZ, R40.H1_H1 ;  /* 0x30000028ff167230 */ /* 0x000fe20000004100 */
[----:B------:R-:W-:Y:S02]  /*1a10*/  FMUL.FTZ R26, R23, R10 ;  /* 0x0000000a171a7220 */ /* 0x000fe40000410000 */
[----:B------:R-:W-:Y:S02]  /*1a20*/  FADD.FTZ R21, R21, -UR17 ;  /* 0x8000001115157e21 */ /* 0x000fe40008010000 */
[----:B------:R-:W-:Y:S02]  /*1a30*/  FADD.FTZ R22, R22, -UR17 ;  /* 0x8000001116167e21 */ /* 0x000fe40008010000 */
[----:B------:R-:W-:-:S02]  /*1a40*/  FADD.FTZ R15, R15, R23 ;  /* 0x000000170f0f7221 */ /* 0x000fc40000010000 */
[----:B------:R-:W-:Y:S01]  /*1a50*/  FFMA.FTZ R25, R25, R26, R19 ;  /* 0x0000001a19197223 */ /* 0x000fe20000010013 */
[--C-:B------:R-:W-:Y:S01]  /*1a60*/  HADD2.F32 R19, -RZ, R39.reuse.H0_H0 ;  /* 0x20000027ff137230 */ /* 0x100fe20000004100 */
[----:B------:R-:W-:Y:S01]  /*1a70*/  FADD.FTZ R23, R20, R26 ;  /* 0x0000001a14177221 */ /* 0x000fe20000010000 */
[----:B------:R-:W-:Y:S01]  /*1a80*/  HADD2.F32 R20, -RZ, R39.H1_H1 ;  /* 0x30000027ff147230 */ /* 0x000fe20000004100 */
        /* <DEDUP_REMOVED lines=22> */
.L_x_1082:
[----:B------:R-:W-:Y:S02]  /*1bf0*/  FFMA.FTZ R27, R18, R26, R25 ;  /* 0x0000001a121b7223 */ /* 0x000fe40000010019 */
[----:B------:R-:W-:Y:S02]  /*1c00*/  FADD.FTZ R29, R26, R23 ;  /* 0x000000171a1d7221 */ /* 0x000fe40000010000 */
[----:B------:R-:W-:Y:S02]  /*1c10*/  FMUL.FTZ R28, R19, R10 ;  /* 0x0000000a131c7220 */ /* 0x000fe40000410000 */
[----:B------:R-:W-:Y:S01]  /*1c20*/  FFMA.FTZ R23, R18, R17, R16 ;  /* 0x0000001112177223 */ /* 0x000fe20000010010 */
[--C-:B------:R-:W-:Y:S01]  /*1c30*/  HADD2.F32 R16, -RZ, R41.reuse.H1_H1 ;  /* 0x30000029ff107230 */ /* 0x100fe20000004100 */
[----:B------:R-:W-:Y:S01]  /*1c40*/  FADD.FTZ R25, R14, R17 ;  /* 0x000000110e197221 */ /* 0x000fe20000010000 */
[----:B------:R-:W-:Y:S01]  /*1c50*/  HADD2.F32 R14, -RZ, R41.H0_H0 ;  /* 0x20000029ff0e7230 */ /* 0x000fe20000004100 */
[----:B------:R-:W-:-:S02]  /*1c60*/  FFMA.FTZ R17, R21, R28, R27 ;  /* 0x0000001c15117223 */ /* 0x000fc4000001001b */
[----:B------:R-:W-:Y:S02]  /*1c70*/  FMUL.FTZ R27, R20, R11 ;  /* 0x0000000b141b7220 */ /* 0x000fe40000410000 */
[----:B------:R-:W-:Y:S02]  /*1c80*/  FFMA.FTZ R24, R21, R19, R24 ;  /* 0x0000001315187223 */ /* 0x000fe40000010018 */
[----:B------:R-:W-:Y:S02]  /*1c90*/  FADD.FTZ R28, R29, R28 ;  /* 0x0000001c1d1c7221 */ /* 0x000fe40000010000 */
[----:B------:R-:W-:Y:S01]  /*1ca0*/  FADD.FTZ R21, R14, -UR17 ;  /* 0x800000110e157e21 */ /* 0x000fe20008010000 */
[--C-:B------:R-:W-:Y:S01]  /*1cb0*/  HADD2.F32 R14, -RZ, R38.reuse.H1_H1 ;  /* 0x30000026ff0e7230 */ /* 0x100fe20000004100 */
[----:B------:R-:W-:Y:S02]  /*1cc0*/  FADD.FTZ R16, R16, -UR17 ;  /* 0x8000001110107e21 */ /* 0x000fe40008010000 */
[----:B------:R-:W-:Y:S01]  /*1cd0*/  FFMA.FTZ R26, R22, R27, R17 ;  /* 0x0000001b161a7223 */ /* 0x000fe20000010011 */
[----:B------:R-:W-:Y:S01]  /*1ce0*/  HADD2.F32 R17, -RZ, R38.H0_H0 ;  /* 0x20000026ff117230 */ /* 0x000fe20000004100 */
[----:B------:R-:W-:-:S02]  /*1cf0*/  FADD.FTZ R27, R27, R28 ;  /* 0x0000001c1b1b7221 */ /* 0x000fc40000010000 */
        /* <DEDUP_REMOVED lines=21> */
.L_x_1083:
[----:B------:R-:W-:Y:S01]  /*1e50*/  FMUL.FTZ R28, R17, R10 ;  /* 0x0000000a111c7220 */ /* 0x000fe20000410000 */
[--C-:B------:R-:W-:Y:S01]  /*1e60*/  HADD2.F32 R29, -RZ, R36.reuse.H1_H1 ;  /* 0x30000024ff1d7230 */ /* 0x100fe20000004100 */
[----:B------:R-:W-:Y:S02]  /*1e70*/  FADD.FTZ R18, R15, R19 ;  /* 0x000000130f127221 */ /* 0x000fe40000010000 */
[----:B------:R-:W-:Y:S01]  /*1e80*/  FFMA.FTZ R15, R22, R20, R23 ;  /* 0x00000014160f7223 */ /* 0x000fe20000010017 */
[----:B------:R-:W-:Y:S01]  /*1e90*/  HADD2.F32 R22, -RZ, R36.H0_H0 ;  /* 0x20000024ff167230 */ /* 0x000fe20000004100 */
[----:B------:R-:W-:Y:S02]  /*1ea0*/  FFMA.FTZ R23, R21, R28, R26 ;  /* 0x0000001c15177223 */ /* 0x000fe4000001001a */
[----:B------:R-:W-:-:S02]  /*1eb0*/  FADD.FTZ R28, R27, R28 ;  /* 0x0000001c1b1c7221 */ /* 0x000fc40000010000 */
[----:B------:R-:W-:Y:S02]  /*1ec0*/  FMUL.FTZ R27, R14, R11 ;  /* 0x0000000b0e1b7220 */ /* 0x000fe40000410000 */
[----:B------:R-:W-:Y:S01]  /*1ed0*/  FADD.FTZ R19, R25, R20 ;  /* 0x0000001419137221 */ /* 0x000fe20000010000 */
[--C-:B------:R-:W-:Y:S01]  /*1ee0*/  HADD2.F32 R25, -RZ, R35.reuse.H0_H0 ;  /* 0x20000023ff197230 */ /* 0x100fe20000004100 */
[----:B------:R-:W-:Y:S02]  /*1ef0*/  FFMA.FTZ R26, R16, R27, R23 ;  /* 0x0000001b101a7223 */ /* 0x000fe40000010017 */
[----:B------:R-:W-:Y:S01]  /*1f00*/  FADD.FTZ R23, R22, -UR17 ;  /* 0x8000001116177e21 */ /* 0x000fe20008010000 */
[----:B------:R-:W-:Y:S01]  /*1f10*/  HADD2.F32 R22, -RZ, R35.H1_H1 ;  /* 0x30000023ff167230 */ /* 0x000fe20000004100 */
[----:B------:R-:W-:Y:S02]  /*1f20*/  FADD.FTZ R20, R29, -UR17 ;  /* 0x800000111d147e21 */ /* 0x000fe40008010000 */
        /* <DEDUP_REMOVED lines=22> */
.L_x_1084:
[----:B------:R-:W-:Y:S02]  /*2090*/  FMUL.FTZ R28, R25, R10 ;  /* 0x0000000a191c7220 */ /* 0x000fe40000410000 */
[----:B------:R-:W-:Y:S01]  /*20a0*/  FFMA.FTZ R30, R21, R17, R24 ;  /* 0x00000011151e7223 */ /* 0x000fe20000010018 */
[--C-:B------:R-:W-:Y:S01]  /*20b0*/  HADD2.F32 R24, -RZ, R37.reuse.H0_H0 ;  /* 0x20000025ff187230 */ /* 0x100fe20000004100 */
[----:B------:R-:W-:Y:S01]  /*20c0*/  FFMA.FTZ R29, R23, R28, R26 ;  /* 0x0000001c171d7223 */ /* 0x000fe2000001001a */
[----:B------:R-:W-:Y:S01]  /*20d0*/  HADD2.F32 R26, -RZ, R37.H1_H1 ;  /* 0x30000025ff1a7230 */ /* 0x000fe20000004100 */
[----:B------:R-:W-:Y:S02]  /*20e0*/  FADD.FTZ R27, R27, R28 ;  /* 0x0000001c1b1b7221 */ /* 0x000fe40000010000 */
[----:B------:R-:W-:Y:S02]  /*20f0*/  FMUL.FTZ R28, R22, R11 ;  /* 0x0000000b161c7220 */ /* 0x000fe40000410000 */
[----:B------:R-:W-:-:S02]  /*2100*/  FADD.FTZ R24, R24, -UR17 ;  /* 0x8000001118187e21 */ /* 0x000fc40008010000 */
[----:B------:R-:W-:Y:S02]  /*2110*/  FADD.FTZ R26, R26, -UR17 ;  /* 0x800000111a1a7e21 */ /* 0x000fe40008010000 */
[----:B------:R-:W-:Y:S02]  /*2120*/  FFMA.FTZ R21, R20, R28, R29 ;  /* 0x0000001c14157223 */ /* 0x000fe4000001001d */
[----:B------:R-:W-:Y:S01]  /*2130*/  FADD.FTZ R28, R28, R27 ;  /* 0x0000001b1c1c7221 */ /* 0x000fe20000010000 */
[--C-:B------:R-:W-:Y:S01]  /*2140*/  HADD2.F32 R27, -RZ, R34.reuse.H0_H0 ;  /* 0x20000022ff1b7230 */ /* 0x100fe20000004100 */
[----:B------:R-:W-:Y:S01]  /*2150*/  FMUL.FTZ R29, R24, UR12 ;  /* 0x0000000c181d7c20 */ /* 0x000fe20008410000 */
[----:B------:R-:W-:Y:S01]  /*2160*/  HADD2.F32 R24, -RZ, R34.H1_H1 ;  /* 0x30000022ff187230 */ /* 0x000fe20000004100 */
[----:B------:R-:W-:Y:S01]  /*2170*/  FMUL.FTZ R26, R26, UR12 ;  /* 0x0000000c1a1a7c20 */ /* 0x000fe20008410000 */
        /* <DEDUP_REMOVED lines=19> */
.L_x_1085:
[----:B------:R-:W-:Y:S01]  /*22b0*/  FMUL.FTZ R68, R27, R10 ;  /* 0x0000000a1b447220 */ /* 0x000fe20000410000 */
[----:B------:R-:W-:Y:S01]  /*22c0*/  ISETP.GT.AND P0, PT, R32, 0x1e, PT ;  /* 0x0000001e2000780c */ /* 0x000fe20003f04270 */
[----:B------:R-:W-:Y:S01]  /*22d0*/  FFMA.FTZ R15, R16, R14, R15 ;  /* 0x0000000e100f7223 */ /* 0x000fe2000001000f */
[----:B------:R-:W-:Y:S01]  /*22e0*/  ULDC UR5, c[0x0][0xc] ;  /* 0x0000030000057ab9 */ /* 0x000fe20000000800 */
[----:B------:R-:W-:Y:S01]  /*22f0*/  FADD.FTZ R63, R28, R68 ;  /* 0x000000441c3f7221 */ /* 0x000fe20000010000 */
[----:B------:R-:W-:Y:S01]  /*2300*/  BSSY B0, `(.L_x_1086) ;  /* 0x0000051000007945 */ /* 0x000fe20003800000 */
[----:B------:R-:W-:Y:S02]  /*2310*/  FFMA.FTZ R21, R29, R68, R21 ;  /* 0x000000441d157223 */ /* 0x000fe40000010015 */
[----:B------:R-:W-:Y:S02]  /*2320*/  FMUL.FTZ R28, R24, R11 ;  /* 0x0000000b181c7220 */ /* 0x000fe40000410000 */
[----:B------:R-:W-:-:S02]  /*2330*/  FADD.FTZ R18, R18, R17 ;  /* 0x0000001112127221 */ /* 0x000fc40000010000 */
[----:B------:R-:W-:Y:S02]  /*2340*/  FFMA.FTZ R31, R26, R28, R21 ;  /* 0x0000001c1a1f7223 */ /* 0x000fe40000010015 */
[----:B------:R-:W-:Y:S01]  /*2350*/  FADD.FTZ R28, R28, R63 ;  /* 0x0000003f1c1c7221 */ /* 0x000fe20000010000 */
[----:B------:R-:W-:Y:S01]  /*2360*/  SHF.L.U32 R63, R59, 0x4, RZ ;  /* 0x000000043b3f7819 */ /* 0x000fe200000006ff */
[----:B------:R-:W-:Y:S01]  /*2370*/  FADD.FTZ R19, R19, R14 ;  /* 0x0000000e13137221 */ /* 0x000fe20000010000 */
[----:B------:R-:W0:Y:S01]  /*2380*/  SHFL.DOWN PT, R68, R31, 0x1, 0x1f ;  /* 0x08201f001f447f89 */ /* 0x000e2200000e0000 */
[----:B------:R-:W-:Y:S02]  /*2390*/  FFMA.FTZ R30, R23, R25, R30 ;  /* 0x00000019171e7223 */ /* 0x000fe4000001001e */
[----:B------:R-:W-:Y:S01]  /*23a0*/  FFMA.FTZ R15, R20, R22, R15 ;  /* 0x00000016140f7223 */ /* 0x000fe2000001000f */
[----:B------:R-:W1:Y:S01]  /*23b0*/  SHFL.DOWN PT, R21, R28, 0x1, 0x1f ;  /* 0x08201f001c157f89 */ /* 0x000e6200000e0000 */
[----:B------:R-:W-:-:S02]  /*23c0*/  FADD.FTZ R18, R18, R25 ;  /* 0x0000001912127221 */ /* 0x000fc40000010000 */
[----:B------:R-:W-:Y:S02]  /*23d0*/  FADD.FTZ R19, R19, R22 ;  /* 0x0000001613137221 */ /* 0x000fe40000010000 */
[----:B------:R-:W-:Y:S02]  /*23e0*/  FFMA.FTZ R20, R29, R27, R30 ;  /* 0x0000001b1d147223 */ /* 0x000fe4000001001e */
[----:B------:R-:W-:Y:S02]  /*23f0*/  FADD.FTZ R22, R18, R27 ;  /* 0x0000001b12167221 */ /* 0x000fe40000010000 */
[----:B------:R-:W-:Y:S02]  /*2400*/  FADD.FTZ R23, R19, R24 ;  /* 0x0000001813177221 */ /* 0x000fe40000010000 */
        /* <DEDUP_REMOVED lines=22> */
[----:B------:R-:W-:Y:S01]  /*2570*/  ISETP.NE.AND P0, PT, R32, RZ, PT ;  /* 0x000000ff2000720c */ /* 0x000fe20003f05270 */
[----:B------:R-:W-:Y:S01]  /*2580*/  FFMA.FTZ R21, R26, R24, R15 ;  /* 0x000000181a157223 */ /* 0x000fe2000001000f */
[----:B------:R-:W-:Y:S02]  /*2590*/  MOV R14, R31 ;  /* 0x0000001f000e7202 */ /* 0x000fe40000000f00 */
[----:B------:R-:W-:Y:S02]  /*25a0*/  MOV R15, R28 ;  /* 0x0000001c000f7202 */ /* 0x000fe40000000f00 */
[----:B------:R0:W-:Y:S07]  /*25b0*/  STS.128 [R59.X16+0x90], R20 ;  /* 0x000090143b007388 */ /* 0x0001ee000000cc00 */
        /* <DEDUP_REMOVED lines=37> */
.L_x_1087:
[----:B0-----:R-:W-:Y:S05]  /*2810*/  BSYNC B0 ;  /* 0x0000000000007941 */ /* 0x001fea0003800000 */
.L_x_1086:
        /* <DEDUP_REMOVED lines=81> */
.L_x_1089:
[----:B------:R-:W-:Y:S05]  /*2d30*/  BSYNC B0 ;  /* 0x0000000000007941 */ /* 0x000fea0003800000 */
.L_x_1088:
        /* <DEDUP_REMOVED lines=19> */
.L_x_1091:
[----:B------:R-:W-:Y:S05]  /*2e70*/  BSYNC B0 ;  /* 0x0000000000007941 */ /* 0x000fea0003800000 */
.L_x_1090:
        /* <DEDUP_REMOVED lines=32> */
.L_x_1094:
[----:B------:R-:W2:Y:S01]  /*3080*/  LDG.E.STRONG.GPU R19, [R16.64] ;  /* 0x0000000e10137981 */ /* 0x000ea2000c1ef900 */
[----:B------:R-:W-:Y:S01]  /*3090*/  YIELD ;  /* 0x0000000000007946 */ /* 0x000fe20003800000 */
[----:B--2---:R-:W-:Y:S01]  /*30a0*/  ISETP.NE.AND P6, PT, R19, R22, PT ;  /* 0x000000161300720c */ /* 0x004fe20003fc5270 */
[----:B------:R-:W-:-:S12]  /*30b0*/  CCTL.IVALL ;  /* 0x00000000ff00798f */ /* 0x000fd80002000000 */
[----:B------:R-:W-:Y:S05]  /*30c0*/  @P6 BRA `(.L_x_1094) ;  /* 0xffffffb000006947 */ /* 0x000fea000383ffff */
.L_x_1093:
        /* <DEDUP_REMOVED lines=26> */
.L_x_1098:
        /* <DEDUP_REMOVED lines=116> */
.L_x_1097:
        /* <DEDUP_REMOVED lines=64> */
.L_x_1099:
[----:B------:R-:W-:-:S04]  /*3db0*/  LOP3.LUT P6, RZ, R61, 0x1, RZ, 0xc0, !PT ;  /* 0x000000013dff7812 */ /* 0x000fc800078cc0ff */
[----:B------:R-:W-:-:S13]  /*3dc0*/  ISETP.NE.OR P6, PT, RZ, UR4, P6 ;  /* 0x00000004ff007c0c */ /* 0x000fda000b7c5670 */
[----:B------:R-:W-:Y:S05]  /*3dd0*/  @!P6 BRA `(.L_x_1095) ;  /* 0x000002000000e947 */ /* 0x000fea0003800000 */
.L_x_1096:
        /* <DEDUP_REMOVED lines=32> */
.L_x_1095:
        /* <DEDUP_REMOVED lines=11> */
.L_x_1101:
[----:B------:R-:W-:Y:S05]  /*4090*/  BSYNC B0 ;  /* 0x0000000000007941 */ /* 0x000fea0003800000 */
.L_x_1100:
        /* <DEDUP_REMOVED lines=17> */
.L_x_1092:
[----:B------:R-:W-:Y:S04]  /*41b0*/  @!P0 STS.64 [0x88], R14 ;  /* 0x0000880eff008388 */ /* 0x000fe80000000a00 */
[----:B------:R-:W-:Y:S01]  /*41c0*/  BAR.SYNC.DEFER_BLOCKING 0x0 ;  /* 0x0000000000007b1d */ /* 0x000fe20000010000 */
[----:B------:R-:W-:Y:S01]  /*41d0*/  ISETP.NE.AND P6, PT, RZ, UR16, PT ;  /* 0x00000010ff007c0c */ /* 0x000fe2000bfc5270 */
[--C-:B0-----:R-:W-:Y:S01]  /*41e0*/  HADD2.F32 R21, -RZ, R48.reuse.H0_H0 ;  /* 0x20000030ff157230 */ /* 0x101fe20000004100 */
[----:B------:R-:W-:Y:S01]  /*41f0*/  SHF.R.U32.HI R18, RZ, 0x2, R59 ;  /* 0x00000002ff127819 */ /* 0x000fe2000001163b */
[----:B------:R-:W-:-:S02]  /*4200*/  HADD2.F32 R48, -RZ, R48.H1_H1 ;  /* 0x30000030ff307230 */ /* 0x000fc40000004100 */
[----:B------:R-:W-:Y:S01]  /*4210*/  HADD2.F32 R23, -RZ, R47.H0_H0 ;  /* 0x2000002fff177230 */ /* 0x000fe20000004100 */
[----:B------:R-:W-:Y:S01]  /*4220*/  FADD.FTZ R25, R21, -UR17 ;  /* 0x8000001115197e21 */ /* 0x000fe20008010000 */
[----:B------:R-:W-:Y:S01]  /*4230*/  HADD2.F32 R21, -RZ, R49.H0_H0 ;  /* 0x20000031ff157230 */ /* 0x000fe20000004100 */
[----:B------:R-:W-:Y:S01]  /*4240*/  IMAD.WIDE.U32 R18, R18, 0x24924925, RZ ;  /* 0x2492492512127825 */ /* 0x000fe200078e00ff */
[----:B------:R-:W-:Y:S02]  /*4250*/  HADD2.F32 R22, -RZ, R47.H1_H1 ;  /* 0x3000002fff167230 */ /* 0x000fe40000004100 */
[----:B------:R-:W-:Y:S01]  /*4260*/  HADD2.F32 R49, -RZ, R49.H1_H1 ;  /* 0x30000031ff317230 */ /* 0x000fe20000004100 */
[----:B------:R-:W-:Y:S02]  /*4270*/  FADD.FTZ R24, R48, -UR17 ;  /* 0x8000001130187e21 */ /* 0x000fe40008010000 */
[----:B------:R-:W-:Y:S02]  /*4280*/  IMAD R18, R33, c[0x0][0x1fc], R19 ;  /* 0x00007f0021127a24 */ /* 0x000fe400078e0213 */
[----:B------:R-:W-:-:S02]  /*4290*/  FMUL.FTZ R25, R25, UR12 ;  /* 0x0000000c19197c20 */ /* 0x000fc40008410000 */
[----:B------:R-:W-:Y:S01]  /*42a0*/  FMUL.FTZ R24, R24, UR12 ;  /* 0x0000000c18187c20 */ /* 0x000fe20008410000 */
[----:B------:R-:W0:Y:S02]  /*42b0*/  LDS.64 R16, [0x88] ;  /* 0x00008800ff107984 */ /* 0x000e240000000a00 */
        /* <DEDUP_REMOVED lines=21> */
.L_x_1102:
        /* <DEDUP_REMOVED lines=16> */
[----:B------:R-:W-:-:S05]  /*4510*/  F2FP.PACK_AB R15, R14, R15 ;  /* 0x0000000f0e0f723e */ /* 0x000fca00000000ff */
[----:B------:R0:W-:Y:S02]  /*4520*/  STG.E [R16.64], R15 ;  /* 0x0000000f10007986 */ /* 0x0001e4000c10190e */
.L_x_1104:
[----:B------:R-:W-:Y:S05]  /*4530*/  BSYNC B0 ;  /* 0x0000000000007941 */ /* 0x000fea0003800000 */
.L_x_1103:
[----:B------:R-:W-:Y:S01]  /*4540*/  FADD.FTZ R25, R21, -UR17 ;  /* 0x8000001115197e21 */ /* 0x000fe20008010000 */
[----:B------:R-:W-:Y:S01]  /*4550*/  HADD2.F32 R23, -RZ, R46.H0_H0 ;  /* 0x2000002eff177230 */ /* 0x000fe20000004100 */
[----:B------:R-:W-:Y:S01]  /*4560*/  FADD.FTZ R22, R49, -UR17 ;  /* 0x8000001131167e21 */ /* 0x000fe20008010000 */
[----:B------:R-:W-:Y:S01]  /*4570*/  HADD2.F32 R21, -RZ, R44.H0_H0 ;  /* 0x2000002cff157230 */ /* 0x000fe20000004100 */
[----:B------:R-:W-:Y:S01]  /*4580*/  FMUL.FTZ R25, R25, UR12 ;  /* 0x0000000c19197c20 */ /* 0x000fe20008410000 */
[----:B------:R-:W-:Y:S01]  /*4590*/  HADD2.F32 R46, -RZ, R46.H1_H1 ;  /* 0x3000002eff2e7230 */ /* 0x000fe20000004100 */
[----:B------:R-:W-:Y:S01]  /*45a0*/  FMUL.FTZ R22, R22, UR12 ;  /* 0x0000000c16167c20 */ /* 0x000fe20008410000 */
[----:B------:R-:W-:Y:S01]  /*45b0*/  HADD2.F32 R44, -RZ, R44.H1_H1 ;  /* 0x3000002cff2c7230 */ /* 0x000fe20000004100 */
        /* <DEDUP_REMOVED lines=19> */
.L_x_1105:
        /* <DEDUP_REMOVED lines=19> */
.L_x_1107:
[----:B------:R-:W-:Y:S05]  /*4820*/  BSYNC B0 ;  /* 0x0000000000007941 */ /* 0x000fea0003800000 */
.L_x_1106:
[----:B------:R-:W-:Y:S01]  /*4830*/  ISETP.NE.AND P6, PT, RZ, UR16, PT ;  /* 0x00000010ff007c0c */ /* 0x000fe2000bfc5270 */
[----:B------:R-:W-:Y:S01]  /*4840*/  FADD.FTZ R25, R21, -UR17 ;  /* 0x8000001115197e21 */ /* 0x000fe20008010000 */
[----:B------:R-:W-:Y:S01]  /*4850*/  HADD2.F32 R21, -RZ, R45.H0_H0 ;  /* 0x2000002dff157230 */ /* 0x000fe20000004100 */
[----:B------:R-:W-:Y:S01]  /*4860*/  FADD.FTZ R24, R44, -UR17 ;  /* 0x800000112c187e21 */ /* 0x000fe20008010000 */
[--C-:B------:R-:W-:Y:S01]  /*4870*/  HADD2.F32 R23, -RZ, R43.reuse.H0_H0 ;  /* 0x2000002bff177230 */ /* 0x100fe20000004100 */
[----:B------:R-:W-:Y:S01]  /*4880*/  FMUL.FTZ R25, R25, UR12 ;  /* 0x0000000c19197c20 */ /* 0x000fe20008410000 */
[----:B------:R-:W-:Y:S01]  /*4890*/  HADD2.F32 R22, -RZ, R43.H1_H1 ;  /* 0x3000002bff167230 */ /* 0x000fe20000004100 */
[----:B------:R-:W-:Y:S01]  /*48a0*/  FMUL.FTZ R24, R24, UR12 ;  /* 0x0000000c18187c20 */ /* 0x000fe20008410000 */
[----:B------:R-:W-:-:S05]  /*48b0*/  HADD2.F32 R45, -RZ, R45.H1_H1 ;  /* 0x3000002dff2d7230 */ /* 0x000fca0000004100 */
        /* <DEDUP_REMOVED lines=19> */
.L_x_1108:
        /* <DEDUP_REMOVED lines=18> */
.L_x_1110:
[----:B------:R-:W-:Y:S05]  /*4b10*/  BSYNC B0 ;  /* 0x0000000000007941 */ /* 0x000fea0003800000 */
.L_x_1109:
        /* <DEDUP_REMOVED lines=27> */
.L_x_1111:
        /* <DEDUP_REMOVED lines=18> */
.L_x_1113:
[----:B------:R-:W-:Y:S05]  /*4df0*/  BSYNC B0 ;  /* 0x0000000000007941 */ /* 0x000fea0003800000 */
.L_x_1112:
[----:B------:R-:W-:Y:S01]  /*4e00*/  FADD.FTZ R25, R21, -UR17 ;  /* 0x8000001115197e21 */ /* 0x000fe20008010000 */
[----:B------:R-:W-:Y:S01]  /*4e10*/  HADD2.F32 R21, -RZ, R41.H0_H0 ;  /* 0x20000029ff157230 */ /* 0x000fe20000004100 */
[----:B------:R-:W-:Y:S01]  /*4e20*/  FADD.FTZ R24, R40, -UR17 ;  /* 0x8000001128187e21 */ /* 0x000fe20008010000 */
[--C-:B------:R-:W-:Y:S01]  /*4e30*/  HADD2.F32 R23, -RZ, R39.reuse.H0_H0 ;  /* 0x20000027ff177230 */ /* 0x100fe20000004100 */
[----:B------:R-:W-:Y:S01]  /*4e40*/  FMUL.FTZ R25, R25, UR12 ;  /* 0x0000000c19197c20 */ /* 0x000fe20008410000 */
[----:B------:R-:W-:Y:S01]  /*4e50*/  HADD2.F32 R22, -RZ, R39.H1_H1 ;  /* 0x30000027ff167230 */ /* 0x000fe20000004100 */
[----:B------:R-:W-:Y:S01]  /*4e60*/  FMUL.FTZ R24, R24, UR12 ;  /* 0x0000000c18187c20 */ /* 0x000fe20008410000 */
[----:B------:R-:W-:Y:S01]  /*4e70*/  HADD2.F32 R41, -RZ, R41.H1_H1 ;  /* 0x30000029ff297230 */ /* 0x000fe20000004100 */
        /* <DEDUP_REMOVED lines=19> */
.L_x_1114:
        /* <DEDUP_REMOVED lines=18> */
.L_x_1116:
[----:B------:R-:W-:Y:S05]  /*50d0*/  BSYNC B0 ;  /* 0x0000000000007941 */ /* 0x000fea0003800000 */
.L_x_1115:
        /* <DEDUP_REMOVED lines=27> */
.L_x_1117:
        /* <DEDUP_REMOVED lines=16> */
[----:B------:R-:W-:-:S05]  /*5390*/  F2FP.PACK_AB R15, R14, R15 ;  /* 0x0000000f0e0f723e */ /* 0x000fca00000000ff */
[----:B------:R0:W-:Y:S02]  /*53a0*/  STG.E [R16.64], R15 ;  /* 0x0000000f10007986 */ /* 0x0001e4000c10190e */
.L_x_1119:
[----:B------:R-:W-:Y:S05]  /*53b0*/  BSYNC B0 ;  /* 0x0000000000007941 */ /* 0x000fea0003800000 */
.L_x_1118:
[----:B------:R-:W-:Y:S01]  /*53c0*/  FADD.FTZ R21, R21, -UR17 ;  /* 0x8000001115157e21 */ /* 0x000fe20008010000 */
[----:B------:R-:W-:Y:S01]  /*53d0*/  IADD3 R28, R18, 0x60, RZ ;  /* 0x00000060121c7810 */ /* 0x000fe20007ffe0ff */
[----:B------:R-:W-:Y:S01]  /*53e0*/  FADD.FTZ R36, R36, -UR17 ;  /* 0x8000001124247e21 */ /* 0x000fe20008010000 */
[--C-:B------:R-:W-:Y:S01]  /*53f0*/  HADD2.F32 R23, -RZ, R35.reuse.H0_H0 ;  /* 0x20000023ff177230 */ /* 0x100fe20000004100 */
[----:B------:R-:W-:Y:S01]  /*5400*/  FMUL.FTZ R29, R21, UR12 ;  /* 0x0000000c151d7c20 */ /* 0x000fe20008410000 */
[----:B------:R-:W-:Y:S01]  /*5410*/  HADD2.F32 R18, -RZ, R35.H1_H1 ;  /* 0x30000023ff127230 */ /* 0x000fe20000004100 */
        /* <DEDUP_REMOVED lines=21> */
.L_x_1120:
        /* <DEDUP_REMOVED lines=21> */
.L_x_1122:
[----:B------:R-:W-:Y:S05]  /*56c0*/  BSYNC B0 ;  /* 0x0000000000007941 */ /* 0x000fea0003800000 */
.L_x_1121:
[--C-:B------:R-:W-:Y:S01]  /*56d0*/  HADD2.F32 R14, -RZ, R37.reuse.H0_H0 ;  /* 0x20000025ff0e7230 */ /* 0x100fe20000004100 */
[----:B------:R-:W-:Y:S01]  /*56e0*/  ISETP.GE.U32.AND P0, PT, R51, c[0x0][0x1e0], PT ;  /* 0x0000780033007a0c */ /* 0x000fe20003f06070 */
[----:B------:R-:W-:Y:S02]  /*56f0*/  HADD2.F32 R37, -RZ, R37.H1_H1 ;  /* 0x30000025ff257230 */ /* 0x000fe40000004100 */
[--C-:B0-----:R-:W-:Y:S01]  /*5700*/  HADD2.F32 R15, -RZ, R34.reuse.H0_H0 ;  /* 0x20000022ff0f7230 */ /* 0x101fe20000004100 */
[----:B------:R-:W-:Y:S01]  /*5710*/  ISETP.GE.AND.EX P0, PT, R9, c[0x0][0x1e4], PT, P0 ;  /* 0x0000790009007a0c */ /* 0x000fe20003f06300 */
[----:B------:R-:W-:Y:S01]  /*5720*/  FADD.FTZ R14, R14, -UR17 ;  /* 0x800000110e0e7e21 */ /* 0x000fe20008010000 */
[----:B------:R-:W-:Y:S01]  /*5730*/  HADD2.F32 R34, -RZ, R34.H1_H1 ;  /* 0x30000022ff227230 */ /* 0x000fe20000004100 */
[----:B------:R-:W-:Y:S01]  /*5740*/  FADD.FTZ R37, R37, -UR17 ;  /* 0x8000001125257e21 */ /* 0x000fe20008010000 */
[----:B------:R-:W-:Y:S01]  /*5750*/  ISETP.GT.U32.OR P0, PT, R59, 0x1bf, P0 ;  /* 0x000001bf3b00780c */ /* 0x000fe20000704470 */
[----:B------:R-:W-:-:S02]  /*5760*/  FMUL.FTZ R25, R14, UR12 ;  /* 0x0000000c0e197c20 */ /* 0x000fc40008410000 */
[----:B------:R-:W-:Y:S01]  /*5770*/  FMUL.FTZ R24, R37, UR12 ;  /* 0x0000000c25187c20 */ /* 0x000fe20008410000 */
[----:B------:R-:W-:Y:S08]  /*5780*/  @!P6 BRA `(.L_x_1123) ;  /* 0x000001200000e947 */ /* 0x000ff00003800000 */
        /* <DEDUP_REMOVED lines=18> */
.L_x_1123:
        /* <DEDUP_REMOVED lines=15> */
[----:B------:R-:W-:-:S05]  /*59a0*/  F2FP.PACK_AB R9, R12, R9 ;  /* 0x000000090c09723e */ /* 0x000fca00000000ff */
[----:B------:R0:W-:Y:S02]  /*59b0*/  STG.E [R10.64], R9 ;  /* 0x000000090a007986 */ /* 0x0001e4000c10190e */
.L_x_1125:
[----:B------:R-:W-:Y:S05]  /*59c0*/  BSYNC B0 ;  /* 0x0000000000007941 */ /* 0x000fea0003800000 */
.L_x_1124:
[----:B------:R-:W-:Y:S01]  /*59d0*/  ULDC UR4, c[0x0][0x10] ;  /* 0x0000040000047ab9 */ /* 0x000fe20000000800 */
[----:B------:R-:W-:Y:S01]  /*59e0*/  IADD3 R50, R50, 0x1, RZ ;  /* 0x0000000132327810 */ /* 0x000fe20007ffe0ff */
[----:B------:R-:W-:-:S04]  /*59f0*/  UIADD3 UR7, UR7, UR4, URZ ;  /* 0x0000000407077290 */ /* 0x000fc8000fffe03f */
[----:B------:R-:W-:-:S06]  /*5a00*/  UISETP.GE.AND UP0, UPT, UR7, UR6, UPT ;  /* 0x000000060700728c */ /* 0x000fcc000bf06270 */
[----:B------:R-:W-:-:S13]  /*5a10*/  PLOP3.LUT P0, PT, PT, PT, UP0, 0x80, 0x0 ;  /* 0x000000000000781c */ /* 0x000fda0003f0f008 */
[----:B------:R-:W-:Y:S01]  /*5a20*/  @P0 CALL.REL.NOINC `(.L_x_1075) ;  /* 0x0000001000000944 */ /* 0x000fe20003c00000 */
[----:B------:R-:W-:Y:S05]  /*5a30*/  BRA `(.L_x_1126) ;  /* 0xffffa9e000007947 */ /* 0x000fea000383ffff */
.L_x_1075:
        /* <DEDUP_REMOVED lines=18> */
.L_x_1128:
[----:B------:R-:W-:Y:S05]  /*5b60*/  BSYNC B0 ;  /* 0x0000000000007941 */ /* 0x000fea0003800000 */
.L_x_1127:
        /* <DEDUP_REMOVED lines=11> */
.L_x_1130:
[----:B------:R-:W2:Y:S01]  /*5c20*/  LDG.E.STRONG.GPU R5, [R2.64] ;  /* 0x0000000e02057981 */ /* 0x000ea2000c1ef900 */
[----:B------:R-:W-:Y:S01]  /*5c30*/  YIELD ;  /* 0x0000000000007946 */ /* 0x000fe20003800000 */
[----:B--2---:R-:W-:Y:S01]  /*5c40*/  ISETP.NE.AND P0, PT, R5, R0, PT ;  /* 0x000000000500720c */ /* 0x004fe20003f05270 */
[----:B------:R-:W-:-:S12]  /*5c50*/  CCTL.IVALL ;  /* 0x00000000ff00798f */ /* 0x000fd80002000000 */
[----:B------:R-:W-:Y:S05]  /*5c60*/  @P0 BRA `(.L_x_1130) ;  /* 0xffffffb000000947 */ /* 0x000fea000383ffff */
.L_x_1129:
        /* <DEDUP_REMOVED lines=25> */
.L_x_1131:
        /* <DEDUP_REMOVED lines=23> */
.L_x_1132:
        /* <DEDUP_REMOVED lines=9> */
.L_x_5190:


//--------------------- .text._Z35group_norm_nhwc_bwd_one_pass_kernelI11Fp16IOFp32WLi256ELi56ELi448EEv26Group_norm_nhwc_bwd_params --------------------------
	.section	.text._Z35group_norm_nhwc_bwd_one_pass_kernelI11Fp16IOFp32WLi256ELi56ELi448EEv26Group_norm_nhwc_bwd_params,"ax",@progbits
	.sectioninfo	@"SHI_REGISTERS=128"
	.align	128
        .global         _Z35group_norm_nhwc_bwd_one_pass_kernelI11Fp16IOFp32WLi256ELi56ELi448EEv26Group_norm_nhwc_bwd_params
        .type           _Z35group_norm_nhwc_bwd_one_pass_kernelI11Fp16IOFp32WLi256ELi56ELi448EEv26Group_norm_nhwc_bwd_params,@function
        .size           _Z35group_norm_nhwc_bwd_one_pass_kernelI11Fp16IOFp32WLi256ELi56ELi448EEv26Group_norm_nhwc_bwd_params,(.L_x_5191 - _Z35group_norm_nhwc_bwd_one_pass_kernelI11Fp16IOFp32WLi256ELi56ELi448EEv26Group_norm_nhwc_bwd_params)
        .other          _Z35group_norm_nhwc_bwd_one_pass_kernelI11Fp16IOFp32WLi256ELi56ELi448EEv26Group_norm_nhwc_bwd_params,@"STO_CUDA_ENTRY STV_DEFAULT"
_Z35group_norm_nhwc_bwd_one_pass_kernelI11Fp16IOFp32WLi256ELi56ELi448EEv26Group_norm_nhwc_bwd_params:
.text._Z35group_norm_nhwc_bwd_one_pass_kernelI11Fp16IOFp32WLi256ELi56ELi448EEv26Group_norm_nhwc_bwd_params:
        /* <DEDUP_REMOVED lines=109> */
.L_x_1216:
        /* <DEDUP_REMOVED lines=354> */
.L_x_1135:
[----:B0-----:R-:W-:Y:S05]  /*1cf0*/  BSYNC B0 ;  /* 0x0000000000007941 */ /* 0x001fea0003800000 */
.L_x_1134:
[----:B------:R-:W-:Y:S01]  /*1d00*/  ISETP.NE.AND P0, PT, RZ, UR9, PT ;  /* 0x00000009ff007c0c */ /* 0x000fe2000bf05270 */
[--C-:B-----5:R-:W-:Y:S01]  /*1d10*/  HADD2.F32 R33, -RZ, R113.reuse.H0_H0 ;  /* 0x20000071ff217230 */ /* 0x120fe20000004100 */
[----:B------:R-:W-:Y:S01]  /*1d20*/  LOP3.LUT R91, R91, 0xfffffeff, RZ, 0xc0, !PT ;  /* 0xfffffeff5b5b7812 */ /* 0x000fe200078ec0ff */
[----:B------:R-:W-:Y:S02]  /*1d30*/  HADD2.F32 R35, -RZ, R113.H1_H1 ;  /* 0x30000071ff237230 */ /* 0x000fe40000004100 */
[--C-:B------:R-:W-:Y:S01]  /*1d40*/  HADD2.F32 R37, -RZ, R114.reuse.H0_H0 ;  /* 0x20000072ff257230 */ /* 0x100fe20000004100 */
[C---:B------:R-:W-:Y:S01]  /*1d50*/  FADD.FTZ R32, -R22.reuse, R33 ;  /* 0x0000002116207221 */ /* 0x040fe20000010100 */
[----:B------:R-:W-:Y:S01]  /*1d60*/  HADD2.F32 R39, -RZ, R114.H1_H1 ;  /* 0x30000072ff277230 */ /* 0x000fe20000004100 */
[----:B------:R-:W-:Y:S01]  /*1d70*/  FADD.FTZ R34, -R22, R35 ;  /* 0x0000002316227221 */ /* 0x000fe20000010100 */
[--C-:B------:R-:W-:Y:S01]  /*1d80*/  HADD2.F32 R31, -RZ, R112.reuse.H0_H0 ;  /* 0x20000070ff1f7230 */ /* 0x100fe20000004100 */
[-C--:B------:R-:W-:Y:S01]  /*1d90*/  FMUL.FTZ R43, R32, R115.reuse ;  /* 0x00000073202b7220 */ /* 0x080fe20000410000 */
[----:B------:R-:W-:Y:S01]  /*1da0*/  HADD2.F32 R30, -RZ, R112.H1_H1 ;  /* 0x30000070ff1e7230 */ /* 0x000fe20000004100 */
[C---:B------:R-:W-:Y:S01]  /*1db0*/  FADD.FTZ R42, -R22.reuse, R37 ;  /* 0x00000025162a7221 */ /* 0x040fe20000010100 */
[--C-:B------:R-:W-:Y:S01]  /*1dc0*/  HADD2.F32 R29, -RZ, R111.reuse.H0_H0 ;  /* 0x2000006fff1d7230 */ /* 0x100fe20000004100 */
[----:B------:R-:W-:Y:S01]  /*1dd0*/  FADD.FTZ R44, -R22, R39 ;  /* 0x00000027162c7221 */ /* 0x000fe20000010100 */
[----:B------:R-:W-:Y:S01]  /*1de0*/  HADD2.F32 R28, -RZ, R111.H1_H1 ;  /* 0x3000006fff1c7230 */ /* 0x000fe20000004100 */
[----:B------:R-:W-:Y:S01]  /*1df0*/  FMUL.FTZ R32, R34, R115 ;  /* 0x0000007322207220 */ /* 0x000fe20000410000 */
[----:B------:R-:W-:Y:S01]  /*1e00*/  @P0 LOP3.LUT R91, R91, 0x100, RZ, 0xfc, !PT ;  /* 0x000001005b5b0812 */ /* 0x000fe200078efcff */
        /* <DEDUP_REMOVED lines=19> */
.L_x_1136:
        /* <DEDUP_REMOVED lines=26> */
.L_x_1137:
[----:B------:R-:W-:Y:S01]  /*20e0*/  FFMA.FTZ R37, R32, R36, R37 ;  /* 0x0000002420257223 */ /* 0x000fe20000010025 */
[--C-:B------:R-:W-:Y:S01]  /*20f0*/  HADD2.F32 R39, -RZ, R109.reuse.H0_H0 ;  /* 0x2000006dff277230 */ /* 0x100fe20000004100 */
[----:B------:R-:W-:Y:S01]  /*2100*/  FADD.FTZ R38, RZ, R31 ;  /* 0x0000001fff267221 */ /* 0x000fe20000010000 */
[----:B------:R-:W-:Y:S01]  /*2110*/  HADD2.F32 R41, -RZ, R109.H1_H1 ;  /* 0x3000006dff297230 */ /* 0x000fe20000004100 */
[----:B------:R-:W-:Y:S02]  /*2120*/  FMUL.FTZ R40, R29, R24 ;  /* 0x000000181d287220 */ /* 0x000fe40000410000 */
[----:B------:R-:W-:Y:S02]  /*2130*/  FADD.FTZ R43, R36, R33 ;  /* 0x00000021242b7221 */ /* 0x000fe40000010000 */
[----:B------:R-:W-:-:S02]  /*2140*/  FFMA.FTZ R31, R35, R29, R48 ;  /* 0x0000001d231f7223 */ /* 0x000fc40000010030 */
[----:B------:R-:W-:Y:S02]  /*2150*/  FADD.FTZ R33, R38, R29 ;  /* 0x0000001d26217221 */ /* 0x000fe40000010000 */
[----:B------:R-:W-:Y:S02]  /*2160*/  FFMA.FTZ R36, R35, R40, R37 ;  /* 0x0000002823247223 */ /* 0x000fe40000010025 */
[----:B------:R-:W-:Y:S02]  /*2170*/  FFMA.FTZ R29, R32, R30, RZ ;  /* 0x0000001e201d7223 */ /* 0x000fe400000100ff */
[----:B------:R-:W-:Y:S02]  /*2180*/  FADD.FTZ R37, RZ, R30 ;  /* 0x0000001eff257221 */ /* 0x000fe40000010000 */
[----:B------:R-:W-:Y:S02]  /*2190*/  FMUL.FTZ R35, R28, R25 ;  /* 0x000000191c237220 */ /* 0x000fe40000410000 */
[----:B------:R-:W-:-:S02]  /*21a0*/  FADD.FTZ R30, -R22, R39 ;  /* 0x00000027161e7221 */ /* 0x000fc40000010100 */
[----:B------:R-:W-:Y:S02]  /*21b0*/  FADD.FTZ R32, -R22, R41 ;  /* 0x0000002916207221 */ /* 0x000fe40000010100 */
[C---:B------:R-:W-:Y:S02]  /*21c0*/  FFMA.FTZ R29, R34.reuse, R28, R29 ;  /* 0x0000001c221d7223 */ /* 0x040fe4000001001d */
[----:B------:R-:W-:Y:S01]  /*21d0*/  FFMA.FTZ R46, R34, R35, R36 ;  /* 0x00000023222e7223 */ /* 0x000fe20000010024 */
[--C-:B------:R-:W-:Y:S01]  /*21e0*/  HADD2.F32 R34, -RZ, R108.reuse.H0_H0 ;  /* 0x2000006cff227230 */ /* 0x100fe20000004100 */
[----:B------:R-:W-:Y:S01]  /*21f0*/  FADD.FTZ R28, R37, R28 ;  /* 0x0000001c251c7221 */ /* 0x000fe20000010000 */
[----:B------:R-:W-:Y:S01]  /*2200*/  HADD2.F32 R36, -RZ, R108.H1_H1 ;  /* 0x3000006cff247230 */ /* 0x000fe20000004100 */
        /* <DEDUP_REMOVED lines=22> */
.L_x_1138:
[----:B------:R-:W-:Y:S01]  /*2370*/  FMUL.FTZ R37, R34, R24 ;  /* 0x0000001822257220 */ /* 0x000fe20000410000 */
[--C-:B------:R-:W-:Y:S01]  /*2380*/  HADD2.F32 R39, -RZ, R110.reuse.H0_H0 ;  /* 0x2000006eff277230 */ /* 0x100fe20000004100 */
[----:B------:R-:W-:Y:S01]  /*2390*/  FADD.FTZ R40, R35, R40 ;  /* 0x0000002823287221 */ /* 0x000fe20000010000 */
[----:B------:R-:W-:Y:S01]  /*23a0*/  HADD2.F32 R41, -RZ, R110.H1_H1 ;  /* 0x3000006eff297230 */ /* 0x000fe20000004100 */
[----:B------:R-:W-:Y:S02]  /*23b0*/  FFMA.FTZ R35, R47, R37, R46 ;  /* 0x000000252f237223 */ /* 0x000fe4000001002e */
[----:B------:R-:W-:Y:S02]  /*23c0*/  FMUL.FTZ R30, R36, R25 ;  /* 0x00000019241e7220 */ /* 0x000fe40000410000 */
[----:B------:R-:W-:-:S02]  /*23d0*/  FADD.FTZ R33, R33, R34 ;  /* 0x0000002221217221 */ /* 0x000fc40000010000 */
[----:B------:R-:W-:Y:S02]  /*23e0*/  FFMA.FTZ R31, R47, R34, R31 ;  /* 0x000000222f1f7223 */ /* 0x000fe4000001001f */
[C---:B------:R-:W-:Y:S02]  /*23f0*/  FFMA.FTZ R29, R32.reuse, R36, R29 ;  /* 0x00000024201d7223 */ /* 0x040fe4000001001d */
[----:B------:R-:W-:Y:S01]  /*2400*/  FFMA.FTZ R49, R32, R30, R35 ;  /* 0x0000001e20317223 */ /* 0x000fe20000010023 */
[--C-:B------:R-:W-:Y:S01]  /*2410*/  HADD2.F32 R35, -RZ, R107.reuse.H1_H1 ;  /* 0x3000006bff237230 */ /* 0x100fe20000004100 */
[C---:B------:R-:W-:Y:S02]  /*2420*/  FADD.FTZ R32, -R22.reuse, R39 ;  /* 0x0000002716207221 */ /* 0x040fe40000010100 */
[----:B------:R-:W-:Y:S02]  /*2430*/  FADD.FTZ R34, -R22, R41 ;  /* 0x0000002916227221 */ /* 0x000fe40000010100 */
[----:B------:R-:W-:Y:S01]  /*2440*/  FADD.FTZ R28, R28, R36 ;  /* 0x000000241c1c7221 */ /* 0x000fe20000010000 */
[----:B------:R-:W-:Y:S01]  /*2450*/  HADD2.F32 R36, -RZ, R107.H0_H0 ;  /* 0x2000006bff247230 */ /* 0x000fe20000004100 */
[----:B------:R-:W-:-:S02]  /*2460*/  FADD.FTZ R37, R40, R37 ;  /* 0x0000002528257221 */ /* 0x000fc40000010000 */
        /* <DEDUP_REMOVED lines=21> */
.L_x_1139:
[----:B------:R-:W-:Y:S01]  /*25c0*/  FMUL.FTZ R32, R36, R24 ;  /* 0x0000001824207220 */ /* 0x000fe20000410000 */
[----:B------:R-:W-:Y:S01]  /*25d0*/  HADD2.F32 R41, -RZ, R105.H1_H1 ;  /* 0x30000069ff297230 */ /* 0x000fe20000004100 */
[----:B------:R-:W-:Y:S01]  /*25e0*/  FADD.FTZ R39, R30, R37 ;  /* 0x000000251e277221 */ /* 0x000fe20000010000 */
[--C-:B------:R-:W-:Y:S01]  /*25f0*/  HADD2.F32 R38, -RZ, R104.reuse.H0_H0 ;  /* 0x20000068ff267230 */ /* 0x100fe20000004100 */
[----:B------:R-:W-:Y:S01]  /*2600*/  FFMA.FTZ R37, R51, R32, R49 ;  /* 0x0000002033257223 */ /* 0x000fe20000010031 */
[----:B------:R-:W-:Y:S01]  /*2610*/  HADD2.F32 R30, -RZ, R104.H1_H1 ;  /* 0x30000068ff1e7230 */ /* 0x000fe20000004100 */
[----:B------:R-:W-:Y:S01]  /*2620*/  FADD.FTZ R28, R28, R35 ;  /* 0x000000231c1c7221 */ /* 0x000fe20000010000 */
[----:B------:R-:W-:Y:S01]  /*2630*/  HADD2.F32 R47, -RZ, R106.H0_H0 ;  /* 0x2000006aff2f7230 */ /* 0x000fe20000004100 */
[----:B------:R-:W-:-:S02]  /*2640*/  FFMA.FTZ R29, R34, R35, R29 ;  /* 0x00000023221d7223 */ /* 0x000fc4000001001d */
[----:B------:R-:W-:Y:S02]  /*2650*/  FMUL.FTZ R35, R35, R25 ;  /* 0x0000001923237220 */ /* 0x000fe40000410000 */
[----:B------:R-:W-:Y:S01]  /*2660*/  FADD.FTZ R32, R39, R32 ;  /* 0x0000002027207221 */ /* 0x000fe20000010000 */
[----:B------:R-:W-:Y:S01]  /*2670*/  HADD2.F32 R39, -RZ, R105.H0_H0 ;  /* 0x20000069ff277230 */ /* 0x000fe20000004100 */
[----:B------:R-:W-:Y:S02]  /*2680*/  FFMA.FTZ R34, R34, R35, R37 ;  /* 0x0000002322227223 */ /* 0x000fe40000010025 */
[----:B------:R-:W-:Y:S02]  /*2690*/  FADD.FTZ R35, R35, R32 ;  /* 0x0000002023237221 */ /* 0x000fe40000010000 */
[----:B------:R-:W-:Y:S02]  /*26a0*/  FADD.FTZ R33, R33, R36 ;  /* 0x0000002421217221 */ /* 0x000fe40000010000 */
[----:B------:R-:W-:-:S02]  /*26b0*/  FFMA.FTZ R31, R51, R36, R31 ;  /* 0x00000024331f7223 */ /* 0x000fc4000001001f */
        /* <DEDUP_REMOVED lines=23> */
.L_x_1140:
[----:B------:R-:W-:Y:S01]  /*2830*/  FMUL.FTZ R36, R38, R24 ;  /* 0x0000001826247220 */ /* 0x000fe20000410000 */
[----:B------:R-:W-:Y:S01]  /*2840*/  HADD2.F32 R39, -RZ, R106.H1_H1 ;  /* 0x3000006aff277230 */ /* 0x000fe20000004100 */
[----:B------:R-:W-:Y:S02]  /*2850*/  FADD.FTZ R33, R33, R38 ;  /* 0x0000002621217221 */ /* 0x000fe40000010000 */
[----:B------:R-:W-:Y:S01]  /*2860*/  FFMA.FTZ R37, R49, R36, R34 ;  /* 0x0000002431257223 */ /* 0x000fe20000010022 */
[----:B------:R-:W-:Y:S01]  /*2870*/  HADD2.F32 R34, -RZ, R103.H1_H1 ;  /* 0x30000067ff227230 */ /* 0x000fe20000004100 */
[----:B------:R-:W-:Y:S02]  /*2880*/  FADD.FTZ R40, R35, R36 ;  /* 0x0000002423287221 */ /* 0x000fe40000010000 */
[----:B------:R-:W-:-:S02]  /*2890*/  FADD.FTZ R36, -R22, R47 ;  /* 0x0000002f16247221 */ /* 0x000fc40000010100 */
[----:B------:R-:W-:Y:S02]  /*28a0*/  FADD.FTZ R42, -R22, R39 ;  /* 0x00000027162a7221 */ /* 0x000fe40000010100 */
[----:B------:R-:W-:Y:S01]  /*28b0*/  FFMA.FTZ R38, R49, R38, R31 ;  /* 0x0000002631267223 */ /* 0x000fe2000001001f */
[----:B------:R-:W-:Y:S01]  /*28c0*/  HADD2.F32 R31, -RZ, R103.H0_H0 ;  /* 0x20000067ff1f7230 */ /* 0x000fe20000004100 */
        /* <DEDUP_REMOVED lines=22> */
.L_x_1141:
[C---:B------:R-:W-:Y:S01]  /*2a30*/  FFMA.FTZ R41, R32.reuse, R39, R37 ;  /* 0x0000002720297223 */ /* 0x040fe20000010025 */
[--C-:B------:R-:W-:Y:S01]  /*2a40*/  HADD2.F32 R45, -RZ, R101.reuse.H1_H1 ;  /* 0x30000065ff2d7230 */ /* 0x100fe20000004100 */
[----:B------:R-:W-:Y:S02]  /*2a50*/  FMUL.FTZ R42, R31, R24 ;  /* 0x000000181f2a7220 */ /* 0x000fe40000410000 */
[----:B------:R-:W-:Y:S02]  /*2a60*/  FADD.FTZ R43, R39, R40 ;  /* 0x00000028272b7221 */ /* 0x000fe40000010000 */
[----:B------:R-:W-:Y:S02]  /*2a70*/  FFMA.FTZ R39, R35, R42, R41 ;  /* 0x0000002a23277223 */ /* 0x000fe40000010029 */
[----:B------:R-:W-:Y:S01]  /*2a80*/  FADD.FTZ R41, R43, R42 ;  /* 0x0000002a2b297221 */ /* 0x000fe20000010000 */
[----:B------:R-:W-:Y:S01]  /*2a90*/  HADD2.F32 R43, -RZ, R101.H0_H0 ;  /* 0x20000065ff2b7230 */ /* 0x000fe20000004100 */
[----:B------:R-:W-:-:S02]  /*2aa0*/  FFMA.FTZ R29, R32, R30, R29 ;  /* 0x0000001e201d7223 */ /* 0x000fc4000001001d */
[----:B------:R-:W-:Y:S02]  /*2ab0*/  FADD.FTZ R37, R28, R30 ;  /* 0x0000001e1c257221 */ /* 0x000fe40000010000 */
[----:B------:R-:W-:Y:S02]  /*2ac0*/  FMUL.FTZ R30, R34, R25 ;  /* 0x00000019221e7220 */ /* 0x000fe40000410000 */
[C---:B------:R-:W-:Y:S02]  /*2ad0*/  FADD.FTZ R32, -R22.reuse, R43 ;  /* 0x0000002b16207221 */ /* 0x040fe40000010100 */
[----:B------:R-:W-:Y:S01]  /*2ae0*/  FADD.FTZ R40, -R22, R45 ;  /* 0x0000002d16287221 */ /* 0x000fe20000010100 */
[----:B------:R-:W-:Y:S01]  /*2af0*/  HADD2.F32 R45, -RZ, R100.H0_H0 ;  /* 0x20000064ff2d7230 */ /* 0x000fe20000004100 */
[----:B------:R-:W-:Y:S02]  /*2b00*/  FFMA.FTZ R38, R35, R31, R38 ;  /* 0x0000001f23267223 */ /* 0x000fe40000010026 */
[----:B------:R-:W-:-:S02]  /*2b10*/  FADD.FTZ R35, R30, R41 ;  /* 0x000000291e237221 */ /* 0x000fc40000010000 */
[----:B------:R-:W-:Y:S01]  /*2b20*/  FFMA.FTZ R28, R36, R30, R39 ;  /* 0x0000001e241c7223 */ /* 0x000fe20000010027 */
[----:B------:R-:W-:Y:S01]  /*2b30*/  HADD2.F32 R30, -RZ, R100.H1_H1 ;  /* 0x30000064ff1e7230 */ /* 0x000fe20000004100 */
        /* <DEDUP_REMOVED lines=21> */
.L_x_1142:
[----:B------:R-:W-:Y:S01]  /*2c90*/  FMUL.FTZ R40, R45, R24 ;  /* 0x000000182d287220 */ /* 0x000fe20000410000 */
[--C-:B------:R-:W-:Y:S01]  /*2ca0*/  HADD2.F32 R39, -RZ, R102.reuse.H0_H0 ;  /* 0x20000066ff277230 */ /* 0x100fe20000004100 */
[----:B------:R-:W-:Y:S01]  /*2cb0*/  FADD.FTZ R42, R33, R31 ;  /* 0x0000001f212a7221 */ /* 0x000fe20000010000 */
[----:B------:R-:W-:Y:S01]  /*2cc0*/  HADD2.F32 R31, -RZ, R102.H1_H1 ;  /* 0x30000066ff1f7230 */ /* 0x000fe20000004100 */
[----:B------:R-:W-:Y:S02]  /*2cd0*/  FFMA.FTZ R33, R41, R40, R28 ;  /* 0x0000002829217223 */ /* 0x000fe4000001001c */
[----:B------:R-:W-:Y:S01]  /*2ce0*/  FADD.FTZ R28, R35, R40 ;  /* 0x00000028231c7221 */ /* 0x000fe20000010000 */
[--C-:B------:R-:W-:Y:S01]  /*2cf0*/  HADD2.F32 R35, -RZ, R99.reuse.H0_H0 ;  /* 0x20000063ff237230 */ /* 0x100fe20000004100 */
[C---:B------:R-:W-:Y:S01]  /*2d00*/  FADD.FTZ R40, -R22.reuse, R39 ;  /* 0x0000002716287221 */ /* 0x040fe20000010100 */
[----:B------:R-:W-:Y:S01]  /*2d10*/  HADD2.F32 R39, -RZ, R99.H1_H1 ;  /* 0x30000063ff277230 */ /* 0x000fe20000004100 */
        /* <DEDUP_REMOVED lines=23> */
.L_x_1143:
[----:B------:R-:W-:Y:S01]  /*2e90*/  FFMA.FTZ R46, R32, R43, R33 ;  /* 0x0000002b202e7223 */ /* 0x000fe20000010021 */
[--C-:B------:R-:W-:Y:S01]  /*2ea0*/  HADD2.F32 R47, -RZ, R97.reuse.H0_H0 ;  /* 0x20000061ff2f7230 */ /* 0x100fe20000004100 */
[----:B------:R-:W-:Y:S01]  /*2eb0*/  FMUL.FTZ R44, R35, R24 ;  /* 0x00000018232c7220 */ /* 0x000fe20000410000 */
[----:B------:R-:W-:Y:S01]  /*2ec0*/  HADD2.F32 R49, -RZ, R97.H1_H1 ;  /* 0x30000061ff317230 */ /* 0x000fe20000004100 */
[----:B------:R-:W-:Y:S02]  /*2ed0*/  FADD.FTZ R43, R43, R28 ;  /* 0x0000001c2b2b7221 */ /* 0x000fe40000010000 */
[----:B------:R-:W-:Y:S02]  /*2ee0*/  FFMA.FTZ R33, R36, R34, R29 ;  /* 0x0000002224217223 */ /* 0x000fe4000001001d */
[----:B------:R-:W-:Y:S01]  /*2ef0*/  FFMA.FTZ R29, R31, R44, R46 ;  /* 0x0000002c1f1d7223 */ /* 0x000fe2000001002e */
[----:B------:R-:W-:Y:S01]  /*2f00*/  HADD2.F32 R46, -RZ, R96.H1_H1 ;  /* 0x30000060ff2e7230 */ /* 0x000fe20000004100 */
[----:B------:R-:W-:-:S02]  /*2f10*/  FMUL.FTZ R36, R39, R25 ;  /* 0x0000001927247220 */ /* 0x000fc40000410000 */
[----:B------:R-:W-:Y:S02]  /*2f20*/  FADD.FTZ R43, R43, R44 ;  /* 0x0000002c2b2b7221 */ /* 0x000fe40000010000 */
[----:B------:R-:W-:Y:S02]  /*2f30*/  FFMA.FTZ R28, R40, R36, R29 ;  /* 0x00000024281c7223 */ /* 0x000fe4000001001d */
[----:B------:R-:W-:Y:S01]  /*2f40*/  FADD.FTZ R29, R36, R43 ;  /* 0x0000002b241d7221 */ /* 0x000fe20000010000 */
[----:B------:R-:W-:Y:S01]  /*2f50*/  HADD2.F32 R43, -RZ, R96.H0_H0 ;  /* 0x20000060ff2b7230 */ /* 0x000fe20000004100 */
[C---:B------:R-:W-:Y:S02]  /*2f60*/  FADD.FTZ R36, -R22.reuse, R47 ;  /* 0x0000002f16247221 */ /* 0x040fe40000010100 */
[----:B------:R-:W-:Y:S02]  /*2f70*/  FADD.FTZ R48, -R22, R49 ;  /* 0x0000003116307221 */ /* 0x000fe40000010100 */
[----:B------:R-:W-:-:S02]  /*2f80*/  FADD.FTZ R37, R37, R34 ;  /* 0x0000002225257221 */ /* 0x000fc40000010000 */
[----:B------:R-:W-:Y:S02]  /*2f90*/  FFMA.FTZ R34, R41, R45, R38 ;  /* 0x0000002d29227223 */ /* 0x000fe40000010026 */
        /* <DEDUP_REMOVED lines=20> */
[----:B------:R-:W-:-:S03]  /*30e0*/  FMUL.FTZ R43, R43, R36 ;  /* 0x000000242b2b7220 */ /* 0x000fc60000410000 */
.L_x_1144:
[--C-:B------:R-:W-:Y:S01]  /*30f0*/  HADD2.F32 R47, -RZ, R98.reuse.H0_H0 ;  /* 0x20000062ff2f7230 */ /* 0x100fe20000004100 */
[----:B------:R-:W-:Y:S01]  /*3100*/  FMUL.FTZ R36, R43, R24 ;  /* 0x000000182b247220 */ /* 0x000fe20000410000 */
[----:B------:R-:W-:Y:S01]  /*3110*/  HADD2.F32 R49, -RZ, R98.H1_H1 ;  /* 0x30000062ff317230 */ /* 0x000fe20000004100 */
[----:B------:R-:W-:Y:S02]  /*3120*/  FADD.FTZ R44, R42, R45 ;  /* 0x0000002d2a2c7221 */ /* 0x000fe40000010000 */
[C---:B------:R-:W-:Y:S02]  /*3130*/  FADD.FTZ R38, -R22.reuse, R47 ;  /* 0x0000002f16267221 */ /* 0x040fe40000010100 */
[----:B------:R-:W-:Y:S02]  /*3140*/  FADD.FTZ R42, -R22, R49 ;  /* 0x00000031162a7221 */ /* 0x000fe40000010100 */
[----:B------:R-:W-:Y:S01]  /*3150*/  FFMA.FTZ R45, R41, R36, R28 ;  /* 0x00000024292d7223 */ /* 0x000fe2000001001c */
[--C-:B------:R-:W-:Y:S01]  /*3160*/  HADD2.F32 R28, -RZ, R95.reuse.H1_H1 ;  /* 0x3000005fff1c7230 */ /* 0x100fe20000004100 */
[----:B------:R-:W-:Y:S01]  /*3170*/  FADD.FTZ R36, R29, R36 ;  /* 0x000000241d247221 */ /* 0x000fe20000010000 */
[----:B------:R-:W-:Y:S01]  /*3180*/  HADD2.F32 R29, -RZ, R95.H0_H0 ;  /* 0x2000005fff1d7230 */ /* 0x000fe20000004100 */
[----:B------:R-:W-:-:S02]  /*3190*/  FMUL.FTZ R51, R38, R115 ;  /* 0x0000007326337220 */ /* 0x000fc40000410000 */
        /* <DEDUP_REMOVED lines=21> */
.L_x_1145:
[----:B------:R-:W-:Y:S02]  /*32f0*/  FFMA.FTZ R45, R48, R47, R45 ;  /* 0x0000002f302d7223 */ /* 0x000fe4000001002d */
[----:B------:R-:W-:Y:S02]  /*3300*/  FMUL.FTZ R52, R29, R24 ;  /* 0x000000181d347220 */ /* 0x000fe40000410000 */
[----:B------:R-:W-:Y:S02]  /*3310*/  FADD.FTZ R47, R47, R36 ;  /* 0x000000242f2f7221 */ /* 0x000fe40000010000 */
[----:B------:R-:W-:Y:S01]  /*3320*/  FFMA.FTZ R42, R32, R30, R33 ;  /* 0x0000001e202a7223 */ /* 0x000fe20000010021 */
[----:B------:R-:W-:Y:S01]  /*3330*/  HADD2.F32 R32, -RZ, R92.H1_H1 ;  /* 0x3000005cff207230 */ /* 0x000fe20000004100 */
[----:B------:R-:W-:-:S02]  /*3340*/  FADD.FTZ R50, R37, R30 ;  /* 0x0000001e25327221 */ /* 0x000fc40000010000 */
[----:B------:R-:W-:Y:S01]  /*3350*/  FFMA.FTZ R33, R51, R52, R45 ;  /* 0x0000003433217223 */ /* 0x000fe2000001002d */
[--C-:B------:R-:W-:Y:S01]  /*3360*/  HADD2.F32 R45, -RZ, R93.reuse.H0_H0 ;  /* 0x2000005dff2d7230 */ /* 0x100fe20000004100 */
[----:B------:R-:W-:Y:S01]  /*3370*/  FADD.FTZ R37, R47, R52 ;  /* 0x000000342f257221 */ /* 0x000fe20000010000 */
[----:B------:R-:W-:Y:S01]  /*3380*/  HADD2.F32 R47, -RZ, R93.H1_H1 ;  /* 0x3000005dff2f7230 */ /* 0x000fe20000004100 */
[----:B------:R-:W-:Y:S02]  /*3390*/  FMUL.FTZ R36, R28, R25 ;  /* 0x000000191c247220 */ /* 0x000fe40000410000 */
[C---:B------:R-:W-:Y:S02]  /*33a0*/  FADD.FTZ R30, -R22.reuse, R45 ;  /* 0x0000002d161e7221 */ /* 0x040fe40000010100 */
[----:B------:R-:W-:Y:S02]  /*33b0*/  FADD.FTZ R54, -R22, R47 ;  /* 0x0000002f16367221 */ /* 0x000fe40000010100 */
[----:B------:R-:W-:-:S02]  /*33c0*/  FFMA.FTZ R52, R31, R35, R34 ;  /* 0x000000231f347223 */ /* 0x000fc40000010022 */
[----:B------:R-:W-:Y:S01]  /*33d0*/  FFMA.FTZ R34, R38, R36, R33 ;  /* 0x0000002426227223 */ /* 0x000fe20000010021 */
[----:B------:R-:W-:Y:S01]  /*33e0*/  HADD2.F32 R33, -RZ, R92.H0_H0 ;  /* 0x2000005cff217230 */ /* 0x000fe20000004100 */
[-C--:B------:R-:W-:Y:S02]  /*33f0*/  FMUL.FTZ R31, R30, R115.reuse ;  /* 0x000000731e1f7220 */ /* 0x080fe40000410000 */
[----:B------:R-:W-:Y:S02]  /*3400*/  FADD.FTZ R36, R36, R37 ;  /* 0x0000002524247221 */ /* 0x000fe40000010000 */
        /* <DEDUP_REMOVED lines=20> */
.L_x_1146:
[----:B------:R-:W-:Y:S01]  /*3550*/  FMUL.FTZ R47, R33, R24 ;  /* 0x00000018212f7220 */ /* 0x000fe20000410000 */
[--C-:B------:R-:W-:Y:S01]  /*3560*/  HADD2.F32 R37, -RZ, R94.reuse.H0_H0 ;  /* 0x2000005eff257230 */ /* 0x100fe20000004100 */
[----:B------:R-:W-:Y:S01]  /*3570*/  FADD.FTZ R44, R44, R35 ;  /* 0x000000232c2c7221 */ /* 0x000fe20000010000 */
[----:B------:R-:W-:Y:S01]  /*3580*/  HADD2.F32 R35, -RZ, R94.H1_H1 ;  /* 0x3000005eff237230 */ /* 0x000fe20000004100 */
[----:B------:R-:W-:Y:S02]  /*3590*/  FFMA.FTZ R45, R31, R47, R34 ;  /* 0x0000002f1f2d7223 */ /* 0x000fe40000010022 */
[C---:B------:R-:W-:Y:S01]  /*35a0*/  FADD.FTZ R34, -R22.reuse, R37 ;  /* 0x0000002516227221 */ /* 0x040fe20000010100 */
[--C-:B------:R-:W-:Y:S01]  /*35b0*/  HADD2.F32 R37, -RZ, R23.reuse.H0_H0 ;  /* 0x20000017ff257230 */ /* 0x100fe20000004100 */
[----:B------:R-:W-:Y:S02]  /*35c0*/  FADD.FTZ R56, -R22, R35 ;  /* 0x0000002316387221 */ /* 0x000fe40000010100 */
[----:B------:R-:W-:Y:S01]  /*35d0*/  FADD.FTZ R47, R36, R47 ;  /* 0x0000002f242f7221 */ /* 0x000fe20000010000 */
[----:B------:R-:W-:Y:S01]  /*35e0*/  HADD2.F32 R36, -RZ, R23.H1_H1 ;  /* 0x30000017ff247230 */ /* 0x000fe20000004100 */
        /* <DEDUP_REMOVED lines=22> */
.L_x_1147:
[----:B------:R-:W-:Y:S01]  /*3750*/  FFMA.FTZ R53, R30, R54, R45 ;  /* 0x000000361e357223 */ /* 0x000fe2000001002d */
[----:B------:R-:W-:Y:S01]  /*3760*/  HADD2.F32 R55, -RZ, R67.H1_H1 ;  /* 0x30000043ff377230 */ /* 0x000fe20000004100 */
[----:B------:R-:W-:Y:S02]  /*3770*/  FMUL.FTZ R56, R37, R24 ;  /* 0x0000001825387220 */ /* 0x000fe40000410000 */
[----:B------:R-:W-:Y:S01]  /*3780*/  FFMA.FTZ R45, R40, R39, R42 ;  /* 0x00000027282d7223 */ /* 0x000fe2000001002a */
[----:B------:R-:W-:Y:S01]  /*3790*/  HADD2.F32 R42, -RZ, R66.H0_H0 ;  /* 0x20000042ff2a7230 */ /* 0x000fe20000004100 */
[----:B------:R-:W-:Y:S02]  /*37a0*/  FADD.FTZ R49, R50, R39 ;  /* 0x0000002732317221 */ /* 0x000fe40000010000 */
[----:B------:R-:W-:-:S02]  /*37b0*/  FADD.FTZ R47, R54, R47 ;  /* 0x0000002f362f7221 */ /* 0x000fc40000010000 */
[----:B------:R-:W-:Y:S01]  /*37c0*/  FFMA.FTZ R39, R35, R56, R53 ;  /* 0x0000003823277223 */ /* 0x000fe20000010035 */
[----:B------:R-:W-:Y:S01]  /*37d0*/  HADD2.F32 R53, -RZ, R67.H0_H0 ;  /* 0x20000043ff357230 */ /* 0x000fe20000004100 */
[----:B------:R-:W-:Y:S02]  /*37e0*/  FADD.FTZ R56, R47, R56 ;  /* 0x000000382f387221 */ /* 0x000fe40000010000 */
[----:B------:R-:W-:Y:S02]  /*37f0*/  FMUL.FTZ R47, R36, R25 ;  /* 0x00000019242f7220 */ /* 0x000fe40000410000 */
[C---:B------:R-:W-:Y:S02]  /*3800*/  FADD.FTZ R40, -R22.reuse, R53 ;  /* 0x0000003516287221 */ /* 0x040fe40000010100 */
[----:B------:R-:W-:Y:S02]  /*3810*/  FADD.FTZ R54, -R22, R55 ;  /* 0x0000003716367221 */ /* 0x000fe40000010100 */
[----:B------:R-:W-:Y:S01]  /*3820*/  FFMA.FTZ R50, R41, R43, R52 ;  /* 0x0000002b29327223 */ /* 0x000fe20000010034 */
[----:B------:R-:W-:Y:S01]  /*3830*/  HADD2.F32 R41, -RZ, R66.H1_H1 ;  /* 0x30000042ff297230 */ /* 0x000fe20000004100 */
[----:B------:R-:W-:-:S02]  /*3840*/  FFMA.FTZ R52, R34, R47, R39 ;  /* 0x0000002f22347223 */ /* 0x000fc40000010027 */
[-C--:B------:R-:W-:Y:S02]  /*3850*/  FMUL.FTZ R39, R40, R115.reuse ;  /* 0x0000007328277220 */ /* 0x080fe40000410000 */
        /* <DEDUP_REMOVED lines=21> */
.L_x_1148:
[----:B------:R-:W-:Y:S01]  /*39b0*/  FMUL.FTZ R54, R42, R24 ;  /* 0x000000182a367220 */ /* 0x000fe20000410000 */
[--C-:B------:R-:W-:Y:S01]  /*39c0*/  HADD2.F32 R55, -RZ, R68.reuse.H1_H1 ;  /* 0x30000044ff377230 */ /* 0x100fe20000004100 */
[----:B------:R-:W-:Y:S01]  /*39d0*/  FFMA.FTZ R53, R48, R46, R45 ;  /* 0x0000002e30357223 */ /* 0x000fe2000001002d */
[----:B------:R-:W-:Y:S01]  /*39e0*/  HADD2.F32 R45, -RZ, R68.H0_H0 ;  /* 0x20000044ff2d7230 */ /* 0x000fe20000004100 */
[----:B------:R-:W-:Y:S02]  /*39f0*/  FADD.FTZ R44, R44, R43 ;  /* 0x0000002b2c2c7221 */ /* 0x000fe40000010000 */
[----:B------:R-:W-:Y:S02]  /*3a00*/  FFMA.FTZ R43, R39, R54, R52 ;  /* 0x00000036272b7223 */ /* 0x000fe40000010034 */
[----:B------:R-:W-:-:S02]  /*3a10*/  FADD.FTZ R47, R47, R54 ;  /* 0x000000362f2f7221 */ /* 0x000fc40000010000 */
[----:B------:R-:W-:Y:S02]  /*3a20*/  FMUL.FTZ R54, R41, R25 ;  /* 0x0000001929367220 */ /* 0x000fe40000410000 */
[----:B------:R-:W-:Y:S02]  /*3a30*/  FADD.FTZ R49, R49, R46 ;  /* 0x0000002e31317221 */ /* 0x000fe40000010000 */
[C---:B------:R-:W-:Y:S01]  /*3a40*/  FADD.FTZ R46, -R22.reuse, R45 ;  /* 0x0000002d162e7221 */ /* 0x040fe20000010100 */
[--C-:B------:R-:W-:Y:S01]  /*3a50*/  HADD2.F32 R45, -RZ, R61.reuse.H1_H1 ;  /* 0x3000003dff2d7230 */ /* 0x100fe20000004100 */
[----:B------:R-:W-:Y:S02]  /*3a60*/  FADD.FTZ R48, -R22, R55 ;  /* 0x0000003716307221 */ /* 0x000fe40000010100 */
[----:B------:R-:W-:Y:S02]  /*3a70*/  FFMA.FTZ R52, R40, R54, R43 ;  /* 0x0000003628347223 */ /* 0x000fe4000001002b */
[----:B------:R-:W-:Y:S01]  /*3a80*/  FADD.FTZ R54, R54, R47 ;  /* 0x0000002f36367221 */ /* 0x000fe20000010000 */
[----:B------:R-:W-:Y:S01]  /*3a90*/  HADD2.F32 R47, -RZ, R61.H0_H0 ;  /* 0x2000003dff2f7230 */ /* 0x000fe20000004100 */
        /* <DEDUP_REMOVED lines=20> */
[----:B------:R-:W-:-:S04]  /*3be0*/  FMUL.FTZ R47, R47, R48 ;  /* 0x000000302f2f7220 */ /* 0x000fc80000410000 */
.L_x_1149:
[----:B------:R-:W-:Y:S01]  /*3bf0*/  FMUL.FTZ R55, R47, R24 ;  /* 0x000000182f377220 */ /* 0x000fe20000410000 */
[--C-:B------:R-:W-:Y:S01]  /*3c00*/  HADD2.F32 R57, -RZ, R62.reuse.H0_H0 ;  /* 0x2000003eff397230 */ /* 0x100fe20000004100 */
[----:B------:R-:W-:Y:S01]  /*3c10*/  FFMA.FTZ R48, R51, R29, R50 ;  /* 0x0000001d33307223 */ /* 0x000fe20000010032 */
[----:B------:R-:W-:Y:S01]  /*3c20*/  HADD2.F32 R117, -RZ, R62.H1_H1 ;  /* 0x3000003eff757230 */ /* 0x000fe20000004100 */
[----:B------:R-:W-:-:S02]  /*3c30*/  FFMA.FTZ R51, R43, R55, R52 ;  /* 0x000000372b337223 */ /* 0x000fc40000010034 */
[----:B------:R-:W-:Y:S02]  /*3c40*/  FMUL.FTZ R50, R45, R25 ;  /* 0x000000192d327220 */ /* 0x000fe40000410000 */
[----:B------:R-:W-:Y:S02]  /*3c50*/  FADD.FTZ R55, R54, R55 ;  /* 0x0000003736377221 */ /* 0x000fe40000010000 */
[C---:B------:R-:W-:Y:S02]  /*3c60*/  FADD.FTZ R52, -R22.reuse, R57 ;  /* 0x0000003916347221 */ /* 0x040fe40000010100 */
[----:B------:R-:W-:Y:S02]  /*3c70*/  FADD.FTZ R54, -R22, R117 ;  /* 0x0000007516367221 */ /* 0x000fe40000010100 */
[----:B------:R-:W-:Y:S02]  /*3c80*/  FFMA.FTZ R53, R38, R28, R53 ;  /* 0x0000001c26357223 */ /* 0x000fe40000010035 */
[----:B------:R-:W-:-:S02]  /*3c90*/  FFMA.FTZ R38, R46, R50, R51 ;  /* 0x000000322e267223 */ /* 0x000fc40000010033 */
[----:B------:R-:W-:Y:S02]  /*3ca0*/  FADD.FTZ R51, R50, R55 ;  /* 0x0000003732337221 */ /* 0x000fe40000010000 */
[-C--:B------:R-:W-:Y:S01]  /*3cb0*/  FMUL.FTZ R55, R52, R115.reuse ;  /* 0x0000007334377220 */ /* 0x080fe20000410000 */
[--C-:B------:R-:W-:Y:S01]  /*3cc0*/  HADD2.F32 R52, -RZ, R63.reuse.H0_H0 ;  /* 0x2000003fff347230 */ /* 0x100fe20000004100 */
[----:B------:R-:W-:Y:S01]  /*3cd0*/  FMUL.FTZ R50, R54, R115 ;  /* 0x0000007336327220 */ /* 0x000fe20000410000 */
[----:B------:R-:W-:Y:S01]  /*3ce0*/  HADD2.F32 R54, -RZ, R63.H1_H1 ;  /* 0x3000003fff367230 */ /* 0x000fe20000004100 */
        /* <DEDUP_REMOVED lines=19> */
.L_x_1150:
[----:B------:R-:W-:Y:S01]  /*3e20*/  FMUL.FTZ R56, R52, R24 ;  /* 0x0000001834387220 */ /* 0x000fe20000410000 */
[----:B------:R-:W-:-:S03]  /*3e30*/  HADD2.F32 R117, -RZ, R64.H1_H1 ;  /* 0x30000040ff757230 */ /* 0x000fc60000004100 */
[----:B------:R-:W-:Y:S02]  /*3e40*/  FFMA.FTZ R57, R55, R56, R38 ;  /* 0x0000003837397223 */ /* 0x000fe40000010026 */
[----:B------:R-:W-:Y:S02]  /*3e50*/  FMUL.FTZ R38, R54, R25 ;  /* 0x0000001936267220 */ /* 0x000fe40000410000 */
[----:B------:R-:W-:Y:S02]  /*3e60*/  FADD.FTZ R51, R51, R56 ;  /* 0x0000003833337221 */ /* 0x000fe40000010000 */
[----:B------:R-:W-:Y:S02]  /*3e70*/  FFMA.FTZ R56, R50, R38, R57 ;  /* 0x0000002632387223 */ /* 0x000fe40000010039 */
[----:B------:R-:W-:Y:S01]  /*3e80*/  FADD.FTZ R57, R38, R51 ;  /* 0x0000003326397221 */ /* 0x000fe20000010000 */
[----:B------:R-:W-:Y:S01]  /*3e90*/  HADD2.F32 R51, -RZ, R64.H0_H0 ;  /* 0x20000040ff337230 */ /* 0x000fe20000004100 */
[----:B------:R-:W-:-:S04]  /*3ea0*/  FADD.FTZ R118, -R22, R117 ;  /* 0x0000007516767221 */ /* 0x000fc80000010100 */
[----:B------:R-:W-:Y:S01]  /*3eb0*/  FADD.FTZ R38, -R22, R51 ;  /* 0x0000003316267221 */ /* 0x000fe20000010100 */
[--C-:B------:R-:W-:Y:S01]  /*3ec0*/  HADD2.F32 R51, -RZ, R65.reuse.H0_H0 ;  /* 0x20000041ff337230 */ /* 0x100fe20000004100 */
[-C--:B------:R-:W-:Y:S02]  /*3ed0*/  FMUL.FTZ R118, R118, R115.reuse ;  /* 0x0000007376767220 */ /* 0x080fe40000410000 */
[----:B------:R-:W-:Y:S01]  /*3ee0*/  FMUL.FTZ R117, R38, R115 ;  /* 0x0000007326757220 */ /* 0x000fe20000410000 */
[----:B------:R-:W-:Y:S01]  /*3ef0*/  HADD2.F32 R38, -RZ, R65.H1_H1 ;  /* 0x30000041ff267230 */ /* 0x000fe20000004100 */
        /* <DEDUP_REMOVED lines=19> */
.L_x_1151:
        /* <DEDUP_REMOVED lines=100> */
.L_x_1153:
[----:B0-----:R-:W-:Y:S05]  /*4670*/  BSYNC B0 ;  /* 0x0000000000007941 */ /* 0x001fea0003800000 */
.L_x_1152:
        /* <DEDUP_REMOVED lines=81> */
.L_x_1155:
[----:B------:R-:W-:Y:S05]  /*4b90*/  BSYNC B0 ;  /* 0x0000000000007941 */ /* 0x000fea0003800000 */
.L_x_1154:
        /* <DEDUP_REMOVED lines=16> */
.L_x_1157:
[----:B------:R-:W-:Y:S05]  /*4ca0*/  BSYNC B0 ;  /* 0x0000000000007941 */ /* 0x000fea0003800000 */
.L_x_1156:
        /* <DEDUP_REMOVED lines=30> */
.L_x_1160:
[----:B------:R-:W2:Y:S01]  /*4e90*/  LDG.E.STRONG.GPU R30, [R28.64] ;  /* 0x000000061c1e7981 */ /* 0x000ea2000c1ef900 */
[----:B------:R-:W-:Y:S01]  /*4ea0*/  YIELD ;  /* 0x0000000000007946 */ /* 0x000fe20003800000 */
[----:B--2---:R-:W-:Y:S01]  /*4eb0*/  ISETP.NE.AND P6, PT, R30, R35, PT ;  /* 0x000000231e00720c */ /* 0x004fe20003fc5270 */
[----:B------:R-:W-:-:S12]  /*4ec0*/  CCTL.IVALL ;  /* 0x00000000ff00798f */ /* 0x000fd80002000000 */
[----:B------:R-:W-:Y:S05]  /*4ed0*/  @P6 BRA `(.L_x_1160) ;  /* 0xffffffb000006947 */ /* 0x000fea000383ffff */
.L_x_1159:
        /* <DEDUP_REMOVED lines=22> */
.L_x_1164:
        /* <DEDUP_REMOVED lines=115> */
.L_x_1163:
        /* <DEDUP_REMOVED lines=63> */
.L_x_1165:
[----:B------:R-:W-:-:S04]  /*5b60*/  LOP3.LUT P6, RZ, R91, 0x1, RZ, 0xc0, !PT ;  /* 0x000000015bff7812 */ /* 0x000fc800078cc0ff */
[----:B------:R-:W-:-:S13]  /*5b70*/  ISETP.NE.OR P6, PT, R30, RZ, P6 ;  /* 0x000000ff1e00720c */ /* 0x000fda00037c5670 */
[----:B------:R-:W-:Y:S05]  /*5b80*/  @!P6 BRA `(.L_x_1161) ;  /* 0x000001f00000e947 */ /* 0x000fea0003800000 */
.L_x_1162:
        /* <DEDUP_REMOVED lines=31> */
.L_x_1161:
        /* <DEDUP_REMOVED lines=10> */
.L_x_1167:
[----:B------:R-:W-:Y:S05]  /*5e20*/  BSYNC B0 ;  /* 0x0000000000007941 */ /* 0x000fea0003800000 */
.L_x_1166:
        /* <DEDUP_REMOVED lines=17> */
.L_x_1158:
[----:B------:R-:W-:Y:S04]  /*5f40*/  @!P0 STS.64 [0x88], R56 ;  /* 0x00008838ff008388 */ /* 0x000fe80000000a00 */
[----:B------:R-:W-:Y:S01]  /*5f50*/  BAR.SYNC.DEFER_BLOCKING 0x0 ;  /* 0x0000000000007b1d */ /* 0x000fe20000010000 */
[----:B------:R-:W-:Y:S01]  /*5f60*/  ISETP.NE.AND P6, PT, RZ, UR9, PT ;  /* 0x00000009ff007c0c */ /* 0x000fe2000bfc5270 */
[--C-:B0-----:R-:W-:Y:S01]  /*5f70*/  HADD2.F32 R35, -RZ, R113.reuse.H0_H0 ;  /* 0x20000071ff237230 */ /* 0x101fe20000004100 */
[----:B------:R-:W-:Y:S01]  /*5f80*/  SHF.R.U32.HI R30, RZ, 0x2, R89 ;  /* 0x00000002ff1e7819 */ /* 0x000fe20000011659 */
[----:B------:R-:W-:-:S02]  /*5f90*/  HADD2.F32 R113, -RZ, R113.H1_H1 ;  /* 0x30000071ff717230 */ /* 0x000fc40000004100 */
[--C-:B------:R-:W-:Y:S02]  /*5fa0*/  HADD2.F32 R39, -RZ, R112.reuse.H0_H0 ;  /* 0x20000070ff277230 */ /* 0x100fe40000004100 */
[----:B------:R-:W-:Y:S01]  /*5fb0*/  IMAD.WIDE.U32 R30, R30, 0x24924925, RZ ;  /* 0x249249251e1e7825 */ /* 0x000fe200078e00ff */
[----:B------:R-:W-:Y:S02]  /*5fc0*/  HADD2.F32 R112, -RZ, R112.H1_H1 ;  /* 0x30000070ff707230 */ /* 0x000fe40000004100 */
[----:B------:R-:W-:Y:S01]  /*5fd0*/  HADD2.F32 R37, -RZ, R114.H1_H1 ;  /* 0x30000072ff257230 */ /* 0x000fe20000004100 */
[----:B------:R-:W-:Y:S02]  /*5fe0*/  FADD.FTZ R30, -R22, R113 ;  /* 0x00000071161e7221 */ /* 0x000fe40000010100 */
[----:B------:R-:W-:Y:S02]  /*5ff0*/  IMAD R32, R59, c[0x0][0x1fc], R31 ;  /* 0x00007f003b207a24 */ /* 0x000fe400078e021f */
[----:B------:R-:W-:Y:S01]  /*6000*/  FMUL.FTZ R44, R30, R115 ;  /* 0x000000731e2c7220 */ /* 0x000fe20000410000 */
[----:B------:R-:W0:Y:S02]  /*6010*/  LDS.64 R28, [0x88] ;  /* 0x00008800ff1c7984 */ /* 0x000e240000000a00 */
[----:B0-----:R-:W-:-:S02]  /*6020*/  FMUL.FTZ R33, R28, c[0x0][0x20c] ;  /* 0x000083001c217a20 */ /* 0x001fc40000410000 */
[----:B------:R-:W-:Y:S01]  /*6030*/  FADD.FTZ R28, -R22, R35 ;  /* 0x00000023161c7221 */ /* 0x000fe20000010100 */
[----:B------:R-:W-:Y:S01]  /*6040*/  HADD2.F32 R35, -RZ, R114.H0_H0 ;  /* 0x20000072ff237230 */ /* 0x000fe20000004100 */
[----:B------:R-:W-:Y:S02]  /*6050*/  FMUL.FTZ R34, R29, c[0x0][0x20c] ;  /* 0x000083001d227a20 */ /* 0x000fe40000410000 */
        /* <DEDUP_REMOVED lines=20> */
.L_x_1168:
        /* <DEDUP_REMOVED lines=17> */
[----:B------:R-:W-:-:S05]  /*62b0*/  F2FP.PACK_AB R29, R28, R29 ;  /* 0x0000001d1c1d723e */ /* 0x000fca00000000ff */
[----:B------:R0:W-:Y:S02]  /*62c0*/  STG.E [R30.64], R29 ;  /* 0x0000001d1e007986 */ /* 0x0001e4000c101906 */
.L_x_1170:
[----:B------:R-:W-:Y:S05]  /*62d0*/  BSYNC B0 ;  /* 0x0000000000007941 */ /* 0x000fea0003800000 */
.L_x_1169:
[----:B------:R-:W-:Y:S01]  /*62e0*/  ISETP.NE.AND P0, PT, RZ, UR9, PT ;  /* 0x00000009ff007c0c */ /* 0x000fe2000bf05270 */
[C---:B------:R-:W-:Y:S01]  /*62f0*/  FADD.FTZ R28, -R22.reuse, R35 ;  /* 0x00000023161c7221 */ /* 0x040fe20000010100 */
[----:B------:R-:W-:Y:S01]  /*6300*/  HADD2.F32 R35, -RZ, R109.H0_H0 ;  /* 0x2000006dff237230 */ /* 0x000fe20000004100 */
[----:B0-----:R-:W-:Y:S01]  /*6310*/  FADD.FTZ R30, -R22, R37 ;  /* 0x00000025161e7221 */ /* 0x001fe20000010100 */
[--C-:B------:R-:W-:Y:S01]  /*6320*/  HADD2.F32 R39, -RZ, R111.reuse.H0_H0 ;  /* 0x2000006fff277230 */ /* 0x100fe20000004100 */
[-C--:B------:R-:W-:Y:S01]  /*6330*/  FMUL.FTZ R45, R28, R115.reuse ;  /* 0x000000731c2d7220 */ /* 0x080fe20000410000 */
[----:B------:R-:W-:Y:S01]  /*6340*/  HADD2.F32 R36, -RZ, R111.H1_H1 ;  /* 0x3000006fff247230 */ /* 0x000fe20000004100 */
[----:B------:R-:W-:Y:S01]  /*6350*/  FMUL.FTZ R44, R30, R115 ;  /* 0x000000731e2c7220 */ /* 0x000fe20000410000 */
[----:B------:R-:W-:-:S05]  /*6360*/  HADD2.F32 R109, -RZ, R109.H1_H1 ;  /* 0x3000006dff6d7230 */ /* 0x000fca0000004100 */
        /* <DEDUP_REMOVED lines=19> */
.L_x_1171:
        /* <DEDUP_REMOVED lines=19> */
.L_x_1173:
[----:B------:R-:W-:Y:S05]  /*65d0*/  BSYNC B0 ;  /* 0x0000000000007941 */ /* 0x000fea0003800000 */
.L_x_1172:
[----:B------:R-:W-:Y:S01]  /*65e0*/  ISETP.NE.AND P0, PT, RZ, UR9, PT ;  /* 0x00000009ff007c0c */ /* 0x000fe2000bf05270 */
[C---:B------:R-:W-:Y:S01]  /*65f0*/  FADD.FTZ R28, -R22.reuse, R35 ;  /* 0x00000023161c7221 */ /* 0x040fe20000010100 */
[--C-:B------:R-:W-:Y:S01]  /*6600*/  HADD2.F32 R39, -RZ, R108.reuse.H0_H0 ;  /* 0x2000006cff277230 */ /* 0x100fe20000004100 */
[----:B0-----:R-:W-:Y:S01]  /*6610*/  FADD.FTZ R30, -R22, R109 ;  /* 0x0000006d161e7221 */ /* 0x001fe20000010100 */
[----:B------:R-:W-:Y:S01]  /*6620*/  HADD2.F32 R108, -RZ, R108.H1_H1 ;  /* 0x3000006cff6c7230 */ /* 0x000fe20000004100 */
[-C--:B------:R-:W-:Y:S01]  /*6630*/  FMUL.FTZ R45, R28, R115.reuse ;  /* 0x000000731c2d7220 */ /* 0x080fe20000410000 */
[--C-:B------:R-:W-:Y:S01]  /*6640*/  HADD2.F32 R35, -RZ, R110.reuse.H0_H0 ;  /* 0x2000006eff237230 */ /* 0x100fe20000004100 */
        /* <DEDUP_REMOVED lines=21> */
.L_x_1174:
        /* <DEDUP_REMOVED lines=19> */
.L_x_1176:
[----:B------:R-:W-:Y:S05]  /*68d0*/  BSYNC B0 ;  /* 0x0000000000007941 */ /* 0x000fea0003800000 */
.L_x_1175:
        /* <DEDUP_REMOVED lines=28> */
.L_x_1177:
        /* <DEDUP_REMOVED lines=19> */
.L_x_1179:
[----:B------:R-:W-:Y:S05]  /*6bd0*/  BSYNC B0 ;  /* 0x0000000000007941 */ /* 0x000fea0003800000 */
.L_x_1178:
        /* <DEDUP_REMOVED lines=28> */
.L_x_1180:
        /* <DEDUP_REMOVED lines=19> */
.L_x_1182:
[----:B------:R-:W-:Y:S05]  /*6ed0*/  BSYNC B0 ;  /* 0x0000000000007941 */ /* 0x000fea0003800000 */
.L_x_1181:
        /* <DEDUP_REMOVED lines=28> */
.L_x_1183:
        /* <DEDUP_REMOVED lines=19> */
.L_x_1185:
[----:B------:R-:W-:Y:S05]  /*71d0*/  BSYNC B0 ;  /* 0x0000000000007941 */ /* 0x000fea0003800000 */
.L_x_1184:
        /* <DEDUP_REMOVED lines=28> */
.L_x_1186:
        /* <DEDUP_REMOVED lines=19> */
.L_x_1188:
[----:B------:R-:W-:Y:S05]  /*74d0*/  BSYNC B0 ;  /* 0x0000000000007941 */ /* 0x000fea0003800000 */
.L_x_1187:
        /* <DEDUP_REMOVED lines=28> */
.L_x_1189:
        /* <DEDUP_REMOVED lines=18> */
.L_x_1191:
[----:B------:R-:W-:Y:S05]  /*77c0*/  BSYNC B0 ;  /* 0x0000000000007941 */ /* 0x000fea0003800000 */
.L_x_1190:
[C---:B------:R-:W-:Y:S01]  /*77d0*/  FADD.FTZ R28, -R22.reuse, R45 ;  /* 0x0000002d161c7221 */ /* 0x040fe20000010100 */
[--C-:B------:R-:W-:Y:S01]  /*77e0*/  HADD2.F32 R35, -RZ, R96.reuse.H0_H0 ;  /* 0x20000060ff237230 */ /* 0x100fe20000004100 */
[----:B0-----:R-:W-:Y:S01]  /*77f0*/  FADD.FTZ R30, -R22, R97 ;  /* 0x00000061161e7221 */ /* 0x001fe20000010100 */
[----:B------:R-:W-:Y:S01]  /*7800*/  HADD2.F32 R96, -RZ, R96.H1_H1 ;  /* 0x30000060ff607230 */ /* 0x000fe20000004100 */
[-C--:B------:R-:W-:Y:S01]  /*7810*/  FMUL.FTZ R43, R28, R115.reuse ;  /* 0x000000731c2b7220 */ /* 0x080fe20000410000 */
        /* <DEDUP_REMOVED lines=22> */
.L_x_1192:
        /* <DEDUP_REMOVED lines=18> */
.L_x_1194:
[----:B------:R-:W-:Y:S05]  /*7aa0*/  BSYNC B0 ;  /* 0x0000000000007941 */ /* 0x000fea0003800000 */
.L_x_1193:
[C---:B------:R-:W-:Y:S01]  /*7ab0*/  FADD.FTZ R28, -R22.reuse, R45 ;  /* 0x0000002d161c7221 */ /* 0x040fe20000010100 */
[----:B------:R-:W-:Y:S01]  /*7ac0*/  HADD2.F32 R45, -RZ, R93.H0_H0 ;  /* 0x2000005dff2d7230 */ /* 0x000fe20000004100 */
[----:B0-----:R-:W-:Y:S01]  /*7ad0*/  FADD.FTZ R30, -R22, R47 ;  /* 0x0000002f161e7221 */ /* 0x001fe20000010100 */
[--C-:B------:R-:W-:Y:S01]  /*7ae0*/  HADD2.F32 R35, -RZ, R95.reuse.H0_H0 ;  /* 0x2000005fff237230 */ /* 0x100fe20000004100 */
[-C--:B------:R-:W-:Y:S01]  /*7af0*/  FMUL.FTZ R43, R28, R115.reuse ;  /* 0x000000731c2b7220 */ /* 0x080fe20000410000 */
[----:B------:R-:W-:Y:S01]  /*7b00*/  HADD2.F32 R36, -RZ, R95.H1_H1 ;  /* 0x3000005fff247230 */ /* 0x000fe20000004100 */
        /* <DEDUP_REMOVED lines=21> */
.L_x_1195:
        /* <DEDUP_REMOVED lines=18> */
.L_x_1197:
[----:B------:R-:W-:Y:S05]  /*7d80*/  BSYNC B0 ;  /* 0x0000000000007941 */ /* 0x000fea0003800000 */
.L_x_1196:
        /* <DEDUP_REMOVED lines=27> */
.L_x_1198:
        /* <DEDUP_REMOVED lines=18> */
.L_x_1200:
[----:B------:R-:W-:Y:S05]  /*8060*/  BSYNC B0 ;  /* 0x0000000000007941 */ /* 0x000fea0003800000 */
.L_x_1199:
        /* <DEDUP_REMOVED lines=27> */
.L_x_1201:
        /* <DEDUP_REMOVED lines=16> */
[----:B------:R-:W-:-:S05]  /*8320*/  F2FP.PACK_AB R23, R23, R28 ;  /* 0x0000001c1717723e */ /* 0x000fca00000000ff */
[----:B------:R0:W-:Y:S02]  /*8330*/  STG.E [R30.64], R23 ;  /* 0x000000171e007986 */ /* 0x0001e4000c101906 */
.L_x_1203:
[----:B------:R-:W-:Y:S05]  /*8340*/  BSYNC B0 ;  /* 0x0000000000007941 */ /* 0x000fea0003800000 */
.L_x_1202:
[----:B------:R-:W-:Y:S01]  /*8350*/  FADD.FTZ R28, -R22, R43 ;  /* 0x0000002b161c7221 */ /* 0x000fe20000010100 */
[----:B------:R-:W-:Y:S01]  /*8360*/  IADD3 R42, R32, 0xc0, RZ ;  /* 0x000000c0202a7810 */ /* 0x000fe20007ffe0ff */
[----:B0-----:R-:W-:Y:S01]  /*8370*/  FADD.FTZ R30, -R22, R67 ;  /* 0x00000043161e7221 */ /* 0x001fe20000010100 */
[--C-:B------:R-:W-:Y:S01]  /*8380*/  HADD2.F32 R23, -RZ, R66.reuse.H0_H0 ;  /* 0x20000042ff177230 */ /* 0x100fe20000004100 */
[-C--:B------:R-:W-:Y:S01]  /*8390*/  FMUL.FTZ R41, R28, R115.reuse ;  /* 0x000000731c297220 */ /* 0x080fe20000410000 */
[----:B------:R-:W-:Y:S01]  /*83a0*/  HADD2.F32 R66, -RZ, R66.H1_H1 ;  /* 0x30000042ff427230 */ /* 0x000fe20000004100 */
        /* <DEDUP_REMOVED lines=21> */
.L_x_1204:
[----:B------:R-:W-:Y:S01]  /*8500*/  ISETP.GE.U32.AND P0, PT, R42, c[0x0][0x1e0], PT ;  /* 0x000078002a007a0c */ /* 0x000fe20003f06070 */
[----:B------:R-:W-:Y:S01]  /*8510*/  BSSY B0, `(.L_x_1205) ;  /* 0x0000016000007945 */ /* 0x000fe20003800000 */
[--C-:B------:R-:W-:Y:S02]  /*8520*/  HADD2.F32 R35, -RZ, R68.reuse.H0_H0 ;  /* 0x20000044ff237230 */ /* 0x100fe40000004100 */
[----:B------:R-:W-:Y:S01]  /*8530*/  ISETP.GE.AND.EX P0, PT, R43, c[0x0][0x1e4], PT, P0 ;  /* 0x000079002b007a0c */ /* 0x000fe20003f06300 */
[----:B------:R-:W-:-:S03]  /*8540*/  HADD2.F32 R37, -RZ, R68.H1_H1 ;  /* 0x30000044ff257230 */ /* 0x000fc60000004100 */
        /* <DEDUP_REMOVED lines=18> */
.L_x_1206:
[----:B------:R-:W-:Y:S05]  /*8670*/  BSYNC B0 ;  /* 0x0000000000007941 */ /* 0x000fea0003800000 */
.L_x_1205:
        /* <DEDUP_REMOVED lines=27> */
.L_x_1207:
        /* <DEDUP_REMOVED lines=23> */
.L_x_1209:
[----:B------:R-:W-:Y:S05]  /*89a0*/  BSYNC B0 ;  /* 0x0000000000007941 */ /* 0x000fea0003800000 */
.L_x_1208:
[----:B------:R-:W-:Y:S01]  /*89b0*/  FADD.FTZ R28, -R22, R35 ;  /* 0x00000023161c7221 */ /* 0x000fe20000010100 */
[----:B------:R-:W-:Y:S01]  /*89c0*/  IADD3 R44, R32, 0xe0, RZ ;  /* 0x000000e0202c7810 */ /* 0x000fe20007ffe0ff */
[----:B------:R-:W-:Y:S01]  /*89d0*/  FADD.FTZ R36, -R22, R37 ;  /* 0x0000002516247221 */ /* 0x000fe20000010100 */
[--C-:B0-----:R-:W-:Y:S01]  /*89e0*/  HADD2.F32 R31, -RZ, R63.reuse.H0_H0 ;  /* 0x2000003fff1f7230 */ /* 0x101fe20000004100 */
        /* <DEDUP_REMOVED lines=23> */
.L_x_1210:
[----:B------:R-:W-:Y:S01]  /*8b60*/  ISETP.GE.U32.AND P0, PT, R44, c[0x0][0x1e0], PT ;  /* 0x000078002c007a0c */ /* 0x000fe20003f06070 */
[--C-:B------:R-:W-:Y:S01]  /*8b70*/  HADD2.F32 R23, -RZ, R64.reuse.H0_H0 ;  /* 0x20000040ff177230 */ /* 0x100fe20000004100 */
[----:B------:R-:W-:Y:S01]  /*8b80*/  BSSY B0, `(.L_x_1211) ;  /* 0x0000017000007945 */ /* 0x000fe20003800000 */
[----:B------:R-:W-:Y:S01]  /*8b90*/  HADD2.F32 R29, -RZ, R64.H1_H1 ;  /* 0x30000040ff1d7230 */ /* 0x000fe20000004100 */
[----:B------:R-:W-:Y:S02]  /*8ba0*/  ISETP.GE.AND.EX P0, PT, R45, c[0x0][0x1e4], PT, P0 ;  /* 0x000079002d007a0c */ /* 0x000fe40003f06300 */
[C---:B------:R-:W-:Y:S02]  /*8bb0*/  FADD.FTZ R36, -R22.reuse, R23 ;  /* 0x0000001716247221 */ /* 0x040fe40000010100 */
[----:B------:R-:W-:Y:S01]  /*8bc0*/  ISETP.LT.U32.AND P0, PT, R89, 0x1c0, !P0 ;  /* 0x000001c05900780c */ /* 0x000fe20004701070 */
[----:B------:R-:W-:-:S12]  /*8bd0*/  FADD.FTZ R38, -R22, R29 ;  /* 0x0000001d16267221 */ /* 0x000fd80000010100 */
        /* <DEDUP_REMOVED lines=17> */
.L_x_1212:
[----:B------:R-:W-:Y:S05]  /*8cf0*/  BSYNC B0 ;  /* 0x0000000000007941 */ /* 0x000fea0003800000 */
.L_x_1211:
[----:B------:R-:W-:Y:S01]  /*8d00*/  IADD3 R40, R32, 0xf0, RZ ;  /* 0x000000f020287810 */ /* 0x000fe20007ffe0ff */
[--C-:B0-----:R-:W-:Y:S01]  /*8d10*/  HADD2.F32 R29, -RZ, R65.reuse.H0_H0 ;  /* 0x20000041ff1d7230 */ /* 0x101fe20000004100 */
[-C--:B------:R-:W-:Y:S01]  /*8d20*/  FMUL.FTZ R39, R36, R115.reuse ;  /* 0x0000007324277220 */ /* 0x080fe20000410000 */
[----:B------:R-:W-:Y:S01]  /*8d30*/  HADD2.F32 R28, -RZ, R65.H1_H1 ;  /* 0x30000041ff1c7230 */ /* 0x000fe20000004100 */
[----:B------:R-:W-:Y:S01]  /*8d40*/  SHF.R.S32.HI R41, RZ, 0x1f, R40 ;  /* 0x0000001fff297819 */ /* 0x000fe20000011428 */
        /* <DEDUP_REMOVED lines=20> */
.L_x_1213:
        /* <DEDUP_REMOVED lines=18> */
[----:B------:R-:W-:-:S05]  /*8fb0*/  F2FP.PACK_AB R25, R28, R25 ;  /* 0x000000191c19723e */ /* 0x000fca00000000ff */
[----:B------:R0:W-:Y:S02]  /*8fc0*/  STG.E [R22.64], R25 ;  /* 0x0000001916007986 */ /* 0x0001e4000c101906 */
.L_x_1215:
[----:B------:R-:W-:Y:S05]  /*8fd0*/  BSYNC B0 ;  /* 0x0000000000007941 */ /* 0x000fea0003800000 */
.L_x_1214:
[----:B------:R-:W-:Y:S02]  /*8fe0*/  IADD3 R69, R69, c[0x0][0x10], RZ ;  /* 0x0000040045457a10 */ /* 0x000fe40007ffe0ff */
[----:B------:R-:W-:Y:S02]  /*8ff0*/  IADD3 R70, R70, 0x1, RZ ;  /* 0x0000000146467810 */ /* 0x000fe40007ffe0ff */
[----:B------:R-:W-:-:S13]  /*9000*/  ISETP.GE.AND P0, PT, R69, UR4, PT ;  /* 0x0000000445007c0c */ /* 0x000fda000bf06270 */
[----:B------:R-:W-:Y:S01]  /*9010*/  @P0 CALL.REL.NOINC `(.L_x_1133) ;  /* 0x0000001000000944 */ /* 0x000fe20003c00000 */
[----:B------:R-:W-:Y:S05]  /*9020*/  BRA `(.L_x_1216) ;  /* 0xffff76a000007947 */ /* 0x000fea000383ffff */
.L_x_1133:
        /* <DEDUP_REMOVED lines=22> */
.L_x_1218:
[----:B------:R-:W-:Y:S05]  /*9190*/  BSYNC B0 ;  /* 0x0000000000007941 */ /* 0x000fea0003800000 */
.L_x_1217:
[----:B------:R-:W-:Y:S05]  /*91a0*/  @P0 EXIT ;  /* 0x000000000000094d */ /* 0x000fea0003800000 */
[----:B------:R-:W-:Y:S05]  /*91b0*/  @P2 BRA `(.L_x_1219) ;  /* 0x0000008000002947 */ /* 0x000fea0003800000 */
[----:B------:R-:W-:-:S05]  /*91c0*/  IMAD R0, R4, c[0x0][0x10], RZ ;  /* 0x0000040004007a24 */ /* 0x000fca00078e02ff */
[----:B------:R-:W-:-:S13]  /*91d0*/  ISETP.NE.AND P0, PT, R0, -0x1, PT ;  /* 0xffffffff0000780c */ /* 0x000fda0003f05270 */
[----:B------:R-:W-:Y:S05]  /*91e0*/  @!P0 BRA `(.L_x_1219) ;  /* 0x0000005000008947 */ /* 0x000fea0003800000 */
.L_x_1220:
[----:B0-----:R-:W2:Y:S01]  /*91f0*/  LDG.E.STRONG.GPU R5, [R2.64] ;  /* 0x0000000602057981 */ /* 0x001ea2000c1ef900 */
[----:B------:R-:W-:Y:S01]  /*9200*/  YIELD ;  /* 0x0000000000007946 */ /* 0x000fe20003800000 */
[----:B--2---:R-:W-:Y:S01]  /*9210*/  ISETP.NE.AND P0, PT, R5, R0, PT ;  /* 0x000000000500720c */ /* 0x004fe20003f05270 */
[----:B------:R-:W-:-:S12]  /*9220*/  CCTL.IVALL ;  /* 0x00000000ff00798f */ /* 0x000fd80002000000 */
[----:B------:R-:W-:Y:S05]  /*9230*/  @P0 BRA `(.L_x_1220) ;  /* 0xffffffb000000947 */ /* 0x000fea000383ffff */
.L_x_1219:
        /* <DEDUP_REMOVED lines=25> */
.L_x_1221:
        /* <DEDUP_REMOVED lines=23> */
.L_x_1222:
        /* <DEDUP_REMOVED lines=12> */
.L_x_5191:


//--------------------- .text._Z35group_norm_nhwc_bwd_one_pass_kernelI11Fp16IOFp32WLi512ELi56ELi448EEv26Group_norm_nhwc_bwd_params --------------------------
	.section	.text._Z35group_norm_nhwc_bwd_one_pass_kernelI11Fp16IOFp32WLi512ELi56ELi448EEv26Group_norm_nhwc_bwd_params,"ax",@progbits
	.sectioninfo	@"SHI_REGISTERS=128"
	.align	128
        .global         _Z35group_norm_nhwc_bwd_one_pass_kernelI11Fp16IOFp32WLi512ELi56ELi448EEv26Group_norm_nhwc_bwd_params
        .type           _Z35group_norm_nhwc_bwd_one_pass_kernelI11Fp16IOFp32WLi512ELi56ELi448EEv26Group_norm_nhwc_bwd_params,@function
        .size           _Z35group_norm_nhwc_bwd_one_pass_kernelI11Fp16IOFp32WLi512ELi56ELi448EEv26Group_norm_nhwc_bwd_params,(.L_x_5192 - _Z35group_norm_nhwc_bwd_one_pass_kernelI11Fp16IOFp32WLi512ELi56ELi448EEv26Group_norm_nhwc_bwd_params)
        .other          _Z35group_norm_nhwc_bwd_one_pass_kernelI11Fp16IOFp32WLi512ELi56ELi448EEv26Group_norm_nhwc_bwd_params,@"STO_CUDA_ENTRY STV_DEFAULT"
_Z35group_norm_nhwc_bwd_one_pass_kernelI11Fp16IOFp32WLi512ELi56ELi448EEv26Group_norm_nhwc_bwd_params:
.text._Z35group_norm_nhwc_bwd_one_pass_kernelI11Fp16IOFp32WLi512ELi56ELi448EEv26Group_norm_nhwc_bwd_params:
        /* <DEDUP_REMOVED lines=190> */
.L_x_1370:
[----:B0-----:R-:W-:Y:S01]  /*0be0*/  IABS R3, c[0x0][0x1f0] ;  /* 0x00007c0000037a13 */ /* 0x001fe20000000000 */
[----:B-1----:R-:W-:Y:S01]  /*0bf0*/  UMOV UR6, URZ ;  /* 0x0000003f00067c82 */ /* 0x002fe20008000000 */
[----:B------:R-:W-:Y:S01]  /*0c00*/  IABS R4, UR9 ;  /* 0x0000000900047c13 */ /* 0x000fe20008000000 */
[----:B------:R-:W-:Y:S01]  /*0c10*/  UISETP.GE.AND UP2, UPT, UR9, URZ, UPT ;  /* 0x0000003f0900728c */ /* 0x000fe2000bf46270 */
[----:B------:R-:W0:Y:S01]  /*0c20*/  R2UR UR17, R3 ;  /* 0x00000000031173c2 */ /* 0x000e2200000e0000 */
[----:B------:R-:W-:Y:S01]  /*0c30*/  ULDC UR16, c[0x0][0x1f0] ;  /* 0x00007c0000107ab9 */ /* 0x000fe20000000800 */
[----:B------:R-:W-:Y:S02]  /*0c40*/  MOV R5, UR20 ;  /* 0x0000001400057c02 */ /* 0x000fe40008000f00 */
[----:B------:R-:W-:Y:S02]  /*0c50*/  SHF.R.S32.HI R6, RZ, 0x1f, R112 ;  /* 0x0000001fff067819 */ /* 0x000fe40000011470 */
[----:B------:R-:W-:-:S02]  /*0c60*/  MOV R60, RZ ;  /* 0x000000ff003c7202 */ /* 0x000fc40000000f00 */
[----:B------:R-:W1:Y:S01]  /*0c70*/  R2UR UR14, R4 ;  /* 0x00000000040e73c2 */ /* 0x000e6200000e0000 */
[----:B------:R-:W-:Y:S02]  /*0c80*/  LOP3.LUT R11, R11, 0xfffffffe, RZ, 0xc0, !PT ;  /* 0xfffffffe0b0b7812 */ /* 0x000fe400078ec0ff */
[----:B------:R-:W-:Y:S02]  /*0c90*/  LOP3.LUT R8, R8, 0xbfffffff, RZ, 0xc0, !PT ;  /* 0xbfffffff08087812 */ /* 0x000fe400078ec0ff */
[----:B------:R-:W-:Y:S01]  /*0ca0*/  @P5 LOP3.LUT R11, R11, 0x1, RZ, 0xfc, !PT ;  /* 0x000000010b0b5812 */ /* 0x000fe200078efcff */
[----:B------:R-:W-:Y:S01]  /*0cb0*/  CS2R R58, SRZ ;  /* 0x00000000003a7805 */ /* 0x000fe2000001ff00 */
[----:B------:R-:W-:Y:S01]  /*0cc0*/  SHF.R.S32.HI R17, RZ, 0x1f, R110 ;  /* 0x0000001fff117819 */ /* 0x000fe2000001146e */
[----:B------:R-:W-:Y:S01]  /*0cd0*/  CS2R R56, SRZ ;  /* 0x0000000000387805 */ /* 0x000fe2000001ff00 */
[----:B------:R-:W-:Y:S01]  /*0ce0*/  CS2R R54, SRZ ;  /* 0x0000000000367805 */ /* 0x000fe2000001ff00 */
[----:B------:R-:W-:-:S02]  /*0cf0*/  SHF.R.S32.HI R103, RZ, 0x1f, R102 ;  /* 0x0000001fff677819 */ /* 0x000fc40000011466 */
[----:B------:R-:W-:Y:S01]  /*0d00*/  @P4 LOP3.LUT R8, R8, 0x40000000, RZ, 0xfc, !PT ;  /* 0x4000000008084812 */ /* 0x000fe200078efcff */
[----:B0-----:R-:W0:Y:S03]  /*0d10*/  I2F.RP R0, UR17 ;  /* 0x0000001100007d06 */ /* 0x001e260008209400 */
[----:B------:R-:W-:-:S04]  /*0d20*/  LOP3.LUT R8, R8, 0xdfffffff, RZ, 0xc0, !PT ;  /* 0xdfffffff08087812 */ /* 0x000fc800078ec0ff */
[----:B------:R-:W-:-:S04]  /*0d30*/  @P3 LOP3.LUT R8, R8, 0x20000000, RZ, 0xfc, !PT ;  /* 0x2000000008083812 */ /* 0x000fc800078efcff */
[----:B------:R-:W-:-:S04]  /*0d40*/  LOP3.LUT R8, R8, 0xf7ffffff, RZ, 0xc0, !PT ;  /* 0xf7ffffff08087812 */ /* 0x000fc800078ec0ff */
[----:B------:R-:W-:Y:S01]  /*0d50*/  @P2 LOP3.LUT R8, R8, 0x8000000, RZ, 0xfc, !PT ;  /* 0x0800000008082812 */ /* 0x000fe200078efcff */
[----:B0-----:R-:W0:Y:S03]  /*0d60*/  MUFU.RCP R0, R0 ;  /* 0x0000000000007308 */ /* 0x001e260000001000 */
[----:B------:R-:W-:-:S04]  /*0d70*/  LOP3.LUT R8, R8, 0xfbffffff, RZ, 0xc0, !PT ;  /* 0xfbffffff08087812 */ /* 0x000fc800078ec0ff */
[----:B------:R-:W-:Y:S02]  /*0d80*/  @P1 LOP3.LUT R8, R8, 0x4000000, RZ, 0xfc, !PT ;  /* 0x0400000008081812 */ /* 0x000fe400078efcff */
[----:B------:R-:W-:Y:S01]  /*0d90*/  SHF.R.S32.HI R18, RZ, 0x1f, R9 ;  /* 0x0000001fff127819 */ /* 0x000fe20000011409 */
[----:B------:R-:W-:Y:S01]  /*0da0*/  UMOV UR26, 0x3f800000 ;  /* 0x3f800000001a7882 */ /* 0x000fe20000000000 */
[C---:B------:R-:W-:Y:S02]  /*0db0*/  IADD3 R21, R9.reuse, 0x10, RZ ;  /* 0x0000001009157810 */ /* 0x040fe40007ffe0ff */
[----:B------:R-:W-:Y:S02]  /*0dc0*/  IADD3 R20, R9, 0x10, RZ ;  /* 0x0000001009147810 */ /* 0x000fe40007ffe0ff */
[----:B0-----:R-:W-:Y:S02]  /*0dd0*/  IADD3 R2, R0, 0xffffffe, RZ ;  /* 0x0ffffffe00027810 */ /* 0x001fe40007ffe0ff */
[----:B------:R-:W-:-:S02]  /*0de0*/  SHF.R.S32.HI R0, RZ, 0x1f, R97 ;  /* 0x0000001fff007819 */ /* 0x000fc40000011461 */
[----:B------:R-:W-:Y:S02]  /*0df0*/  LOP3.LUT R11, R11, 0xfffffff7, RZ, 0xc0, !PT ;  /* 0xfffffff70b0b7812 */ /* 0x000fe400078ec0ff */
[----:B------:R-:W0:Y:S01]  /*0e00*/  F2I.FTZ.U32.TRUNC.NTZ R2, R2 ;  /* 0x0000000200027305 */ /* 0x000e22000021f000 */
[C---:B------:R-:W-:Y:S02]  /*0e10*/  LOP3.LUT P4, RZ, R8.reuse, 0x10000, RZ, 0xc0, !PT ;  /* 0x0001000008ff7812 */ /* 0x040fe4000788c0ff */
[C---:B------:R-:W-:Y:S02]  /*0e20*/  LOP3.LUT P3, RZ, R8.reuse, 0x4000, RZ, 0xc0, !PT ;  /* 0x0000400008ff7812 */ /* 0x040fe4000786c0ff */
        /* <DEDUP_REMOVED lines=77> */
[----:B-1----:R-:W-:Y:S01]  /*1300*/  @P0 IADD3 R4, P6, R6, c[0x0][0x178], RZ ;  /* 0x00005e0006040a10 */ /* 0x002fe20007fde0ff */
[----:B------:R-:W-:Y:S01]  /*1310*/  HFMA2.MMA R6, -RZ, RZ, 0, 0 ;  /* 0x00000000ff067435 */ /* 0x000fe200000001ff */
[----:B------:R-:W-:Y:S02]  /*1320*/  P2R R16, PR, RZ, 0x20 ;  /* 0x00000020ff107803 */ /* 0x000fe40000000000 */
[----:B------:R-:W-:Y:S02]  /*1330*/  @P0 IADD3.X R5, R14, c[0x0][0x17c], RZ, P6, !PT ;  /* 0x00005f000e050a10 */ /* 0x000fe400037fe4ff */
[----:B------:R-:W-:Y:S01]  /*1340*/  IADD3 R14, R0, 0x1b0, RZ ;  /* 0x000001b0000e7810 */ /* 0x000fe20007ffe0ff */
[----:B------:R-:W-:Y:S01]  /*1350*/  UIMAD.WIDE UR6, UR9, UR5, UR6 ;  /* 0x00000005090672a5 */ /* 0x000fe2000f8e0206 */
[----:B------:R-:W-:Y:S01]  /*1360*/  LOP3.LUT P5, RZ, R8, 0x200000, RZ, 0xc0, !PT ;  /* 0x0020000008ff7812 */ /* 0x000fe200078ac0ff */
[----:B------:R1:W5:Y:S01]  /*1370*/  @P0 LDG.E R59, [R4.64] ;  /* 0x00000012043b0981 */ /* 0x000362000c1e1900 */
[----:B------:R-:W-:-:S03]  /*1380*/  SHF.R.S32.HI R15, RZ, 0x1f, R14 ;  /* 0x0000001fff0f7819 */ /* 0x000fc6000001140e */
[----:B------:R2:W5:Y:S01]  /*1390*/  @P0 LDG.E R6, [R2.64] ;  /* 0x0000001202060981 */ /* 0x000562000c1e1900 */
[----:B------:R-:W-:-:S04]  /*13a0*/  ISETP.GE.U32.AND P0, PT, R14, c[0x0][0x1e0], PT ;  /* 0x000078000e007a0c */ /* 0x000fc80003f06070 */
[----:B------:R-:W-:-:S04]  /*13b0*/  ISETP.GE.AND.EX P0, PT, R15, c[0x0][0x1e4], PT, P0 ;  /* 0x000079000f007a0c */ /* 0x000fc80003f06300 */
[----:B------:R-:W-:-:S13]  /*13c0*/  ISETP.LT.U32.AND P0, PT, R10, 0x1c0, !P0 ;  /* 0x000001c00a00780c */ /* 0x000fda0004701070 */
[----:B--2---:R-:W-:Y:S01]  /*13d0*/  @P0 MOV R2, R26 ;  /* 0x0000001a00020202 */ /* 0x004fe20000000f00 */
[----:B0-----:R-:W-:Y:S01]  /*13e0*/  @P0 IMAD R13, R17, c[0x0][0x1d8], RZ ;  /* 0x00007600110d0a24 */ /* 0x001fe200078e02ff */
[----:B------:R-:W-:-:S03]  /*13f0*/  @P0 MOV R3, R29 ;  /* 0x0000001d00030202 */ /* 0x000fc60000000f00 */
[C---:B------:R-:W-:Y:S02]  /*1400*/  @P0 IMAD R13, R110.reuse, c[0x0][0x1dc], R13 ;  /* 0x000077006e0d0a24 */ /* 0x040fe400078e020d */
[----:B------:R-:W-:-:S05]  /*1410*/  @P0 IMAD.WIDE.U32 R2, R110, c[0x0][0x1d8], R2 ;  /* 0x000076006e020a25 */ /* 0x000fca00078e0002 */
[----:B------:R-:W-:Y:S02]  /*1420*/  @P0 IADD3 R3, R3, R13, RZ ;  /* 0x0000000d03030210 */ /* 0x000fe40007ffe0ff */
[C---:B------:R-:W-:Y:S02]  /*1430*/  @P0 SHF.L.U32 R12, R2.reuse, 0x1, RZ ;  /* 0x00000001020c0819 */ /* 0x040fe400000006ff */
[----:B-1----:R-:W-:Y:S02]  /*1440*/  @P0 SHF.L.U64.HI R4, R2, 0x1, R3 ;  /* 0x0000000102040819 */ /* 0x002fe40000010203 */
        /* <DEDUP_REMOVED lines=362> */
[----:B------:R-:W-:Y:S02]  /*2af0*/  @P3 IADD3 R68, P0, R21, c[0x0][0x180], RZ ;  /* 0x0000600015443a10 */ /* 0x000fe40007f1e0ff */
[----:B------:R-:W-:Y:S02]  /*2b00*/  SHF.R.S32.HI R76, RZ, 0x1f, R120 ;  /* 0x0000001fff4c7819 */ /* 0x000fe40000011478 */
[----:B------:R-:W-:Y:S02]  /*2b10*/  @P3 IADD3.X R69, R61, c[0x0][0x184], RZ, P0, !PT ;  /* 0x000061003d453a10 */ /* 0x000fe400007fe4ff */
[----:B------:R-:W-:Y:S01]  /*2b20*/  @P3 IADD3 R20, P0, R21, c[0x0][0x178], RZ ;  /* 0x00005e0015143a10 */ /* 0x000fe20007f1e0ff */
[----:B------:R0:W3:Y:S03]  /*2b30*/  @P4 LDG.E R77, [R78.64] ;  /* 0x000000124e4d4981 */ /* 0x0000e6000c1e1900 */
[----:B------:R-:W-:Y:S01]  /*2b40*/  @P3 IADD3.X R21, R61, c[0x0][0x17c], RZ, P0, !PT ;  /* 0x00005f003d153a10 */ /* 0x000fe200007fe4ff */
[----:B------:R-:W-:Y:S01]  /*2b50*/  @P6 IMAD R61, R76, c[0x0][0x1d8], RZ ;  /* 0x000076004c3d6a24 */ /* 0x000fe200078e02ff */
[----:B0-----:R-:W-:-:S02]  /*2b60*/  @P6 MOV R78, R26 ;  /* 0x0000001a004e6202 */ /* 0x001fc40000000f00 */
[----:B------:R-:W-:Y:S01]  /*2b70*/  @P6 MOV R79, R29 ;  /* 0x0000001d004f6202 */ /* 0x000fe20000000f00 */
[----:B------:R-:W-:-:S04]  /*2b80*/  @P6 IMAD R61, R120, c[0x0][0x1dc], R61 ;  /* 0x00007700783d6a24 */ /* 0x000fc800078e023d */
[----:B------:R-:W-:-:S05]  /*2b90*/  @P6 IMAD.WIDE.U32 R78, R120, c[0x0][0x1d8], R78 ;  /* 0x00007600784e6a25 */ /* 0x000fca00078e004e */
[----:B------:R-:W-:-:S04]  /*2ba0*/  @P6 IADD3 R61, R79, R61, RZ ;  /* 0x0000003d4f3d6210 */ /* 0x000fc80007ffe0ff */
[C---:B------:R-:W-:Y:S02]  /*2bb0*/  @P6 SHF.L.U64.HI R61, R78.reuse, 0x1, R61 ;  /* 0x000000014e3d6819 */ /* 0x040fe4000001023d */
[----:B------:R-:W-:-:S04]  /*2bc0*/  @P6 SHF.L.U32 R78, R78, 0x1, RZ ;  /* 0x000000014e4e6819 */ /* 0x000fc800000006ff */
[----:B------:R-:W-:-:S04]  /*2bd0*/  @P6 IADD3 R84, P0, R78, c[0x0][0x180], RZ ;  /* 0x000060004e546a10 */ /* 0x000fc80007f1e0ff */
[----:B------:R-:W-:Y:S02]  /*2be0*/  @P6 IADD3.X R85, R61, c[0x0][0x184], RZ, P0, !PT ;  /* 0x000061003d556a10 */ /* 0x000fe400007fe4ff */
[----:B------:R-:W-:-:S04]  /*2bf0*/  @P6 IADD3 R82, P0, R78, c[0x0][0x178], RZ ;  /* 0x00005e004e526a10 */ /* 0x000fc80007f1e0ff */
[----:B------:R-:W-:Y:S02]  /*2c00*/  @P6 IADD3.X R83, R61, c[0x0][0x17c], RZ, P0, !PT ;  /* 0x00005f003d536a10 */ /* 0x000fe400007fe4ff */
[----:B------:R-:W-:Y:S01]  /*2c10*/  LOP3.LUT P6, RZ, R11, 0x8, RZ, 0xc0, !PT ;  /* 0x000000080bff7812 */ /* 0x000fe200078cc0ff */
[----:B------:R-:W-:Y:S01]  /*2c20*/  CS2R R78, SRZ ;  /* 0x00000000004e7805 */ /* 0x000fe2000001ff00 */
[C---:B------:R-:W-:Y:S02]  /*2c30*/  LOP3.LUT P1, RZ, R8.reuse, 0x80000, RZ, 0xc0, !PT ;  /* 0x0008000008ff7812 */ /* 0x040fe4000782c0ff */
[C---:B------:R-:W-:Y:S02]  /*2c40*/  LOP3.LUT P5, RZ, R8.reuse, 0x8, RZ, 0xc0, !PT ;  /* 0x0000000808ff7812 */ /* 0x040fe400078ac0ff */
[----:B------:R-:W-:Y:S01]  /*2c50*/  SHF.R.S32.HI R90, RZ, 0x1f, R119 ;  /* 0x0000001fff5a7819 */ /* 0x000fe20000011477 */
[----:B------:R-:W-:Y:S02]  /*2c60*/  HFMA2.MMA R76, -RZ, RZ, 0, 0 ;  /* 0x00000000ff4c7435 */ /* 0x000fe400000001ff */
[----:B------:R-:W-:Y:S01]  /*2c70*/  HFMA2.MMA R91, -RZ, RZ, 0, 0 ;  /* 0x00000000ff5b7435 */ /* 0x000fe200000001ff */
[----:B------:R-:W-:Y:S01]  /*2c80*/  LOP3.LUT P3, RZ, R8, 0x20000, RZ, 0xc0, !PT ;  /* 0x0002000008ff7812 */ /* 0x000fe2000786c0ff */
[----:B------:R-:W-:Y:S01]  /*2c90*/  CS2R R94, SRZ ;  /* 0x00000000005e7805 */ /* 0x000fe2000001ff00 */
[----:B------:R-:W-:Y:S01]  /*2ca0*/  MOV R96, RZ ;  /* 0x000000ff00607202 */ /* 0x000fe20000000f00 */
[----:B------:R0:W5:Y:S04]  /*2cb0*/  @P6 LDG.E R79, [R50.64] ;  /* 0x00000012324f6981 */ /* 0x000168000c1e1900 */
[----:B------:R1:W5:Y:S04]  /*2cc0*/  @P4 LDG.E R76, [R52.64] ;  /* 0x00000012344c4981 */ /* 0x000368000c1e1900 */
[----:B------:R4:W5:Y:S01]  /*2cd0*/  @P1 LDG.E R91, [R92.64] ;  /* 0x000000125c5b1981 */ /* 0x000962000c1e1900 */
[----:B0-----:R-:W-:Y:S01]  /*2ce0*/  MOV R51, RZ ;  /* 0x000000ff00337202 */ /* 0x001fe20000000f00 */
[----:B------:R-:W-:Y:S01]  /*2cf0*/  @P5 IMAD R50, R90, c[0x0][0x1d8], RZ ;  /* 0x000076005a325a24 */ /* 0x000fe200078e02ff */
[----:B------:R-:W-:Y:S01]  /*2d00*/  SHF.R.S32.HI R61, RZ, 0x1f, R117 ;  /* 0x0000001fff3d7819 */ /* 0x000fe20000011475 */
[----:B------:R0:W5:Y:S04]  /*2d10*/  @P3 LDG.E R95, [R104.64] ;  /* 0x00000012685f3981 */ /* 0x000168000c1e1900 */
[----:B------:R0:W5:Y:S01]  /*2d20*/  @P1 LDG.E R51, [R22.64] ;  /* 0x0000001216331981 */ /* 0x000162000c1e1900 */
[----:B------:R-:W-:-:S03]  /*2d30*/  @P5 IMAD R50, R119, c[0x0][0x1dc], R50 ;  /* 0x0000770077325a24 */ /* 0x000fc600078e0232 */
[----:B------:R1:W5:Y:S01]  /*2d40*/  @P2 LDG.E R78, [R40.64] ;  /* 0x00000012284e2981 */ /* 0x000362000c1e1900 */
[----:B0-----:R-:W-:Y:S02]  /*2d50*/  @P5 MOV R22, R26 ;  /* 0x0000001a00165202 */ /* 0x001fe40000000f00 */
[----:B------:R-:W-:-:S05]  /*2d60*/  @P5 MOV R23, R29 ;  /* 0x0000001d00175202 */ /* 0x000fca0000000f00 */
[----:B------:R-:W-:Y:S01]  /*2d70*/  @P5 IMAD.WIDE.U32 R22, R119, c[0x0][0x1d8], R22 ;  /* 0x0000760077165a25 */ /* 0x000fe200078e0016 */
[----:B-1----:R-:W-:-:S04]  /*2d80*/  CS2R R52, SRZ ;  /* 0x0000000000347805 */ /* 0x002fc8000001ff00 */
[----:B------:R-:W-:Y:S02]  /*2d90*/  @P5 IADD3 R23, R23, R50, RZ ;  /* 0x0000003217175210 */ /* 0x000fe40007ffe0ff */
[----:B------:R0:W5:Y:S02]  /*2da0*/  @P6 LDG.E R53, [R66.64] ;  /* 0x0000001242356981 */ /* 0x000164000c1e1900 */
[C---:B------:R-:W-:Y:S02]  /*2db0*/  @P5 SHF.L.U64.HI R23, R22.reuse, 0x1, R23 ;  /* 0x0000000116175819 */ /* 0x040fe40000010217 */
[----:B------:R-:W-:-:S04]  /*2dc0*/  @P5 SHF.L.U32 R22, R22, 0x1, RZ ;  /* 0x0000000116165819 */ /* 0x000fc800000006ff */
[----:B0-----:R-:W-:-:S04]  /*2dd0*/  @P5 IADD3 R66, P0, R22, c[0x0][0x180], RZ ;  /* 0x0000600016425a10 */ /* 0x001fc80007f1e0ff */
[----:B------:R-:W-:Y:S02]  /*2de0*/  @P5 IADD3.X R67, R23, c[0x0][0x184], RZ, P0, !PT ;  /* 0x0000610017435a10 */ /* 0x000fe400007fe4ff */
[----:B------:R-:W-:-:S04]  /*2df0*/  @P5 IADD3 R22, P0, R22, c[0x0][0x178], RZ ;  /* 0x00005e0016165a10 */ /* 0x000fc80007f1e0ff */
[----:B------:R-:W-:Y:S02]  /*2e00*/  @P5 IADD3.X R23, R23, c[0x0][0x17c], RZ, P0, !PT ;  /* 0x00005f0017175a10 */ /* 0x000fe400007fe4ff */
[----:B------:R-:W-:Y:S01]  /*2e10*/  LOP3.LUT P5, RZ, R11, 0x2, RZ, 0xc0, !PT ;  /* 0x000000020bff7812 */ /* 0x000fe200078ac0ff */
[----:B----4-:R-:W-:Y:S01]  /*2e20*/  CS2R R92, SRZ ;  /* 0x00000000005c7805 */ /* 0x010fe2000001ff00 */
[----:B------:R-:W-:Y:S02]  /*2e30*/  LOP3.LUT P6, RZ, R8, 0x2, RZ, 0xc0, !PT ;  /* 0x0000000208ff7812 */ /* 0x000fe400078cc0ff */
[----:B------:R-:W-:-:S09]  /*2e40*/  SHF.R.S32.HI R90, RZ, 0x1f, R118 ;  /* 0x0000001fff5a7819 */ /* 0x000fd20000011476 */
[----:B------:R0:W5:Y:S01]  /*2e50*/  @P5 LDG.E R93, [R48.64] ;  /* 0x00000012305d5981 */ /* 0x000162000c1e1900 */
[----:B------:R-:W-:-:S03]  /*2e60*/  LOP3.LUT P4, RZ, R11, 0x4, RZ, 0xc0, !PT ;  /* 0x000000040bff7812 */ /* 0x000fc6000788c0ff */
[----:B------:R1:W5:Y:S01]  /*2e70*/  @P5 LDG.E R52, [R80.64] ;  /* 0x0000001250345981 */ /* 0x000362000c1e1900 */
[----:B0-----:R-:W-:Y:S02]  /*2e80*/  MOV R48, RZ ;  /* 0x000000ff00307202 */ /* 0x001fe40000000f00 */
[----:B------:R-:W-:Y:S01]  /*2e90*/  LOP3.LUT P5, RZ, R11, 0x1, RZ, 0xc0, !PT ;  /* 0x000000010bff7812 */ /* 0x000fe200078ac0ff */
[----:B------:R-:W-:Y:S01]  /*2ea0*/  @P6 IMAD R11, R90, c[0x0][0x1d8], RZ ;  /* 0x000076005a0b6a24 */ /* 0x000fe200078e02ff */
[----:B------:R-:W-:-:S05]  /*2eb0*/  LOP3.LUT P1, RZ, R8, 0x2000, RZ, 0xc0, !PT ;  /* 0x0000200008ff7812 */ /* 0x000fca000782c0ff */
[----:B------:R0:W5:Y:S04]  /*2ec0*/  @P4 LDG.E R96, [R46.64] ;  /* 0x000000122e604981 */ /* 0x000168000c1e1900 */
[----:B------:R4:W5:Y:S01]  /*2ed0*/  @P3 LDG.E R48, [R64.64] ;  /* 0x0000001240303981 */ /* 0x000962000c1e1900 */
[----:B------:R-:W-:Y:S01]  /*2ee0*/  @P6 IMAD R11, R118, c[0x0][0x1dc], R11 ;  /* 0x00007700760b6a24 */ /* 0x000fe200078e020b */
[----:B----4-:R-:W-:Y:S02]  /*2ef0*/  @P6 MOV R64, R26 ;  /* 0x0000001a00406202 */ /* 0x010fe40000000f00 */
[----:B------:R-:W-:-:S05]  /*2f00*/  @P6 MOV R65, R29 ;  /* 0x0000001d00416202 */ /* 0x000fca0000000f00 */
[----:B------:R-:W-:-:S05]  /*2f10*/  @P6 IMAD.WIDE.U32 R64, R118, c[0x0][0x1d8], R64 ;  /* 0x0000760076406a25 */ /* 0x000fca00078e0040 */
[----:B------:R-:W-:-:S04]  /*2f20*/  @P6 IADD3 R11, R65, R11, RZ ;  /* 0x0000000b410b6210 */ /* 0x000fc80007ffe0ff */
[C---:B------:R-:W-:Y:S02]  /*2f30*/  @P6 SHF.L.U64.HI R11, R64.reuse, 0x1, R11 ;  /* 0x00000001400b6819 */ /* 0x040fe4000001020b */
[----:B------:R-:W-:Y:S02]  /*2f40*/  @P6 SHF.L.U32 R64, R64, 0x1, RZ ;  /* 0x0000000140406819 */ /* 0x000fe400000006ff */
[----:B------:R-:W-:Y:S02]  /*2f50*/  LOP3.LUT R8, R8, 0xffbfffff, RZ, 0xc0, !PT ;  /* 0xffbfffff08087812 */ /* 0x000fe400078ec0ff */
[----:B-1----:R-:W-:Y:S02]  /*2f60*/  @P6 IADD3 R80, P0, R64, c[0x0][0x180], RZ ;  /* 0x0000600040506a10 */ /* 0x002fe40007f1e0ff */
[----:B------:R-:W-:Y:S02]  /*2f70*/  @P6 LOP3.LUT R8, R8, 0x400000, RZ, 0xfc, !PT ;  /* 0x0040000008086812 */ /* 0x000fe400078efcff */
[----:B------:R-:W-:-:S02]  /*2f80*/  @P6 IADD3.X R81, R11, c[0x0][0x184], RZ, P0, !PT ;  /* 0x000061000b516a10 */ /* 0x000fc400007fe4ff */
[----:B------:R-:W-:-:S04]  /*2f90*/  @P6 IADD3 R64, P0, R64, c[0x0][0x178], RZ ;  /* 0x00005e0040406a10 */ /* 0x000fc80007f1e0ff */
[----:B------:R-:W-:Y:S02]  /*2fa0*/  @P6 IADD3.X R65, R11, c[0x0][0x17c], RZ, P0, !PT ;  /* 0x00005f000b416a10 */ /* 0x000fe400007fe4ff */
[----:B------:R-:W-:Y:S01]  /*2fb0*/  LOP3.LUT P6, RZ, R8, 0x8000, RZ, 0xc0, !PT ;  /* 0x0000800008ff7812 */ /* 0x000fe200078cc0ff */
[----:B0-----:R-:W-:Y:S01]  /*2fc0*/  CS2R R46, SRZ ;  /* 0x00000000002e7805 */ /* 0x001fe2000001ff00 */
[----:B------:R-:W-:Y:S01]  /*2fd0*/  HFMA2.MMA R50, -RZ, RZ, 0, 0 ;  /* 0x00000000ff327435 */ /* 0x000fe200000001ff */
[----:B------:R-:W-:-:S04]  /*2fe0*/  @P5 IMAD R11, R61, c[0x0][0x1d8], RZ ;  /* 0x000076003d0b5a24 */ /* 0x000fc800078e02ff */
[----:B------:R-:W-:-:S05]  /*2ff0*/  @P5 IMAD R11, R117, c[0x0][0x1dc], R11 ;  /* 0x00007700750b5a24 */ /* 0x000fca00078e020b */
[----:B------:R0:W5:Y:S04]  /*3000*/  @P4 LDG.E R50, [R62.64] ;  /* 0x000000123e324981 */ /* 0x000168000c1e1900 */
[----:B------:R1:W5:Y:S01]  /*3010*/  @P6 LDG.E R46, [R24.64] ;  /* 0x00000012182e6981 */ /* 0x000362000c1e1900 */
[----:B------:R-:W-:Y:S01]  /*3020*/  LOP3.LUT P3, RZ, R8, 0x80000000, RZ, 0xc0, !PT ;  /* 0x8000000008ff7812 */ /* 0x000fe2000786c0ff */
[----:B------:R-:W-:Y:S01]  /*3030*/  HFMA2.MMA R90, -RZ, RZ, 0, 0 ;  /* 0x00000000ff5a7435 */ /* 0x000fe200000001ff */
[----:B------:R-:W-:Y:S01]  /*3040*/  SHF.R.S32.HI R49, RZ, 0x1f, R116 ;  /* 0x0000001fff317819 */ /* 0x000fe20000011474 */
[----:B------:R4:W5:Y:S01]  /*3050*/  @P6 LDG.E R94, [R100.64] ;  /* 0x00000012645e6981 */ /* 0x000962000c1e1900 */
[----:B-1----:R-:W-:Y:S02]  /*3060*/  @P5 MOV R24, R26 ;  /* 0x0000001a00185202 */ /* 0x002fe40000000f00 */
[----:B------:R-:W-:-:S05]  /*3070*/  @P5 MOV R25, R29 ;  /* 0x0000001d00195202 */ /* 0x000fca0000000f00 */
[----:B------:R1:W5:Y:S01]  /*3080*/  @P1 LDG.E R90, [R12.64] ;  /* 0x000000120c5a1981 */ /* 0x000362000c1e1900 */
[----:B------:R-:W-:Y:S01]  /*3090*/  @P5 IMAD.WIDE.U32 R24, R117, c[0x0][0x1d8], R24 ;  /* 0x0000760075185a25 */ /* 0x000fe200078e0018 */
[----:B------:R-:W-:Y:S02]  /*30a0*/  LOP3.LUT P4, RZ, R8, 0x40000000, RZ, 0xc0, !PT ;  /* 0x4000000008ff7812 */ /* 0x000fe4000788c0ff */
[----:B------:R4:W5:Y:S02]  /*30b0*/  @P3 LDG.E R47, [R98.64] ;  /* 0x00000012622f3981 */ /* 0x000964000c1e1900 */
[----:B------:R-:W-:Y:S02]  /*30c0*/  @P5 IADD3 R11, R25, R11, RZ ;  /* 0x0000000b190b5210 */ /* 0x000fe40007ffe0ff */
[----:B------:R1:W5:Y:S01]  /*30d0*/  @P3 LDG.E R92, [R44.64] ;  /* 0x000000122c5c3981 */ /* 0x000362000c1e1900 */
[C---:B0-----:R-:W-:Y:S02]  /*30e0*/  @P5 SHF.L.U32 R62, R24.reuse, 0x1, RZ ;  /* 0x00000001183e5819 */ /* 0x041fe400000006ff */
[----:B------:R-:W-:-:S02]  /*30f0*/  @P5 SHF.L.U64.HI R11, R24, 0x1, R11 ;  /* 0x00000001180b5819 */ /* 0x000fc4000001020b */
[----:B------:R-:W-:-:S04]  /*3100*/  @P5 IADD3 R24, P0, R62, c[0x0][0x180], RZ ;  /* 0x000060003e185a10 */ /* 0x000fc80007f1e0ff */
[C---:B------:R-:W-:Y:S02]  /*3110*/  @P5 IADD3.X R25, R11.reuse, c[0x0][0x184], RZ, P0, !PT ;  /* 0x000061000b195a10 */ /* 0x040fe400007fe4ff */
[----:B------:R-:W-:Y:S02]  /*3120*/  @P5 IADD3 R62, P0, R62, c[0x0][0x178], RZ ;  /* 0x00005e003e3e5a10 */ /* 0x000fe40007f1e0ff */
[----:B------:R-:W-:Y:S02]  /*3130*/  LOP3.LUT R8, R8, 0xff7fffff, RZ, 0xc0, !PT ;  /* 0xff7fffff08087812 */ /* 0x000fe400078ec0ff */
[----:B------:R-:W-:Y:S01]  /*3140*/  @P5 IADD3.X R63, R11, c[0x0][0x17c], RZ, P0, !PT ;  /* 0x00005f000b3f5a10 */ /* 0x000fe200007fe4ff */
[----:B------:R-:W-:Y:S01]  /*3150*/  HFMA2.MMA R11, -RZ, RZ, 0, 0 ;  /* 0x00000000ff0b7435 */ /* 0x000fe200000001ff */
[----:B------:R-:W-:Y:S01]  /*3160*/  @P5 LOP3.LUT R8, R8, 0x800000, RZ, 0xfc, !PT ;  /* 0x0080000008085812 */ /* 0x000fe200078efcff */
[----:B-1----:R-:W-:-:S03]  /*3170*/  CS2R R12, SRZ ;  /* 0x00000000000c7805 */ /* 0x002fc6000001ff00 */
[C---:B------:R-:W-:Y:S02]  /*3180*/  LOP3.LUT P5, RZ, R8.reuse, 0x800, RZ, 0xc0, !PT ;  /* 0x0000080008ff7812 */ /* 0x040fe400078ac0ff */
[C---:B------:R-:W-:Y:S01]  /*3190*/  LOP3.LUT P3, RZ, R8.reuse, 0x20000000, RZ, 0xc0, !PT ;  /* 0x2000000008ff7812 */ /* 0x040fe2000786c0ff */
[----:B------:R-:W-:Y:S01]  /*31a0*/  @P4 IMAD R44, R49, c[0x0][0x1d8], RZ ;  /* 0x00007600312c4a24 */ /* 0x000fe200078e02ff */
[C---:B------:R-:W-:Y:S01]  /*31b0*/  LOP3.LUT P6, RZ, R8.reuse, 0x400, RZ, 0xc0, !PT ;  /* 0x0000040008ff7812 */ /* 0x040fe200078cc0ff */
[----:B------:R0:W5:Y:S01]  /*31c0*/  @P1 LDG.E R11, [R42.64] ;  /* 0x000000122a0b1981 */ /* 0x000162000c1e1900 */
[----:B------:R-:W-:Y:S01]  /*31d0*/  LOP3.LUT R8, R8, 0xfeffffff, RZ, 0xc0, !PT ;  /* 0xfeffffff08087812 */ /* 0x000fe200078ec0ff */
[----:B------:R-:W-:Y:S02]  /*31e0*/  @P4 IMAD R44, R116, c[0x0][0x1dc], R44 ;  /* 0x00007700742c4a24 */ /* 0x000fe400078e022c */
[----:B------:R1:W5:Y:S01]  /*31f0*/  @P2 LDG.E R12, [R74.64] ;  /* 0x000000124a0c2981 */ /* 0x000362000c1e1900 */
[----:B------:R-:W-:-:S03]  /*3200*/  @P4 LOP3.LUT R8, R8, 0x1000000, RZ, 0xfc, !PT ;  /* 0x0100000008084812 */ /* 0x000fc600078efcff */
[----:B------:R2:W5:Y:S01]  /*3210*/  @P5 LDG.E R13, [R38.64] ;  /* 0x00000012260d5981 */ /* 0x000562000c1e1900 */
[-C--:B0-----:R-:W-:Y:S02]  /*3220*/  @P4 MOV R42, R26.reuse ;  /* 0x0000001a002a4202 */ /* 0x081fe40000000f00 */
[-C--:B------:R-:W-:Y:S02]  /*3230*/  @P4 MOV R43, R29.reuse ;  /* 0x0000001d002b4202 */ /* 0x080fe40000000f00 */
[----:B------:R-:W-:Y:S01]  /*3240*/  LOP3.LUT P1, RZ, R8, 0x10000000, RZ, 0xc0, !PT ;  /* 0x1000000008ff7812 */ /* 0x000fe2000782c0ff */
[----:B-1----:R-:W-:Y:S01]  /*3250*/  CS2R R74, SRZ ;  /* 0x00000000004a7805 */ /* 0x002fe2000001ff00 */
[----:B------:R-:W-:Y:S01]  /*3260*/  SHF.R.S32.HI R49, RZ, 0x1f, R115 ;  /* 0x0000001fff317819 */ /* 0x000fe20000011473 */
[----:B------:R-:W-:Y:S01]  /*3270*/  @P4 IMAD.WIDE.U32 R42, R116, c[0x0][0x1d8], R42 ;  /* 0x00007600742a4a25 */ /* 0x000fe200078e002a */
[----:B------:R-:W-:Y:S02]  /*3280*/  LOP3.LUT P2, RZ, R8, 0x8000000, RZ, 0xc0, !PT ;  /* 0x0800000008ff7812 */ /* 0x000fe4000784c0ff */
[----:B--2---:R-:W-:Y:S01]  /*3290*/  @P3 MOV R38, R26 ;  /* 0x0000001a00263202 */ /* 0x004fe20000000f00 */
[----:B------:R-:W-:Y:S01]  /*32a0*/  @P3 IMAD R40, R49, c[0x0][0x1d8], RZ ;  /* 0x0000760031283a24 */ /* 0x000fe200078e02ff */
[----:B------:R-:W-:Y:S01]  /*32b0*/  @P4 IADD3 R43, R43, R44, RZ ;  /* 0x0000002c2b2b4210 */ /* 0x000fe20007ffe0ff */
        /* <DEDUP_REMOVED lines=10> */
[----:B------:R-:W-:Y:S01]  /*3360*/  @P3 IADD3 R39, R39, R40, RZ ;  /* 0x0000002827273210 */ /* 0x000fe20007ffe0ff */
[----:B-1----:R-:W-:Y:S02]  /*3370*/  @P2 IMAD R36, R49, c[0x0][0x1d8], RZ ;  /* 0x0000760031242a24 */ /* 0x002fe400078e02ff */
[----:B------:R0:W5:Y:S01]  /*3380*/  @P1 LDG.E R15, [R30.64] ;  /* 0x000000121e0f1981 */ /* 0x000162000c1e1900 */
[----:B------:R-:W-:Y:S01]  /*3390*/  @P4 IADD3.X R45, R43, c[0x0][0x184], RZ, P0, !PT ;  /* 0x000061002b2d4a10 */ /* 0x000fe200007fe4ff */
[----:B------:R-:W-:Y:S01]  /*33a0*/  @P2 IMAD R36, R114, c[0x0][0x1dc], R36 ;  /* 0x0000770072242a24 */ /* 0x000fe200078e0224 */
[----:B------:R-:W-:Y:S01]  /*33b0*/  @P4 IADD3 R42, P0, R42, c[0x0][0x178], RZ ;  /* 0x00005e002a2a4a10 */ /* 0x000fe20007f1e0ff */
[----:B------:R1:W5:Y:S01]  /*33c0*/  @P6 LDG.E R14, [R72.64] ;  /* 0x00000012480e6981 */ /* 0x000362000c1e1900 */
[----:B------:R-:W-:Y:S02]  /*33d0*/  @P3 SHF.L.U64.HI R39, R38, 0x1, R39 ;  /* 0x0000000126273819 */ /* 0x000fe40000010227 */
[----:B0-----:R-:W-:-:S02]  /*33e0*/  @P2 MOV R30, R26 ;  /* 0x0000001a001e2202 */ /* 0x001fc40000000f00 */
[----:B------:R-:W-:Y:S02]  /*33f0*/  @P2 MOV R31, R29 ;  /* 0x0000001d001f2202 */ /* 0x000fe40000000f00 */
[----:B------:R-:W-:-:S03]  /*3400*/  @P3 SHF.L.U32 R38, R38, 0x1, RZ ;  /* 0x0000000126263819 */ /* 0x000fc600000006ff */
[----:B------:R-:W-:Y:S01]  /*3410*/  @P2 IMAD.WIDE.U32 R30, R114, c[0x0][0x1d8], R30 ;  /* 0x00007600721e2a25 */ /* 0x000fe200078e001e */
        /* <DEDUP_REMOVED lines=9> */
[----:B------:R-:W-:Y:S01]  /*34b0*/  LOP3.LUT R8, R8, 0xfdffffff, RZ, 0xc0, !PT ;  /* 0xfdffffff08087812 */ /* 0x000fe200078ec0ff */
[----:B-1----:R-:W-:Y:S01]  /*34c0*/  CS2R R72, SRZ ;  /* 0x0000000000487805 */ /* 0x002fe2000001ff00 */
[----:B------:R-:W-:Y:S02]  /*34d0*/  @P2 IADD3.X R37, R31, c[0x0][0x184], RZ, P0, !PT ;  /* 0x000061001f252a10 */ /* 0x000fe400007fe4ff */
[----:B------:R-:W-:-:S02]  /*34e0*/  @P3 LOP3.LUT R8, R8, 0x2000000, RZ, 0xfc, !PT ;  /* 0x0200000008083812 */ /* 0x000fc400078efcff */
[----:B------:R-:W-:Y:S01]  /*34f0*/  @P2 IADD3 R30, P0, R30, c[0x0][0x178], RZ ;  /* 0x00005e001e1e2a10 */ /* 0x000fe20007f1e0ff */
[----:B------:R0:W5:Y:S01]  /*3500*/  @P1 LDG.E R73, [R16.64] ;  /* 0x0000001210491981 */ /* 0x000162000c1e1900 */
[C---:B------:R-:W-:Y:S02]  /*3510*/  LOP3.LUT P3, RZ, R8.reuse, 0x80, RZ, 0xc0, !PT ;  /* 0x0000008008ff7812 */ /* 0x040fe4000786c0ff */
[----:B------:R-:W-:Y:S02]  /*3520*/  @P2 IADD3.X R31, R31, c[0x0][0x17c], RZ, P0, !PT ;  /* 0x00005f001f1f2a10 */ /* 0x000fe400007fe4ff */
[C---:B------:R-:W-:Y:S02]  /*3530*/  LOP3.LUT P0, RZ, R8.reuse, 0x100, RZ, 0xc0, !PT ;  /* 0x0000010008ff7812 */ /* 0x040fe4000780c0ff */
[----:B------:R-:W-:Y:S01]  /*3540*/  LOP3.LUT P1, RZ, R8, 0x4000000, RZ, 0xc0, !PT ;  /* 0x0400000008ff7812 */ /* 0x000fe2000782c0ff */
[----:B0-----:R-:W-:Y:S01]  /*3550*/  CS2R R16, SRZ ;  /* 0x0000000000107805 */ /* 0x001fe2000001ff00 */
[----:B------:R-:W-:-:S05]  /*3560*/  SHF.R.S32.HI R49, RZ, 0x1f, R113 ;  /* 0x0000001fff317819 */ /* 0x000fca0000011471 */
[----:B------:R0:W5:Y:S04]  /*3570*/  @P3 LDG.E R17, [R32.64] ;  /* 0x0000001220113981 */ /* 0x000168000c1e1900 */
[----:B------:R1:W5:Y:S01]  /*3580*/  @P0 LDG.E R72, [R34.64] ;  /* 0x0000001222480981 */ /* 0x000362000c1e1900 */
[----:B------:R-:W-:-:S03]  /*3590*/  LOP3.LUT P5, RZ, R8, 0x20, RZ, 0xc0, !PT ;  /* 0x0000002008ff7812 */ /* 0x000fc600078ac0ff */
[----:B------:R2:W5:Y:S01]  /*35a0*/  @P0 LDG.E R16, [R70.64] ;  /* 0x0000001246100981 */ /* 0x000562000c1e1900 */
[----:B0-----:R-:W-:Y:S02]  /*35b0*/  @P1 MOV R32, R26 ;  /* 0x0000001a00201202 */ /* 0x001fe40000000f00 */
[----:B------:R-:W-:Y:S01]  /*35c0*/  @P1 MOV R33, R29 ;  /* 0x0000001d00211202 */ /* 0x000fe20000000f00 */
[----:B-1----:R-:W-:-:S04]  /*35d0*/  @P1 IMAD R34, R49, c[0x0][0x1d8], RZ ;  /* 0x0000760031221a24 */ /* 0x002fc800078e02ff */
[----:B------:R-:W-:-:S04]  /*35e0*/  @P1 IMAD.WIDE.U32 R32, R113, c[0x0][0x1d8], R32 ;  /* 0x0000760071201a25 */ /* 0x000fc800078e0020 */
[----:B------:R-:W-:-:S05]  /*35f0*/  @P1 IMAD R34, R113, c[0x0][0x1dc], R34 ;  /* 0x0000770071221a24 */ /* 0x000fca00078e0222 */
[----:B------:R-:W-:Y:S01]  /*3600*/  @P1 IADD3 R34, R33, R34, RZ ;  /* 0x0000002221221210 */ /* 0x000fe20007ffe0ff */
[----:B--2---:R-:W-:-:S03]  /*3610*/  CS2R R70, SRZ ;  /* 0x0000000000467805 */ /* 0x004fc6000001ff00 */
[C---:B------:R-:W-:Y:S02]  /*3620*/  @P1 SHF.L.U64.HI R35, R32.reuse, 0x1, R34 ;  /* 0x0000000120231819 */ /* 0x040fe40000010222 */
[----:B------:R-:W-:Y:S01]  /*3630*/  @P1 SHF.L.U32 R34, R32, 0x1, RZ ;  /* 0x0000000120221819 */ /* 0x000fe200000006ff */
[----:B------:R0:W5:Y:S03]  /*3640*/  @P3 LDG.E R71, [R18.64] ;  /* 0x0000001212473981 */ /* 0x000166000c1e1900 */
[----:B------:R-:W-:-:S04]  /*3650*/  @P1 IADD3 R32, P0, R34, c[0x0][0x180], RZ ;  /* 0x0000600022201a10 */ /* 0x000fc80007f1e0ff */
[C---:B------:R-:W-:Y:S01]  /*3660*/  @P1 IADD3.X R33, R35.reuse, c[0x0][0x184], RZ, P0, !PT ;  /* 0x0000610023211a10 */ /* 0x040fe200007fe4ff */
[----:B0-----:R-:W-:Y:S01]  /*3670*/  CS2R R18, SRZ ;  /* 0x0000000000127805 */ /* 0x001fe2000001ff00 */
[----:B------:R-:W-:Y:S02]  /*3680*/  @P1 IADD3 R34, P0, R34, c[0x0][0x178], RZ ;  /* 0x00005e0022221a10 */ /* 0x000fe40007f1e0ff */
[C---:B------:R-:W-:Y:S02]  /*3690*/  LOP3.LUT P6, RZ, R8.reuse, 0x10, RZ, 0xc0, !PT ;  /* 0x0000001008ff7812 */ /* 0x040fe400078cc0ff */
[----:B------:R-:W-:Y:S01]  /*36a0*/  @P1 IADD3.X R35, R35, c[0x0][0x17c], RZ, P0, !PT ;  /* 0x00005f0023231a10 */ /* 0x000fe200007fe4ff */
[----:B------:R0:W5:Y:S01]  /*36b0*/  @P5 LDG.E R19, [R68.64] ;  /* 0x0000001244135981 */ /* 0x000162000c1e1900 */
[C---:B------:R-:W-:Y:S02]  /*36c0*/  LOP3.LUT P0, RZ, R8.reuse, 0x8, RZ, 0xc0, !PT ;  /* 0x0000000808ff7812 */ /* 0x040fe4000780c0ff */
[----:B------:R-:W-:Y:S01]  /*36d0*/  LOP3.LUT P4, RZ, R8, 0x40, RZ, 0xc0, !PT ;  /* 0x0000004008ff7812 */ /* 0x000fe2000788c0ff */
[----:B0-----:R-:W-:-:S06]  /*36e0*/  CS2R R68, SRZ ;  /* 0x0000000000447805 */ /* 0x001fcc000001ff00 */
[----:B------:R0:W5:Y:S01]  /*36f0*/  @P5 LDG.E R69, [R20.64] ;  /* 0x0000001214455981 */ /* 0x000162000c1e1900 */
[----:B------:R-:W-:-:S03]  /*3700*/  LOP3.LUT P5, RZ, R8, 0x800000, RZ, 0xc0, !PT ;  /* 0x0080000008ff7812 */ /* 0x000fc600078ac0ff */
[----:B------:R4:W5:Y:S04]  /*3710*/  @P6 LDG.E R68, [R82.64] ;  /* 0x0000001252446981 */ /* 0x000968000c1e1900 */
[----:B------:R4:W5:Y:S01]  /*3720*/  @P4 LDG.E R18, [R88.64] ;  /* 0x0000001258124981 */ /* 0x000962000c1e1900 */
[----:B0-----:R-:W-:-:S03]  /*3730*/  CS2R R20, SRZ ;  /* 0x0000000000147805 */ /* 0x001fc6000001ff00 */
[----:B------:R4:W5:Y:S04]  /*3740*/  @P4 LDG.E R70, [R86.64] ;  /* 0x0000001256464981 */ /* 0x000968000c1e1900 */
[----:B------:R4:W5:Y:S01]  /*3750*/  @P6 LDG.E R20, [R84.64] ;  /* 0x0000001254146981 */ /* 0x000962000c1e1900 */
[----:B------:R-:W-:-:S03]  /*3760*/  LOP3.LUT P6, RZ, R8, 0x400000, RZ, 0xc0, !PT ;  /* 0x0040000008ff7812 */ /* 0x000fc600078cc0ff */
[----:B------:R0:W5:Y:S01]  /*3770*/  @P0 LDG.E R21, [R66.64] ;  /* 0x0000001242150981 */ /* 0x000162000c1e1900 */
[----:B------:R-:W-:Y:S01]  /*3780*/  LOP3.LUT P4, RZ, R8, 0x1000000, RZ, 0xc0, !PT ;  /* 0x0100000008ff7812 */ /* 0x000fe2000788c0ff */
[----:B0-----:R-:W-:-:S06]  /*3790*/  CS2R R66, SRZ ;  /* 0x0000000000427805 */ /* 0x001fcc000001ff00 */
[----:B------:R0:W5:Y:S01]  /*37a0*/  @P0 LDG.E R67, [R22.64] ;  /* 0x0000001216430981 */ /* 0x000162000c1e1900 */
[----:B------:R-:W-:-:S03]  /*37b0*/  LOP3.LUT P3, RZ, R8, 0x2000000, RZ, 0xc0, !PT ;  /* 0x0200000008ff7812 */ /* 0x000fc6000786c0ff */
[----:B------:R1:W5:Y:S01]  /*37c0*/  @P6 LDG.E R66, [R64.64] ;  /* 0x0000001240426981 */ /* 0x000362000c1e1900 */
[----:B0-----:R-:W-:Y:S01]  /*37d0*/  CS2R R22, SRZ ;  /* 0x0000000000167805 */ /* 0x001fe2000001ff00 */
[----:B------:R-:W-:Y:S01]  /*37e0*/  HFMA2.MMA R61, -RZ, RZ, 0, 0 ;  /* 0x00000000ff3d7435 */ /* 0x000fe200000001ff */
[----:B-1----:R-:W-:-:S04]  /*37f0*/  CS2R R64, SRZ ;  /* 0x0000000000407805 */ /* 0x002fc8000001ff00 */
[----:B------:R0:W5:Y:S04]  /*3800*/  @P5 LDG.E R23, [R24.64] ;  /* 0x0000001218175981 */ /* 0x000168000c1e1900 */
[----:B------:R1:W5:Y:S04]  /*3810*/  @P5 LDG.E R65, [R62.64] ;  /* 0x000000123e415981 */ /* 0x000368000c1e1900 */
[----:B------:R4:W5:Y:S01]  /*3820*/  @P6 LDG.E R22, [R80.64] ;  /* 0x0000001250166981 */ /* 0x000962000c1e1900 */
[----:B0-----:R-:W-:-:S03]  /*3830*/  CS2R R24, SRZ ;  /* 0x0000000000187805 */ /* 0x001fc6000001ff00 */
[----:B------:R4:W5:Y:S01]  /*3840*/  @P4 LDG.E R64, [R42.64] ;  /* 0x000000122a404981 */ /* 0x000962000c1e1900 */
[----:B-1----:R-:W-:-:S03]  /*3850*/  CS2R R62, SRZ ;  /* 0x00000000003e7805 */ /* 0x002fc6000001ff00 */
[----:B------:R0:W5:Y:S04]  /*3860*/  @P4 LDG.E R24, [R44.64] ;  /* 0x000000122c184981 */ /* 0x000168000c1e1900 */
[----:B------:R4:W5:Y:S04]  /*3870*/  @P3 LDG.E R63, [R38.64] ;  /* 0x00000012263f3981 */ /* 0x000968000c1e1900 */
[----:B------:R4:W5:Y:S01]  /*3880*/  @P1 LDG.E R61, [R34.64] ;  /* 0x00000012223d1981 */ /* 0x000962000c1e1900 */
[----:B0-----:R-:W-:Y:S01]  /*3890*/  CS2R R44, SRZ ;  /* 0x00000000002c7805 */ /* 0x001fe2000001ff00 */
[----:B------:R-:W-:Y:S01]  /*38a0*/  ISETP.GT.U32.AND P0, PT, R10, 0x1bf, PT ;  /* 0x000001bf0a00780c */ /* 0x000fe20003f04070 */
[----:B------:R-:W-:Y:S01]  /*38b0*/  BSSY B0, `(.L_x_1224) ;  /* 0x0000013000007945 */ /* 0x000fe20003800000 */
[----:B------:R0:W5:Y:S04]  /*38c0*/  @P3 LDG.E R25, [R40.64] ;  /* 0x0000001228193981 */ /* 0x000168000c1e1900 */
[----:B------:R4:W5:Y:S04]  /*38d0*/  @P2 LDG.E R44, [R36.64] ;  /* 0x00000012242c2981 */ /* 0x000968000c1e1900 */
[----:B------:R1:W5:Y:S01]  /*38e0*/  @P2 LDG.E R62, [R30.64] ;  /* 0x000000121e3e2981 */ /* 0x000362000c1e1900 */
[----:B0-----:R-:W-:-:S03]  /*38f0*/  CS2R R40, SRZ ;  /* 0x0000000000287805 */ /* 0x001fc6000001ff00 */
[----:B------:R3:W5:Y:S01]  /*3900*/  @P1 LDG.E R45, [R32.64] ;  /* 0x00000012202d1981 */ /* 0x000762000c1e1900 */
[----:B-1----:R-:W-:Y:S01]  /*3910*/  CS2R R30, SRZ ;  /* 0x00000000001e7805 */ /* 0x002fe2000001ff00 */
[--C-:B---3--:R-:W-:Y:S02]  /*3920*/  HADD2.F32 R32, -RZ, R77.reuse.H0_H0 ;  /* 0x2000004dff207230 */ /* 0x108fe40000004100 */
[----:B------:R-:W-:Y:S01]  /*3930*/  HADD2.F32 R33, -RZ, R77.H1_H1 ;  /* 0x3000004dff217230 */ /* 0x000fe20000004100 */
[----:B------:R-:W-:Y:S05]  /*3940*/  @P0 BRA `(.L_x_1225) ;  /* 0x0000009000000947 */ /* 0x000fea0003800000 */
[----:B----4-:R-:W-:Y:S02]  /*3950*/  ISETP.NE.AND P0, PT, RZ, UR21, PT ;  /* 0x00000015ff007c0c */ /* 0x010fe4000bf05270 */
        /* <DEDUP_REMOVED lines=8> */
.L_x_1225:
[----:B----4-:R-:W-:Y:S05]  /*39e0*/  BSYNC B0 ;  /* 0x0000000000007941 */ /* 0x010fea0003800000 */
.L_x_1224:
[----:B------:R-:W-:Y:S01]  /*39f0*/  ISETP.NE.AND P0, PT, RZ, UR21, PT ;  /* 0x00000015ff007c0c */ /* 0x000fe2000bf05270 */
[----:B------:R-:W-:Y:S01]  /*3a00*/  FADD.FTZ R32, R32, -UR25 ;  /* 0x8000001920207e21 */ /* 0x000fe20008010000 */
[----:B------:R-:W-:Y:S01]  /*3a10*/  LOP3.LUT R8, R8, 0xfffffffb, RZ, 0xc0, !PT ;  /* 0xfffffffb08087812 */ /* 0x000fe200078ec0ff */
[----:B------:R-:W-:Y:S01]  /*3a20*/  FADD.FTZ R34, R33, -UR25 ;  /* 0x8000001921227e21 */ /* 0x000fe20008010000 */
[--C-:B-----5:R-:W-:Y:S01]  /*3a30*/  HADD2.F32 R39, -RZ, R76.reuse.H0_H0 ;  /* 0x2000004cff277230 */ /* 0x120fe20000004100 */
[----:B------:R-:W-:Y:S01]  /*3a40*/  FMUL.FTZ R43, R32, UR26 ;  /* 0x0000001a202b7c20 */ /* 0x000fe20008410000 */
[----:B------:R-:W-:Y:S01]  /*3a50*/  HADD2.F32 R33, -RZ, R76.H1_H1 ;  /* 0x3000004cff217230 */ /* 0x000fe20000004100 */
[----:B------:R-:W-:-:S06]  /*3a60*/  FMUL.FTZ R34, R34, UR26 ;  /* 0x0000001a22227c20 */ /* 0x000fcc0008410000 */
        /* <DEDUP_REMOVED lines=20> */
.L_x_1226:
[----:B------:R-:W-:Y:S01]  /*3bb0*/  FMUL.FTZ R32, R39, R30 ;  /* 0x0000001e27207220 */ /* 0x000fe20000410000 */
[--C-:B------:R-:W-:Y:S01]  /*3bc0*/  HADD2.F32 R42, -RZ, R53.reuse.H0_H0 ;  /* 0x20000035ff2a7230 */ /* 0x100fe20000004100 */
[----:B------:R-:W-:Y:S01]  /*3bd0*/  FMUL.FTZ R38, R33, R31 ;  /* 0x0000001f21267220 */ /* 0x000fe20000410000 */
[----:B------:R-:W-:Y:S01]  /*3be0*/  HADD2.F32 R37, -RZ, R53.H1_H1 ;  /* 0x30000035ff257230 */ /* 0x000fe20000004100 */
[----:B------:R-:W-:Y:S01]  /*3bf0*/  FFMA.FTZ R35, R43, R32, RZ ;  /* 0x000000202b237223 */ /* 0x000fe200000100ff */
[----:B------:R-:W-:Y:S01]  /*3c00*/  HADD2.F32 R36, -RZ, R79.H1_H1 ;  /* 0x3000004fff247230 */ /* 0x000fe20000004100 */
[----:B------:R-:W-:Y:S02]  /*3c10*/  FADD.FTZ R32, RZ, R32 ;  /* 0x00000020ff207221 */ /* 0x000fe40000010000 */
[----:B------:R-:W-:Y:S02]  /*3c20*/  FADD.FTZ R42, R42, -UR25 ;  /* 0x800000192a2a7e21 */ /* 0x000fe40008010000 */
[----:B------:R-:W-:-:S02]  /*3c30*/  FADD.FTZ R37, R37, -UR25 ;  /* 0x8000001925257e21 */ /* 0x000fc40008010000 */
[----:B------:R-:W-:Y:S02]  /*3c40*/  FFMA.FTZ R35, R34, R38, R35 ;  /* 0x0000002622237223 */ /* 0x000fe40000010023 */
[----:B------:R-:W-:Y:S01]  /*3c50*/  FADD.FTZ R38, R38, R32 ;  /* 0x0000002026267221 */ /* 0x000fe20000010000 */
[----:B------:R-:W-:Y:S01]  /*3c60*/  HADD2.F32 R32, -RZ, R79.H0_H0 ;  /* 0x2000004fff207230 */ /* 0x000fe20000004100 */
        /* <DEDUP_REMOVED lines=22> */
.L_x_1227:
        /* <DEDUP_REMOVED lines=9> */
[--C-:B------:R-:W-:Y:S01]  /*3e60*/  HADD2.F32 R42, -RZ, R51.reuse.H0_H0 ;  /* 0x20000033ff2a7230 */ /* 0x100fe20000004100 */
[----:B------:R-:W-:Y:S01]  /*3e70*/  FFMA.FTZ R37, R37, R33, R35 ;  /* 0x0000002125257223 */ /* 0x000fe20000010023 */
[----:B------:R-:W-:Y:S01]  /*3e80*/  HADD2.F32 R35, -RZ, R51.H1_H1 ;  /* 0x30000033ff237230 */ /* 0x000fe20000004100 */
[----:B------:R-:W-:Y:S01]  /*3e90*/  FADD.FTZ R38, R38, R49 ;  /* 0x0000003126267221 */ /* 0x000fe20000010000 */
[----:B------:R-:W-:Y:S01]  /*3ea0*/  HADD2.F32 R49, -RZ, R91.H0_H0 ;  /* 0x2000005bff317230 */ /* 0x000fe20000004100 */
[----:B------:R-:W-:-:S02]  /*3eb0*/  FADD.FTZ R42, R42, -UR25 ;  /* 0x800000192a2a7e21 */ /* 0x000fc40008010000 */
[----:B------:R-:W-:Y:S02]  /*3ec0*/  FADD.FTZ R35, R35, -UR25 ;  /* 0x8000001923237e21 */ /* 0x000fe40008010000 */
[----:B------:R-:W-:Y:S01]  /*3ed0*/  FADD.FTZ R38, R33, R38 ;  /* 0x0000002621267221 */ /* 0x000fe20000010000 */
[----:B------:R-:W-:Y:S01]  /*3ee0*/  HADD2.F32 R33, -RZ, R91.H1_H1 ;  /* 0x3000005bff217230 */ /* 0x000fe20000004100 */
        /* <DEDUP_REMOVED lines=22> */
.L_x_1228:
[----:B------:R-:W-:Y:S02]  /*4050*/  FMUL.FTZ R43, R49, R30 ;  /* 0x0000001e312b7220 */ /* 0x000fe40000410000 */
[C---:B------:R-:W-:Y:S02]  /*4060*/  FFMA.FTZ R39, R42.reuse, R49, R39 ;  /* 0x000000312a277223 */ /* 0x040fe40000010027 */
[----:B------:R-:W-:Y:S02]  /*4070*/  FFMA.FTZ R37, R42, R43, R37 ;  /* 0x0000002b2a257223 */ /* 0x000fe40000010025 */
[----:B------:R-:W-:Y:S02]  /*4080*/  FADD.FTZ R38, R38, R43 ;  /* 0x0000002b26267221 */ /* 0x000fe40000010000 */
[----:B------:R-:W-:Y:S02]  /*4090*/  FMUL.FTZ R42, R33, R31 ;  /* 0x0000001f212a7220 */ /* 0x000fe40000410000 */
[----:B------:R-:W-:-:S02]  /*40a0*/  FFMA.FTZ R34, R35, R33, R34 ;  /* 0x0000002123227223 */ /* 0x000fc40000010022 */
[----:B------:R-:W-:Y:S01]  /*40b0*/  FFMA.FTZ R35, R35, R42, R37 ;  /* 0x0000002a23237223 */ /* 0x000fe20000010025 */
[--C-:B------:R-:W-:Y:S01]  /*40c0*/  HADD2.F32 R37, -RZ, R52.reuse.H1_H1 ;  /* 0x30000034ff257230 */ /* 0x100fe20000004100 */
[----:B------:R-:W-:Y:S01]  /*40d0*/  FADD.FTZ R38, R42, R38 ;  /* 0x000000262a267221 */ /* 0x000fe20000010000 */
[----:B------:R-:W-:Y:S01]  /*40e0*/  HADD2.F32 R42, -RZ, R52.H0_H0 ;  /* 0x20000034ff2a7230 */ /* 0x000fe20000004100 */
[----:B------:R-:W-:Y:S01]  /*40f0*/  FADD.FTZ R32, R32, R49 ;  /* 0x0000003120207221 */ /* 0x000fe20000010000 */
[--C-:B------:R-:W-:Y:S01]  /*4100*/  HADD2.F32 R49, -RZ, R93.reuse.H0_H0 ;  /* 0x2000005dff317230 */ /* 0x100fe20000004100 */
[----:B------:R-:W-:Y:S02]  /*4110*/  FADD.FTZ R37, R37, -UR25 ;  /* 0x8000001925257e21 */ /* 0x000fe40008010000 */
[----:B------:R-:W-:Y:S02]  /*4120*/  FADD.FTZ R42, R42, -UR25 ;  /* 0x800000192a2a7e21 */ /* 0x000fe40008010000 */
[----:B------:R-:W-:Y:S01]  /*4130*/  FADD.FTZ R36, R36, R33 ;  /* 0x0000002124247221 */ /* 0x000fe20000010000 */
[----:B------:R-:W-:Y:S01]  /*4140*/  HADD2.F32 R33, -RZ, R93.H1_H1 ;  /* 0x3000005dff217230 */ /* 0x000fe20000004100 */
        /* <DEDUP_REMOVED lines=21> */
.L_x_1229:
        /* <DEDUP_REMOVED lines=37> */
.L_x_1230:
        /* <DEDUP_REMOVED lines=37> */
.L_x_1231:
        /* <DEDUP_REMOVED lines=37> */
.L_x_1232:
        /* <DEDUP_REMOVED lines=37> */
.L_x_1233:
        /* <DEDUP_REMOVED lines=37> */
.L_x_1234:
        /* <DEDUP_REMOVED lines=37> */
.L_x_1235:
        /* <DEDUP_REMOVED lines=37> */
.L_x_1236:
        /* <DEDUP_REMOVED lines=37> */
.L_x_1237:
        /* <DEDUP_REMOVED lines=37> */
.L_x_1238:
        /* <DEDUP_REMOVED lines=37> */
.L_x_1239:
        /* <DEDUP_REMOVED lines=37> */
.L_x_1240:
        /* <DEDUP_REMOVED lines=37> */
.L_x_1241:
        /* <DEDUP_REMOVED lines=37> */
.L_x_1242:
        /* <DEDUP_REMOVED lines=37> */
.L_x_1243:
        /* <DEDUP_REMOVED lines=37> */
.L_x_1244:
        /* <DEDUP_REMOVED lines=37> */
.L_x_1245:
        /* <DEDUP_REMOVED lines=37> */
.L_x_1246:
        /* <DEDUP_REMOVED lines=37> */
.L_x_1247:
        /* <DEDUP_REMOVED lines=37> */
.L_x_1248:
        /* <DEDUP_REMOVED lines=37> */
.L_x_1249:
        /* <DEDUP_REMOVED lines=37> */
.L_x_1250:
        /* <DEDUP_REMOVED lines=37> */
.L_x_1251:
        /* <DEDUP_REMOVED lines=37> */
.L_x_1252:
        /* <DEDUP_REMOVED lines=37> */
.L_x_1253:
[----:B------:R-:W-:Y:S02]  /*7a20*/  FMUL.FTZ R43, R49, R30 ;  /* 0x0000001e312b7220 */ /* 0x000fe40000410000 */
[C---:B------:R-:W-:Y:S02]  /*7a30*/  FFMA.FTZ R39, R42.reuse, R49, R39 ;  /* 0x000000312a277223 */ /* 0x040fe40000010027 */
[----:B------:R-:W-:Y:S02]  /*7a40*/  FFMA.FTZ R35, R42, R43, R35 ;  /* 0x0000002b2a237223 */ /* 0x000fe40000010023 */
[----:B------:R-:W-:Y:S02]  /*7a50*/  FADD.FTZ R38, R38, R43 ;  /* 0x0000002b26267221 */ /* 0x000fe40000010000 */
[----:B------:R-:W-:Y:S02]  /*7a60*/  FMUL.FTZ R42, R33, R31 ;  /* 0x0000001f212a7220 */ /* 0x000fe40000410000 */
[----:B------:R-:W-:-:S02]  /*7a70*/  FFMA.FTZ R34, R37, R33, R34 ;  /* 0x0000002125227223 */ /* 0x000fc40000010022 */
[----:B------:R-:W-:Y:S01]  /*7a80*/  FADD.FTZ R36, R36, R33 ;  /* 0x0000002124247221 */ /* 0x000fe20000010000 */
[--C-:B------:R-:W-:Y:S01]  /*7a90*/  HADD2.F32 R33, -RZ, R4.reuse.H1_H1 ;  /* 0x30000004ff217230 */ /* 0x100fe20000004100 */
[----:B------:R-:W-:Y:S01]  /*7aa0*/  FFMA.FTZ R37, R37, R42, R35 ;  /* 0x0000002a25257223 */ /* 0x000fe20000010023 */
[--C-:B------:R-:W-:Y:S01]  /*7ab0*/  HADD2.F32 R35, -RZ, R57.reuse.H1_H1 ;  /* 0x30000039ff237230 */ /* 0x100fe20000004100 */
[----:B------:R-:W-:Y:S01]  /*7ac0*/  FADD.FTZ R38, R42, R38 ;  /* 0x000000262a267221 */ /* 0x000fe20000010000 */
[----:B------:R-:W-:Y:S01]  /*7ad0*/  HADD2.F32 R42, -RZ, R4.H0_H0 ;  /* 0x20000004ff2a7230 */ /* 0x000fe20000004100 */
[----:B------:R-:W-:Y:S02]  /*7ae0*/  FADD.FTZ R33, R33, -UR25 ;  /* 0x8000001921217e21 */ /* 0x000fe40008010000 */
[----:B------:R-:W-:Y:S01]  /*7af0*/  FADD.FTZ R32, R32, R49 ;  /* 0x0000003120207221 */ /* 0x000fe20000010000 */
[----:B------:R-:W-:Y:S01]  /*7b00*/  HADD2.F32 R49, -RZ, R57.H0_H0 ;  /* 0x20000039ff317230 */ /* 0x000fe20000004100 */
        /* <DEDUP_REMOVED lines=22> */
.L_x_1254:
[----:B------:R-:W-:Y:S02]  /*7c70*/  FMUL.FTZ R43, R49, R30 ;  /* 0x0000001e312b7220 */ /* 0x000fe40000410000 */
[C---:B------:R-:W-:Y:S02]  /*7c80*/  FFMA.FTZ R39, R42.reuse, R49, R39 ;  /* 0x000000312a277223 */ /* 0x040fe40000010027 */
[----:B------:R-:W-:Y:S02]  /*7c90*/  FFMA.FTZ R37, R42, R43, R37 ;  /* 0x0000002b2a257223 */ /* 0x000fe40000010025 */
[----:B------:R-:W-:Y:S02]  /*7ca0*/  FMUL.FTZ R42, R35, R31 ;  /* 0x0000001f232a7220 */ /* 0x000fe40000410000 */
[----:B------:R-:W-:Y:S02]  /*7cb0*/  FADD.FTZ R36, R36, R35 ;  /* 0x0000002324247221 */ /* 0x000fe40000010000 */
[----:B------:R-:W-:-:S02]  /*7cc0*/  FFMA.FTZ R34, R33, R35, R34 ;  /* 0x0000002321227223 */ /* 0x000fc40000010022 */
[----:B------:R-:W-:Y:S01]  /*7cd0*/  FADD.FTZ R38, R38, R43 ;  /* 0x0000002b26267221 */ /* 0x000fe20000010000 */
[--C-:B------:R-:W-:Y:S01]  /*7ce0*/  HADD2.F32 R43, -RZ, R3.reuse.H0_H0 ;  /* 0x20000003ff2b7230 */ /* 0x100fe20000004100 */
[----:B------:R-:W-:Y:S01]  /*7cf0*/  FFMA.FTZ R35, R33, R42, R37 ;  /* 0x0000002a21237223 */ /* 0x000fe20000010025 */
[----:B------:R-:W-:Y:S01]  /*7d00*/  HADD2.F32 R33, -RZ, R3.H1_H1 ;  /* 0x30000003ff217230 */ /* 0x000fe20000004100 */
[----:B------:R-:W-:Y:S01]  /*7d10*/  FADD.FTZ R42, R42, R38 ;  /* 0x000000262a2a7221 */ /* 0x000fe20000010000 */
[--C-:B------:R-:W-:Y:S01]  /*7d20*/  HADD2.F32 R37, -RZ, R56.reuse.H0_H0 ;  /* 0x20000038ff257230 */ /* 0x100fe20000004100 */
[----:B------:R-:W-:Y:S01]  /*7d30*/  FADD.FTZ R43, R43, -UR25 ;  /* 0x800000192b2b7e21 */ /* 0x000fe20008010000 */
[----:B------:R-:W-:Y:S01]  /*7d40*/  HADD2.F32 R38, -RZ, R56.H1_H1 ;  /* 0x30000038ff267230 */ /* 0x000fe20000004100 */
        /* <DEDUP_REMOVED lines=23> */
.L_x_1255:
[----:B------:R-:W-:Y:S01]  /*7ec0*/  FMUL.FTZ R49, R37, R30 ;  /* 0x0000001e25317220 */ /* 0x000fe20000410000 */
[--C-:B------:R-:W-:Y:S01]  /*7ed0*/  HADD2.F32 R80, -RZ, R2.reuse.H0_H0 ;  /* 0x20000002ff507230 */ /* 0x100fe20000004100 */
[C---:B------:R-:W-:Y:S01]  /*7ee0*/  FFMA.FTZ R39, R43.reuse, R37, R39 ;  /* 0x000000252b277223 */ /* 0x040fe20000010027 */
[----:B------:R-:W-:Y:S01]  /*7ef0*/  HADD2.F32 R81, -RZ, R2.H1_H1 ;  /* 0x30000002ff517230 */ /* 0x000fe20000004100 */
[----:B------:R-:W-:Y:S01]  /*7f00*/  FFMA.FTZ R35, R43, R49, R35 ;  /* 0x000000312b237223 */ /* 0x000fe20000010023 */
[--C-:B------:R-:W-:Y:S01]  /*7f10*/  HADD2.F32 R82, -RZ, R55.reuse.H0_H0 ;  /* 0x20000037ff527230 */ /* 0x100fe20000004100 */
[----:B------:R-:W-:Y:S01]  /*7f20*/  FADD.FTZ R42, R42, R49 ;  /* 0x000000312a2a7221 */ /* 0x000fe20000010000 */
[----:B------:R-:W-:Y:S01]  /*7f30*/  HADD2.F32 R83, -RZ, R55.H1_H1 ;  /* 0x30000037ff537230 */ /* 0x000fe20000004100 */
        /* <DEDUP_REMOVED lines=27> */
.L_x_1256:
[----:B------:R-:W-:Y:S01]  /*80f0*/  FMUL.FTZ R35, R82, R30 ;  /* 0x0000001e52237220 */ /* 0x000fe20000410000 */
[----:B------:R-:W-:Y:S01]  /*8100*/  HADD2.F32 R84, -RZ, R0.H0_H0 ;  /* 0x20000000ff547230 */ /* 0x000fe20000004100 */
[----:B------:R-:W-:Y:S02]  /*8110*/  FMUL.FTZ R43, R83, R31 ;  /* 0x0000001f532b7220 */ /* 0x000fe40000410000 */
[----:B------:R-:W-:Y:S02]  /*8120*/  FFMA.FTZ R33, R80, R35, R33 ;  /* 0x0000002350217223 */ /* 0x000fe40000010021 */
[----:B------:R-:W-:Y:S01]  /*8130*/  FADD.FTZ R34, R34, R35 ;  /* 0x0000002322227221 */ /* 0x000fe20000010000 */
[----:B------:R-:W-:Y:S01]  /*8140*/  HADD2.F32 R35, -RZ, R54.H1_H1 ;  /* 0x30000036ff237230 */ /* 0x000fe20000004100 */
[----:B------:R-:W-:Y:S01]  /*8150*/  FFMA.FTZ R42, R81, R43, R33 ;  /* 0x0000002b512a7223 */ /* 0x000fe20000010021 */
[----:B------:R-:W-:Y:S01]  /*8160*/  HADD2.F32 R33, -RZ, R0.H1_H1 ;  /* 0x30000000ff217230 */ /* 0x000fe20000004100 */
[----:B------:R-:W-:-:S02]  /*8170*/  FADD.FTZ R84, R84, -UR25 ;  /* 0x8000001954547e21 */ /* 0x000fc40008010000 */
[----:B------:R-:W-:Y:S01]  /*8180*/  FADD.FTZ R43, R43, R34 ;  /* 0x000000222b2b7221 */ /* 0x000fe20000010000 */
[----:B------:R-:W-:Y:S01]  /*8190*/  HADD2.F32 R34, -RZ, R54.H0_H0 ;  /* 0x20000036ff227230 */ /* 0x000fe20000004100 */
        /* <DEDUP_REMOVED lines=22> */
.L_x_1257:
        /* <DEDUP_REMOVED lines=85> */
.L_x_1259:
[----:B0-----:R-:W-:Y:S05]  /*8850*/  BSYNC B0 ;  /* 0x0000000000007941 */ /* 0x001fea0003800000 */
.L_x_1258:
        /* <DEDUP_REMOVED lines=81> */
.L_x_1261:
[----:B------:R-:W-:Y:S05]  /*8d70*/  BSYNC B0 ;  /* 0x0000000000007941 */ /* 0x000fea0003800000 */
.L_x_1260:
        /* <DEDUP_REMOVED lines=20> */
.L_x_1263:
[----:B------:R-:W-:Y:S05]  /*8ec0*/  BSYNC B0 ;  /* 0x0000000000007941 */ /* 0x000fea0003800000 */
.L_x_1262:
        /* <DEDUP_REMOVED lines=41> */
.L_x_1266:
[----:B------:R-:W-:Y:S02]  /*9160*/  MOV R32, UR16 ;  /* 0x0000001000207c02 */ /* 0x000fe40008000f00 */
[----:B------:R-:W-:-:S05]  /*9170*/  MOV R33, UR17 ;  /* 0x0000001100217c02 */ /* 0x000fca0008000f00 */
[----:B------:R-:W2:Y:S01]  /*9180*/  LDG.E.STRONG.GPU R32, [R32.64] ;  /* 0x0000001220207981 */ /* 0x000ea2000c1ef900 */
[----:B------:R-:W-:Y:S01]  /*9190*/  YIELD ;  /* 0x0000000000007946 */ /* 0x000fe20003800000 */
[----:B--2---:R-:W-:Y:S01]  /*91a0*/  ISETP.NE.AND P6, PT, R32, R34, PT ;  /* 0x000000222000720c */ /* 0x004fe20003fc5270 */
[----:B------:R-:W-:-:S12]  /*91b0*/  CCTL.IVALL ;  /* 0x00000000ff00798f */ /* 0x000fd80002000000 */
[----:B------:R-:W-:Y:S05]  /*91c0*/  @P6 BRA `(.L_x_1266) ;  /* 0xffffff9000006947 */ /* 0x000fea000383ffff */
.L_x_1265:
        /* <DEDUP_REMOVED lines=27> */
.L_x_1270:
        /* <DEDUP_REMOVED lines=151> */
.L_x_1269:
        /* <DEDUP_REMOVED lines=87> */
.L_x_1271:
[----:B01----:R-:W-:-:S04]  /*a260*/  LOP3.LUT P6, RZ, R8, 0x1, RZ, 0xc0, !PT ;  /* 0x0000000108ff7812 */ /* 0x003fc800078cc0ff */
[----:B------:R-:W-:-:S13]  /*a270*/  ISETP.NE.OR P6, PT, RZ, UR14, P6 ;  /* 0x0000000eff007c0c */ /* 0x000fda000b7c5670 */
[----:B------:R-:W-:Y:S05]  /*a280*/  @!P6 BRA `(.L_x_1267) ;  /* 0x000002d00000e947 */ /* 0x000fea0003800000 */
.L_x_1268:
        /* <DEDUP_REMOVED lines=45> */
.L_x_1267:
        /* <DEDUP_REMOVED lines=15> */
.L_x_1273:
[----:B------:R-:W-:Y:S05]  /*a650*/  BSYNC B0 ;  /* 0x0000000000007941 */ /* 0x000fea0003800000 */
.L_x_1272:
        /* <DEDUP_REMOVED lines=25> */
.L_x_1264:
[----:B------:R-:W-:Y:S04]  /*a7f0*/  @!P0 STS.64 [0x88], R42 ;  /* 0x0000882aff008388 */ /* 0x000fe80000000a00 */
[----:B------:R-:W-:Y:S01]  /*a800*/  BAR.SYNC.DEFER_BLOCKING 0x0 ;  /* 0x0000000000007b1d */ /* 0x000fe20000010000 */
[----:B------:R-:W-:Y:S01]  /*a810*/  ISETP.NE.AND P6, PT, RZ, UR21, PT ;  /* 0x00000015ff007c0c */ /* 0x000fe2000bfc5270 */
[----:B0-----:R-:W-:-:S05]  /*a820*/  HADD2.F32 R34, -RZ, R77.H0_H0 ;  /* 0x2000004dff227230 */ /* 0x001fca0000004100 */
[----:B------:R-:W-:-:S04]  /*a830*/  FADD.FTZ R34, R34, -UR25 ;  /* 0x8000001922227e21 */ /* 0x000fc80008010000 */
[----:B------:R-:W-:Y:S01]  /*a840*/  FMUL.FTZ R34, R34, UR26 ;  /* 0x0000001a22227c20 */ /* 0x000fe20008410000 */
[----:B------:R-:W0:Y:S02]  /*a850*/  LDS.64 R32, [0x88] ;  /* 0x00008800ff207984 */ /* 0x000e240000000a00 */
[----:B0-----:R-:W-:Y:S02]  /*a860*/  FMUL.FTZ R33, R33, c[0x0][0x20c] ;  /* 0x0000830021217a20 */ /* 0x001fe40000410000 */
[----:B------:R-:W-:Y:S02]  /*a870*/  FMUL.FTZ R32, R32, c[0x0][0x20c] ;  /* 0x0000830020207a20 */ /* 0x000fe40000410000 */
[----:B------:R0:W1:Y:S02]  /*a880*/  R2UR UR6, R33 ;  /* 0x00000000210673c2 */ /* 0x00006400000e0000 */
[----:B0-----:R-:W-:-:S06]  /*a890*/  HADD2.F32 R33, -RZ, R77.H1_H1 ;  /* 0x3000004dff217230 */ /* 0x001fcc0000004100 */
[----:B------:R0:W2:Y:S01]  /*a8a0*/  R2UR UR5, R32 ;  /* 0x00000000200573c2 */ /* 0x0000a200000e0000 */
[----:B------:R-:W-:Y:S01]  /*a8b0*/  FADD.FTZ R33, R33, -UR25 ;  /* 0x8000001921217e21 */ /* 0x000fe20008010000 */
[----:B0-----:R-:W-:-:S03]  /*a8c0*/  HADD2.F32 R32, -RZ, R76.H0_H0 ;  /* 0x2000004cff207230 */ /* 0x001fc60000004100 */
[----:B------:R-:W-:Y:S01]  /*a8d0*/  FMUL.FTZ R33, R33, UR26 ;  /* 0x0000001a21217c20 */ /* 0x000fe20008410000 */
[----:B------:R-:W-:Y:S01]  /*a8e0*/  HADD2.F32 R76, -RZ, R76.H1_H1 ;  /* 0x3000004cff4c7230 */ /* 0x000fe20000004100 */
        /* <DEDUP_REMOVED lines=19> */
.L_x_1274:
        /* <DEDUP_REMOVED lines=15> */
[----:B------:R-:W-:Y:S02]  /*ab10*/  F2FP.PACK_AB R36, R32, R35 ;  /* 0x000000232024723e */ /* 0x000fe400000000ff */
[----:B------:R-:W-:-:S05]  /*ab20*/  MOV R32, R26 ;  /* 0x0000001a00207202 */ /* 0x000fca0000000f00 */
[----:B------:R-:W-:-:S05]  /*ab30*/  IMAD.WIDE.U32 R32, R9, c[0x0][0x1d8], R32 ;  /* 0x0000760009207a25 */ /* 0x000fca00078e0020 */
[----:B------:R-:W-:Y:S02]  /*ab40*/  IADD3 R33, R33, R34, RZ ;  /* 0x0000002221217210 */ /* 0x000fe40007ffe0ff */
[----:B------:R-:W-:-:S04]  /*ab50*/  LEA R34, P0, R32, c[0x0][0x160], 0x1 ;  /* 0x0000580020227a11 */ /* 0x000fc800078008ff */
[----:B------:R-:W-:-:S05]  /*ab60*/  LEA.HI.X R35, R32, c[0x0][0x164], R33, 0x1, P0 ;  /* 0x0000590020237a11 */ /* 0x000fca00000f0c21 */
[----:B------:R0:W-:Y:S04]  /*ab70*/  STG.E [R34.64], R36 ;  /* 0x0000002422007986 */ /* 0x0001e8000c101912 */
.L_x_1276:
[----:B------:R-:W-:Y:S05]  /*ab80*/  BSYNC B0 ;  /* 0x0000000000007941 */ /* 0x000fea0003800000 */
.L_x_1275:
[----:B------:R-:W-:Y:S01]  /*ab90*/  ISETP.NE.AND P0, PT, RZ, UR21, PT ;  /* 0x00000015ff007c0c */ /* 0x000fe2000bf05270 */
[--C-:B0-----:R-:W-:Y:S02]  /*aba0*/  HADD2.F32 R34, -RZ, R53.reuse.H0_H0 ;  /* 0x20000035ff227230 */ /* 0x101fe40000004100 */
[----:B------:R-:W-:Y:S02]  /*abb0*/  HADD2.F32 R33, -RZ, R53.H1_H1 ;  /* 0x30000035ff217230 */ /* 0x000fe40000004100 */
[--C-:B------:R-:W-:Y:S01]  /*abc0*/  HADD2.F32 R32, -RZ, R79.reuse.H0_H0 ;  /* 0x2000004fff207230 */ /* 0x100fe20000004100 */
[----:B------:R-:W-:Y:S01]  /*abd0*/  FADD.FTZ R34, R34, -UR25 ;  /* 0x8000001922227e21 */ /* 0x000fe20008010000 */
[----:B------:R-:W-:Y:S01]  /*abe0*/  HADD2.F32 R79, -RZ, R79.H1_H1 ;  /* 0x3000004fff4f7230 */ /* 0x000fe20000004100 */
        /* <DEDUP_REMOVED lines=22> */
.L_x_1277:
        /* <DEDUP_REMOVED lines=24> */
.L_x_1279:
[----:B------:R-:W-:Y:S05]  /*aed0*/  BSYNC B0 ;  /* 0x0000000000007941 */ /* 0x000fea0003800000 */
.L_x_1278:
        /* <DEDUP_REMOVED lines=28> */
.L_x_1280:
        /* <DEDUP_REMOVED lines=24> */
.L_x_1282:
[----:B------:R-:W-:Y:S05]  /*b220*/  BSYNC B0 ;  /* 0x0000000000007941 */ /* 0x000fea0003800000 */
.L_x_1281:
        /* <DEDUP_REMOVED lines=28> */
.L_x_1283:
        /* <DEDUP_REMOVED lines=24> */
.L_x_1285:
[----:B------:R-:W-:Y:S05]  /*b570*/  BSYNC B0 ;  /* 0x0000000000007941 */ /* 0x000fea0003800000 */
.L_x_1284:
        /* <DEDUP_REMOVED lines=28> */
.L_x_1286:
        /* <DEDUP_REMOVED lines=24> */
.L_x_1288:
[----:B------:R-:W-:Y:S05]  /*b8c0*/  BSYNC B0 ;  /* 0x0000000000007941 */ /* 0x000fea0003800000 */
.L_x_1287:
        /* <DEDUP_REMOVED lines=28> */
.L_x_1289:
        /* <DEDUP_REMOVED lines=24> */
.L_x_1291:
[----:B------:R-:W-:Y:S05]  /*bc10*/  BSYNC B0 ;  /* 0x0000000000007941 */ /* 0x000fea0003800000 */
.L_x_1290:
[----:B------:R-:W-:Y:S01]  /*bc20*/  ISETP.NE.AND P0, PT, RZ, UR21, PT ;  /* 0x00000015ff007c0c */ /* 0x000fe2000bf05270 */
[--C-:B0-----:R-:W-:Y:S01]  /*bc30*/  HADD2.F32 R34, -RZ, R46.reuse.H0_H0 ;  /* 0x2000002eff227230 */ /* 0x101fe20000004100 */
[----:B------:R-:W-:Y:S01]  /*bc40*/  SHF.R.U32.HI R36, RZ, 0x2, R10 ;  /* 0x00000002ff247819 */ /* 0x000fe2000001160a */
        /* <DEDUP_REMOVED lines=26> */
.L_x_1292:
        /* <DEDUP_REMOVED lines=24> */
.L_x_1294:
[----:B------:R-:W-:Y:S05]  /*bf70*/  BSYNC B0 ;  /* 0x0000000000007941 */ /* 0x000fea0003800000 */
.L_x_1293:
[----:B------:R-:W-:Y:S01]  /*bf80*/  ISETP.NE.AND P0, PT, RZ, UR21, PT ;  /* 0x00000015ff007c0c */ /* 0x000fe2000bf05270 */
[----:B------:R-:W-:Y:S01]  /*bf90*/  IMAD.WIDE.U32 R32, R36, 0x24924925, RZ ;  /* 0x2492492524207825 */ /* 0x000fe200078e00ff */
[--C-:B------:R-:W-:Y:S01]  /*bfa0*/  HADD2.F32 R32, -RZ, R47.reuse.H0_H0 ;  /* 0x2000002fff207230 */ /* 0x100fe20000004100 */
[----:B0-----:R-:W-:Y:S01]  /*bfb0*/  MOV R34, UR20 ;  /* 0x0000001400227c02 */ /* 0x001fe20008000f00 */
[----:B------:R-:W-:Y:S02]  /*bfc0*/  HADD2.F32 R47, -RZ, R47.H1_H1 ;  /* 0x3000002fff2f7230 */ /* 0x000fe40000004100 */
[--C-:B------:R-:W-:Y:S01]  /*bfd0*/  HADD2.F32 R37, -RZ, R11.reuse.H0_H0 ;  /* 0x2000000bff257230 */ /* 0x100fe20000004100 */
[----:B------:R-:W-:Y:S01]  /*bfe0*/  FADD.FTZ R32, R32, -UR25 ;  /* 0x8000001920207e21 */ /* 0x000fe20008010000 */
[----:B------:R-:W-:Y:S01]  /*bff0*/  HADD2.F32 R11, -RZ, R11.H1_H1 ;  /* 0x3000000bff0b7230 */ /* 0x000fe20000004100 */
[----:B------:R-:W-:Y:S02]  /*c000*/  FADD.FTZ R47, R47, -UR25 ;  /* 0x800000192f2f7e21 */ /* 0x000fe40008010000 */
[----:B------:R-:W-:Y:S01]  /*c010*/  IMAD R36, R34, c[0x0][0x1fc], R33 ;  /* 0x00007f0022247a24 */ /* 0x000fe200078e0221 */
        /* <DEDUP_REMOVED lines=23> */
.L_x_1295:
        /* <DEDUP_REMOVED lines=24> */
.L_x_1297:
[----:B------:R-:W-:Y:S05]  /*c310*/  BSYNC B0 ;  /* 0x0000000000007941 */ /* 0x000fea0003800000 */
.L_x_1296:
[----:B------:R-:W-:Y:S01]  /*c320*/  ISETP.NE.AND P0, PT, RZ, UR21, PT ;  /* 0x00000015ff007c0c */ /* 0x000fe2000bf05270 */
[----:B0-----:R-:W-:Y:S01]  /*c330*/  FADD.FTZ R34, R37, -UR25 ;  /* 0x8000001925227e21 */ /* 0x001fe20008010000 */
[----:B------:R-:W-:Y:S01]  /*c340*/  HADD2.F32 R32, -RZ, R90.H0_H0 ;  /* 0x2000005aff207230 */ /* 0x000fe20000004100 */
[----:B------:R-:W-:Y:S01]  /*c350*/  FADD.FTZ R33, R11, -UR25 ;  /* 0x800000190b217e21 */ /* 0x000fe20008010000 */
[----:B------:R-:W-:Y:S01]  /*c360*/  HADD2.F32 R11, -RZ, R12.H0_H0 ;  /* 0x2000000cff0b7230 */ /* 0x000fe20000004100 */
[----:B------:R-:W-:Y:S01]  /*c370*/  FMUL.FTZ R34, R34, UR26 ;  /* 0x0000001a22227c20 */ /* 0x000fe20008410000 */
[----:B------:R-:W-:Y:S01]  /*c380*/  HADD2.F32 R90, -RZ, R90.H1_H1 ;  /* 0x3000005aff5a7230 */ /* 0x000fe20000004100 */
[----:B------:R-:W-:Y:S01]  /*c390*/  FMUL.FTZ R33, R33, UR26 ;  /* 0x0000001a21217c20 */ /* 0x000fe20008410000 */
[----:B------:R-:W-:-:S05]  /*c3a0*/  HADD2.F32 R12, -RZ, R12.H1_H1 ;  /* 0x3000000cff0c7230 */ /* 0x000fca0000004100 */
        /* <DEDUP_REMOVED lines=19> */
.L_x_1298:
        /* <DEDUP_REMOVED lines=24> */
.L_x_1300:
[----:B------:R-:W-:Y:S05]  /*c660*/  BSYNC B0 ;  /* 0x0000000000007941 */ /* 0x000fea0003800000 */
.L_x_1299:
[----:B------:R-:W-:Y:S01]  /*c670*/  ISETP.NE.AND P0, PT, RZ, UR21, PT ;  /* 0x00000015ff007c0c */ /* 0x000fe2000bf05270 */
[----:B------:R-:W-:Y:S01]  /*c680*/  FADD.FTZ R33, R11, -UR25 ;  /* 0x800000190b217e21 */ /* 0x000fe20008010000 */
[--C-:B------:R-:W-:Y:S01]  /*c690*/  HADD2.F32 R32, -RZ, R78.reuse.H0_H0 ;  /* 0x2000004eff207230 */ /* 0x100fe20000004100 */
[----:B------:R-:W-:Y:S01]  /*c6a0*/  FADD.FTZ R12, R12, -UR25 ;  /* 0x800000190c0c7e21 */ /* 0x000fe20008010000 */
[--C-:B------:R-:W-:Y:S02]  /*c6b0*/  HADD2.F32 R11, -RZ, R13.reuse.H0_H0 ;  /* 0x2000000dff0b7230 */ /* 0x100fe40000004100 */
[----:B0-----:R-:W-:Y:S01]  /*c6c0*/  HADD2.F32 R34, -RZ, R13.H1_H1 ;  /* 0x3000000dff227230 */ /* 0x001fe20000004100 */
[----:B------:R-:W-:Y:S01]  /*c6d0*/  FMUL.FTZ R13, R33, UR26 ;  /* 0x0000001a210d7c20 */ /* 0x000fe20008410000 */
[----:B------:R-:W-:Y:S01]  /*c6e0*/  HADD2.F32 R78, -RZ, R78.H1_H1 ;  /* 0x3000004eff4e7230 */ /* 0x000fe20000004100 */
[----:B------:R-:W-:-:S04]  /*c6f0*/  FMUL.FTZ R12, R12, UR26 ;  /* 0x0000001a0c0c7c20 */ /* 0x000fc80008410000 */
        /* <DEDUP_REMOVED lines=19> */
.L_x_1301:
        /* <DEDUP_REMOVED lines=11> */
[----:B------:R-:W-:Y:S02]  /*c8e0*/  FMUL.FTZ R33, R33, UR26 ;  /* 0x0000001a21217c20 */ /* 0x000fe40008410000 */
[----:B------:R-:W-:Y:S02]  /*c8f0*/  FFMA.FTZ R13, R78, R31, -R13 ;  /* 0x0000001f4e0d7223 */ /* 0x000fe4000001080d */
[----:B------:R-:W-:Y:S02]  /*c900*/  IMAD R32, R38, c[0x0][0x1d8], RZ ;  /* 0x0000760026207a24 */ /* 0x000fe400078e02ff */
[----:B------:R-:W-:Y:S01]  /*c910*/  FMUL.FTZ R12, R13, UR26 ;  /* 0x0000001a0d0c7c20 */ /* 0x000fe20008410000 */
[----:B------:R-:W-:Y:S01]  /*c920*/  MOV R13, R29 ;  /* 0x0000001d000d7202 */ /* 0x000fe20000000f00 */
[----:B------:R-:W-:-:S03]  /*c930*/  IMAD R32, R37, c[0x0][0x1dc], R32 ;  /* 0x0000770025207a24 */ /* 0x000fc600078e0220 */
[----:B------:R-:W-:Y:S02]  /*c940*/  F2FP.PACK_AB R35, R12, R33 ;  /* 0x000000210c23723e */ /* 0x000fe400000000ff */
[----:B------:R-:W-:-:S05]  /*c950*/  MOV R12, R26 ;  /* 0x0000001a000c7202 */ /* 0x000fca0000000f00 */
[----:B------:R-:W-:-:S05]  /*c960*/  IMAD.WIDE.U32 R12, R37, c[0x0][0x1d8], R12 ;  /* 0x00007600250c7a25 */ /* 0x000fca00078e000c */
[----:B------:R-:W-:Y:S02]  /*c970*/  IADD3 R13, R13, R32, RZ ;  /* 0x000000200d0d7210 */ /* 0x000fe40007ffe0ff */
[----:B------:R-:W-:-:S04]  /*c980*/  LEA R32, P0, R12, c[0x0][0x160], 0x1 ;  /* 0x000058000c207a11 */ /* 0x000fc800078008ff */
[----:B------:R-:W-:-:S05]  /*c990*/  LEA.HI.X R33, R12, c[0x0][0x164], R13, 0x1, P0 ;  /* 0x000059000c217a11 */ /* 0x000fca00000f0c0d */
[----:B------:R0:W-:Y:S04]  /*c9a0*/  STG.E [R32.64], R35 ;  /* 0x0000002320007986 */ /* 0x0001e8000c101912 */
.L_x_1303:
[----:B------:R-:W-:Y:S05]  /*c9b0*/  BSYNC B0 ;  /* 0x0000000000007941 */ /* 0x000fea0003800000 */
.L_x_1302:
[----:B------:R-:W-:Y:S01]  /*c9c0*/  ISETP.NE.AND P0, PT, RZ, UR21, PT ;  /* 0x00000015ff007c0c */ /* 0x000fe2000bf05270 */
[----:B0-----:R-:W-:Y:S01]  /*c9d0*/  FADD.FTZ R32, R11, -UR25 ;  /* 0x800000190b207e21 */ /* 0x001fe20008010000 */
[--C-:B------:R-:W-:Y:S01]  /*c9e0*/  HADD2.F32 R12, -RZ, R75.reuse.H0_H0 ;  /* 0x2000004bff0c7230 */ /* 0x100fe20000004100 */
[----:B------:R-:W-:Y:S01]  /*c9f0*/  FADD.FTZ R13, R34, -UR25 ;  /* 0x80000019220d7e21 */ /* 0x000fe20008010000 */
[--C-:B------:R-:W-:Y:S01]  /*ca00*/  HADD2.F32 R11, -RZ, R14.reuse.H0_H0 ;  /* 0x2000000eff0b7230 */ /* 0x100fe20000004100 */
        /* <DEDUP_REMOVED lines=23> */
.L_x_1304:
        /* <DEDUP_REMOVED lines=11> */
[----:B------:R-:W-:Y:S01]  /*cc30*/  FMUL.FTZ R13, R12, UR26 ;  /* 0x0000001a0c0d7c20 */ /* 0x000fe20008410000 */
[----:B------:R-:W-:Y:S01]  /*cc40*/  MOV R12, R26 ;  /* 0x0000001a000c7202 */ /* 0x000fe20000000f00 */
[----:B------:R-:W-:-:S04]  /*cc50*/  FFMA.FTZ R32, R75, R31, -R32 ;  /* 0x0000001f4b207223 */ /* 0x000fc80000010820 */
[----:B------:R-:W-:Y:S02]  /*cc60*/  FMUL.FTZ R34, R32, UR26 ;  /* 0x0000001a20227c20 */ /* 0x000fe40008410000 */
[----:B------:R-:W-:-:S03]  /*cc70*/  IMAD R32, R37, c[0x0][0x1d8], RZ ;  /* 0x0000760025207a24 */ /* 0x000fc600078e02ff */
[----:B------:R-:W-:Y:S01]  /*cc80*/  F2FP.PACK_AB R34, R34, R13 ;  /* 0x0000000d2222723e */ /* 0x000fe200000000ff */
[----:B------:R-:W-:Y:S01]  /*cc90*/  IMAD R33, R35, c[0x0][0x1dc], R32 ;  /* 0x0000770023217a24 */ /* 0x000fe200078e0220 */
[----:B------:R-:W-:-:S05]  /*cca0*/  MOV R13, R29 ;  /* 0x0000001d000d7202 */ /* 0x000fca0000000f00 */
[----:B------:R-:W-:-:S05]  /*ccb0*/  IMAD.WIDE.U32 R12, R35, c[0x0][0x1d8], R12 ;  /* 0x00007600230c7a25 */ /* 0x000fca00078e000c */
[----:B------:R-:W-:Y:S02]  /*ccc0*/  IADD3 R13, R13, R33, RZ ;  /* 0x000000210d0d7210 */ /* 0x000fe40007ffe0ff */
[----:B------:R-:W-:-:S04]  /*ccd0*/  LEA R32, P0, R12, c[0x0][0x160], 0x1 ;  /* 0x000058000c207a11 */ /* 0x000fc800078008ff */
[----:B------:R-:W-:-:S05]  /*cce0*/  LEA.HI.X R33, R12, c[0x0][0x164], R13, 0x1, P0 ;  /* 0x000059000c217a11 */ /* 0x000fca00000f0c0d */
[----:B------:R0:W-:Y:S04]  /*ccf0*/  STG.E [R32.64], R34 ;  /* 0x0000002220007986 */ /* 0x0001e8000c101912 */
.L_x_1306:
[----:B------:R-:W-:Y:S05]  /*cd00*/  BSYNC B0 ;  /* 0x0000000000007941 */ /* 0x000fea0003800000 */
.L_x_1305:
[----:B------:R-:W-:Y:S01]  /*cd10*/  ISETP.NE.AND P0, PT, RZ, UR21, PT ;  /* 0x00000015ff007c0c */ /* 0x000fe2000bf05270 */
[----:B------:R-:W-:Y:S01]  /*cd20*/  FADD.FTZ R13, R11, -UR25 ;  /* 0x800000190b0d7e21 */ /* 0x000fe20008010000 */
[--C-:B0-----:R-:W-:Y:S01]  /*cd30*/  HADD2.F32 R33, -RZ, R74.reuse.H0_H0 ;  /* 0x2000004aff217230 */ /* 0x101fe20000004100 */
[----:B------:R-:W-:Y:S01]  /*cd40*/  FADD.FTZ R14, R14, -UR25 ;  /* 0x800000190e0e7e21 */ /* 0x000fe20008010000 */
[----:B------:R-:W-:Y:S01]  /*cd50*/  HADD2.F32 R74, -RZ, R74.H1_H1 ;  /* 0x3000004aff4a7230 */ /* 0x000fe20000004100 */
[----:B------:R-:W-:Y:S01]  /*cd60*/  FMUL.FTZ R13, R13, UR26 ;  /* 0x0000001a0d0d7c20 */ /* 0x000fe20008410000 */
[--C-:B------:R-:W-:Y:S01]  /*cd70*/  HADD2.F32 R11, -RZ, R15.reuse.H0_H0 ;  /* 0x2000000fff0b7230 */ /* 0x100fe20000004100 */
        /* <DEDUP_REMOVED lines=21> */
.L_x_1307:
        /* <DEDUP_REMOVED lines=13> */
[----:B------:R-:W-:-:S05]  /*cfa0*/  MOV R13, R29 ;  /* 0x0000001d000d7202 */ /* 0x000fca0000000f00 */
[----:B------:R-:W-:-:S04]  /*cfb0*/  IMAD.WIDE.U32 R12, R15, c[0x0][0x1d8], R12 ;  /* 0x000076000f0c7a25 */ /* 0x000fc800078e000c */
[----:B------:R-:W-:Y:S01]  /*cfc0*/  IMAD R15, R15, c[0x0][0x1dc], R14 ;  /* 0x000077000f0f7a24 */ /* 0x000fe200078e020e */
[----:B------:R-:W-:-:S04]  /*cfd0*/  LEA R14, P0, R12, c[0x0][0x160], 0x1 ;  /* 0x000058000c0e7a11 */ /* 0x000fc800078008ff */
[----:B------:R-:W-:-:S04]  /*cfe0*/  IADD3 R13, R13, R15, RZ ;  /* 0x0000000f0d0d7210 */ /* 0x000fc80007ffe0ff */
[----:B------:R-:W-:Y:S01]  /*cff0*/  LEA.HI.X R15, R12, c[0x0][0x164], R13, 0x1, P0 ;  /* 0x000059000c0f7a11 */ /* 0x000fe200000f0c0d */
[----:B------:R-:W-:Y:S02]  /*d000*/  FFMA.FTZ R12, R74, R31, -R34 ;  /* 0x0000001f4a0c7223 */ /* 0x000fe40000010822 */
[----:B------:R-:W-:Y:S02]  /*d010*/  FMUL.FTZ R13, R33, UR26 ;  /* 0x0000001a210d7c20 */ /* 0x000fe40008410000 */
[----:B------:R-:W-:-:S05]  /*d020*/  FMUL.FTZ R12, R12, UR26 ;  /* 0x0000001a0c0c7c20 */ /* 0x000fca0008410000 */
[----:B------:R-:W-:-:S05]  /*d030*/  F2FP.PACK_AB R13, R12, R13 ;  /* 0x0000000d0c0d723e */ /* 0x000fca00000000ff */
[----:B------:R0:W-:Y:S02]  /*d040*/  STG.E [R14.64], R13 ;  /* 0x0000000d0e007986 */ /* 0x0001e4000c101912 */
.L_x_1309:
[----:B------:R-:W-:Y:S05]  /*d050*/  BSYNC B0 ;  /* 0x0000000000007941 */ /* 0x000fea0003800000 */
.L_x_1308:
[----:B------:R-:W-:Y:S01]  /*d060*/  ISETP.NE.AND P0, PT, RZ, UR21, PT ;  /* 0x00000015ff007c0c */ /* 0x000fe2000bf05270 */
[----:B------:R-:W-:Y:S01]  /*d070*/  FADD.FTZ R12, R11, -UR25 ;  /* 0x800000190b0c7e21 */ /* 0x000fe20008010000 */
        /* <DEDUP_REMOVED lines=9> */
[----:B0-----:R-:W-:-:S06]  /*d110*/  FMUL.FTZ R14, R12, -1.4426950216293334961 ;  /* 0xbfb8aa3b0c0e7820 */ /* 0x001fcc0000410000 */
        /* <DEDUP_REMOVED lines=16> */
.L_x_1310:
        /* <DEDUP_REMOVED lines=12> */
[----:B--2---:R-:W-:-:S05]  /*d2e0*/  MOV R13, UR5 ;  /* 0x00000005000d7c02 */ /* 0x004fca0008000f00 */
[-C--:B-1----:R-:W-:Y:S02]  /*d2f0*/  FFMA.FTZ R32, R32, R13.reuse, UR6 ;  /* 0x0000000620207e23 */ /* 0x082fe4000801000d */
[----:B------:R-:W-:Y:S02]  /*d300*/  FFMA.FTZ R34, R34, R13, UR6 ;  /* 0x0000000622227e23 */ /* 0x000fe4000801000d */
[----:B------:R-:W-:Y:S02]  /*d310*/  FFMA.FTZ R32, R33, R30, -R32 ;  /* 0x0000001e21207223 */ /* 0x000fe40000010820 */
[----:B------:R-:W-:Y:S02]  /*d320*/  FFMA.FTZ R12, R73, R31, -R34 ;  /* 0x0000001f490c7223 */ /* 0x000fe40000010822 */
[----:B------:R-:W-:Y:S02]  /*d330*/  FMUL.FTZ R13, R32, UR26 ;  /* 0x0000001a200d7c20 */ /* 0x000fe40008410000 */
[----:B------:R-:W-:-:S05]  /*d340*/  FMUL.FTZ R12, R12, UR26 ;  /* 0x0000001a0c0c7c20 */ /* 0x000fca0008410000 */
[----:B------:R-:W-:-:S05]  /*d350*/  F2FP.PACK_AB R13, R12, R13 ;  /* 0x0000000d0c0d723e */ /* 0x000fca00000000ff */
[----:B------:R0:W-:Y:S02]  /*d360*/  STG.E [R14.64], R13 ;  /* 0x0000000d0e007986 */ /* 0x0001e4000c101912 */
.L_x_1312:
[----:B------:R-:W-:Y:S05]  /*d370*/  BSYNC B0 ;  /* 0x0000000000007941 */ /* 0x000fea0003800000 */
.L_x_1311:
        /* <DEDUP_REMOVED lines=28> */
.L_x_1313:
        /* <DEDUP_REMOVED lines=20> */
[----:B------:R-:W-:-:S05]  /*d680*/  F2FP.PACK_AB R13, R12, R13 ;  /* 0x0000000d0c0d723e */ /* 0x000fca00000000ff */
[----:B------:R0:W-:Y:S02]  /*d690*/  STG.E [R14.64], R13 ;  /* 0x0000000d0e007986 */ /* 0x0001e4000c101912 */
.L_x_1315:
[----:B------:R-:W-:Y:S05]  /*d6a0*/  BSYNC B0 ;  /* 0x0000000000007941 */ /* 0x000fea0003800000 */
.L_x_1314:
        /* <DEDUP_REMOVED lines=28> */
.L_x_1316:
        /* <DEDUP_REMOVED lines=22> */
.L_x_1318:
[----:B------:R-:W-:Y:S05]  /*d9d0*/  BSYNC B0 ;  /* 0x0000000000007941 */ /* 0x000fea0003800000 */
.L_x_1317:
        /* <DEDUP_REMOVED lines=28> */
.L_x_1319:
        /* <DEDUP_REMOVED lines=22> */
.L_x_1321:
[----:B------:R-:W-:Y:S05]  /*dd00*/  BSYNC B0 ;  /* 0x0000000000007941 */ /* 0x000fea0003800000 */
.L_x_1320:
        /* <DEDUP_REMOVED lines=20> */
[----:B0-----:R-:W-:Y:S02]  /*de50*/  FMUL.FTZ R17, R17, R32 ;  /* 0x0000002011117220 */ /* 0x001fe40000410000 */
[----:B------:R-:W-:-:S04]  /*de60*/  FADD.FTZ R32, -R32, 1 ;  /* 0x3f80000020207421 */ /* 0x000fc80000010100 */
[----:B------:R-:W-:Y:S02]  /*de70*/  FFMA.FTZ R32, R13, R32, 1 ;  /* 0x3f8000000d207423 */ /* 0x000fe40000010020 */
[----:B---3--:R-:W-:Y:S02]  /*de80*/  FMUL.FTZ R16, R16, R35 ;  /* 0x0000002310107220 */ /* 0x008fe40000410000 */
[----:B------:R-:W-:Y:S02]  /*de90*/  FADD.FTZ R35, -R35, 1 ;  /* 0x3f80000023237421 */ /* 0x000fe40000010100 */
[----:B------:R-:W-:Y:S02]  /*dea0*/  FMUL.FTZ R17, R17, R32 ;  /* 0x0000002011117220 */ /* 0x000fe40000410000 */
[----:B------:R-:W-:-:S04]  /*deb0*/  FFMA.FTZ R35, R12, R35, 1 ;  /* 0x3f8000000c237423 */ /* 0x000fc80000010023 */
[----:B------:R-:W-:Y:S02]  /*dec0*/  FMUL.FTZ R16, R16, R35 ;  /* 0x0000002310107220 */ /* 0x000fe40000410000 */
.L_x_1322:
        /* <DEDUP_REMOVED lines=22> */
.L_x_1324:
[----:B------:R-:W-:Y:S05]  /*e030*/  BSYNC B0 ;  /* 0x0000000000007941 */ /* 0x000fea0003800000 */
.L_x_1323:
        /* <DEDUP_REMOVED lines=23> */
[----:B---3--:R-:W-:Y:S02]  /*e1b0*/  FADD.FTZ R35, -R33, 1 ;  /* 0x3f80000021237421 */ /* 0x008fe40000010100 */
[----:B------:R-:W-:Y:S02]  /*e1c0*/  FMUL.FTZ R68, R68, R33 ;  /* 0x0000002144447220 */ /* 0x000fe40000410000 */
[----:B------:R-:W-:Y:S02]  /*e1d0*/  FFMA.FTZ R35, R12, R35, 1 ;  /* 0x3f8000000c237423 */ /* 0x000fe40000010023 */
[----:B------:R-:W-:Y:S02]  /*e1e0*/  FMUL.FTZ R17, R17, R18 ;  /* 0x0000001211117220 */ /* 0x000fe40000410000 */
[----:B------:R-:W-:-:S02]  /*e1f0*/  FMUL.FTZ R68, R68, R35 ;  /* 0x0000002344447220 */ /* 0x000fc40000410000 */
.L_x_1325:
        /* <DEDUP_REMOVED lines=22> */
.L_x_1327:
[----:B------:R-:W-:Y:S05]  /*e360*/  BSYNC B0 ;  /* 0x0000000000007941 */ /* 0x000fea0003800000 */
.L_x_1326:
        /* <DEDUP_REMOVED lines=28> */
.L_x_1328:
        /* <DEDUP_REMOVED lines=22> */
.L_x_1330:
[----:B------:R-:W-:Y:S05]  /*e690*/  BSYNC B0 ;  /* 0x0000000000007941 */ /* 0x000fea0003800000 */
.L_x_1329:
        /* <DEDUP_REMOVED lines=28> */
.L_x_1331:
        /* <DEDUP_REMOVED lines=22> */
.L_x_1333:
[----:B------:R-:W-:Y:S05]  /*e9c0*/  BSYNC B0 ;  /* 0x0000000000007941 */ /* 0x000fea0003800000 */
.L_x_1332:
        /* <DEDUP_REMOVED lines=28> */
.L_x_1334:
        /* <DEDUP_REMOVED lines=21> */
.L_x_1336:
[----:B------:R-:W-:Y:S05]  /*ece0*/  BSYNC B0 ;  /* 0x0000000000007941 */ /* 0x000fea0003800000 */
.L_x_1335:
[----:B------:R-:W-:Y:S01]  /*ecf0*/  FADD.FTZ R19, R11, -UR25 ;  /* 0x800000190b137e21 */ /* 0x000fe20008010000 */
[--C-:B------:R-:W-:Y:S01]  /*ed00*/  HADD2.F32 R17, -RZ, R64.reuse.H0_H0 ;  /* 0x20000040ff117230 */ /* 0x100fe20000004100 */
[----:B------:R-:W-:Y:S01]  /*ed10*/  FADD.FTZ R16, R24, -UR25 ;  /* 0x8000001918107e21 */ /* 0x000fe20008010000 */
[--C-:B------:R-:W-:Y:S01]  /*ed20*/  HADD2.F32 R11, -RZ, R25.reuse.H0_H0 ;  /* 0x20000019ff0b7230 */ /* 0x100fe20000004100 */
        /* <DEDUP_REMOVED lines=23> */
.L_x_1337:
        /* <DEDUP_REMOVED lines=21> */
.L_x_1339:
[----:B------:R-:W-:Y:S05]  /*eff0*/  BSYNC B0 ;  /* 0x0000000000007941 */ /* 0x000fea0003800000 */
.L_x_1338:
        /* <DEDUP_REMOVED lines=27> */
.L_x_1340:
        /* <DEDUP_REMOVED lines=21> */
.L_x_1342:
[----:B------:R-:W-:Y:S05]  /*f300*/  BSYNC B0 ;  /* 0x0000000000007941 */ /* 0x000fea0003800000 */
.L_x_1341:
        /* <DEDUP_REMOVED lines=27> */
.L_x_1343:
        /* <DEDUP_REMOVED lines=21> */
.L_x_1345:
[----:B------:R-:W-:Y:S05]  /*f610*/  BSYNC B0 ;  /* 0x0000000000007941 */ /* 0x000fea0003800000 */
.L_x_1344:
        /* <DEDUP_REMOVED lines=27> */
.L_x_1346:
        /* <DEDUP_REMOVED lines=19> */
[----:B------:R-:W-:-:S05]  /*f900*/  F2FP.PACK_AB R13, R12, R13 ;  /* 0x0000000d0c0d723e */ /* 0x000fca00000000ff */
[----:B------:R0:W-:Y:S02]  /*f910*/  STG.E [R14.64], R13 ;  /* 0x0000000d0e007986 */ /* 0x0001e4000c101912 */
.L_x_1348:
[----:B------:R-:W-:Y:S05]  /*f920*/  BSYNC B0 ;  /* 0x0000000000007941 */ /* 0x000fea0003800000 */
.L_x_1347:
[----:B------:R-:W-:Y:S01]  /*f930*/  FADD.FTZ R11, R11, -UR25 ;  /* 0x800000190b0b7e21 */ /* 0x000fe20008010000 */
[----:B------:R-:W-:Y:S01]  /*f940*/  IADD3 R22, R36, 0x190, RZ ;  /* 0x0000019024167810 */ /* 0x000fe20007ffe0ff */
[----:B------:R-:W-:Y:S01]  /*f950*/  FADD.FTZ R7, R7, -UR25 ;  /* 0x8000001907077e21 */ /* 0x000fe20008010000 */
[--C-:B0-----:R-:W-:Y:S01]  /*f960*/  HADD2.F32 R15, -RZ, R60.reuse.H0_H0 ;  /* 0x2000003cff0f7230 */ /* 0x101fe20000004100 */
[----:B------:R-:W-:Y:S01]  /*f970*/  FMUL.FTZ R11, R11, UR26 ;  /* 0x0000001a0b0b7c20 */ /* 0x000fe20008410000 */
[----:B------:R-:W-:Y:S01]  /*f980*/  HADD2.F32 R60, -RZ, R60.H1_H1 ;  /* 0x3000003cff3c7230 */ /* 0x000fe20000004100 */
        /* <DEDUP_REMOVED lines=21> */
.L_x_1349:
[----:B------:R-:W-:Y:S01]  /*fae0*/  ISETP.GE.U32.AND P0, PT, R22, c[0x0][0x1e0], PT ;  /* 0x0000780016007a0c */ /* 0x000fe20003f06070 */
[----:B------:R-:W-:Y:S01]  /*faf0*/  BSSY B0, `(.L_x_1350) ;  /* 0x0000019000007945 */ /* 0x000fe20003800000 */
[--C-:B------:R-:W-:Y:S02]  /*fb00*/  HADD2.F32 R16, -RZ, R6.reuse.H0_H0 ;  /* 0x20000006ff107230 */ /* 0x100fe40000004100 */
[----:B------:R-:W-:Y:S01]  /*fb10*/  ISETP.GE.AND.EX P0, PT, R23, c[0x0][0x1e4], PT, P0 ;  /* 0x0000790017007a0c */ /* 0x000fe20003f06300 */
[----:B------:R-:W-:-:S03]  /*fb20*/  HADD2.F32 R17, -RZ, R6.H1_H1 ;  /* 0x30000006ff117230 */ /* 0x000fc60000004100 */
        /* <DEDUP_REMOVED lines=21> */
.L_x_1351:
[----:B------:R-:W-:Y:S05]  /*fc80*/  BSYNC B0 ;  /* 0x0000000000007941 */ /* 0x000fea0003800000 */
.L_x_1350:
        /* <DEDUP_REMOVED lines=27> */
.L_x_1352:
        /* <DEDUP_REMOVED lines=24> */
[----:B------:R-:W-:-:S05]  /*ffc0*/  F2FP.PACK_AB R5, R5, R6 ;  /* 0x000000060505723e */ /* 0x000fca00000000ff */
[----:B------:R0:W-:Y:S02]  /*ffd0*/  STG.E [R12.64], R5 ;  /* 0x000000050c007986 */ /* 0x0001e4000c101912 */
.L_x_1354:
[----:B------:R-:W-:Y:S05]  /*ffe0*/  BSYNC B0 ;  /* 0x0000000000007941 */ /* 0x000fea0003800000 */
.L_x_1353:
        /* <DEDUP_REMOVED lines=27> */
.L_x_1355:
[----:B------:R-:W-:Y:S01]  /*101a0*/  ISETP.GE.U32.AND P0, PT, R20, c[0x0][0x1e0], PT ;  /* 0x0000780014007a0c */ /* 0x000fe20003f06070 */
[----:B------:R-:W-:Y:S01]  /*101b0*/  BSSY B0, `(.L_x_1356) ;  /* 0x0000019000007945 */ /* 0x000fe20003800000 */
[--C-:B0-----:R-:W-:Y:S02]  /*101c0*/  HADD2.F32 R12, -RZ, R4.reuse.H0_H0 ;  /* 0x20000004ff0c7230 */ /* 0x101fe40000004100 */
        /* <DEDUP_REMOVED lines=23> */
.L_x_1357:
[----:B------:R-:W-:Y:S05]  /*10340*/  BSYNC B0 ;  /* 0x0000000000007941 */ /* 0x000fea0003800000 */
.L_x_1356:
        /* <DEDUP_REMOVED lines=27> */
.L_x_1358:
        /* <DEDUP_REMOVED lines=26> */
.L_x_1360:
[----:B------:R-:W-:Y:S05]  /*106a0*/  BSYNC B0 ;  /* 0x0000000000007941 */ /* 0x000fea0003800000 */
.L_x_1359:
        /* <DEDUP_REMOVED lines=27> */
.L_x_1361:
        /* <DEDUP_REMOVED lines=26> */
.L_x_1363:
[----:B------:R-:W-:Y:S05]  /*10a00*/  BSYNC B0 ;  /* 0x0000000000007941 */ /* 0x000fea0003800000 */
.L_x_1362:
        /* <DEDUP_REMOVED lines=27> */
.L_x_1364:
[----:B------:R-:W-:Y:S01]  /*10bc0*/  ISETP.GE.U32.AND P0, PT, R36, c[0x0][0x1e0], PT ;  /* 0x0000780024007a0c */ /* 0x000fe20003f06070 */
[--C-:B------:R-:W-:Y:S01]  /*10bd0*/  HADD2.F32 R2, -RZ, R0.reuse.H0_H0 ;  /* 0x20000000ff027230 */ /* 0x100fe20000004100 */
[----:B------:R-:W-:Y:S01]  /*10be0*/  BSSY B0, `(.L_x_1365) ;  /* 0x000001a000007945 */ /* 0x000fe20003800000 */
[----:B------:R-:W-:Y:S01]  /*10bf0*/  HADD2.F32 R0, -RZ, R0.H1_H1 ;  /* 0x30000000ff007230 */ /* 0x000fe20000004100 */
[----:B------:R-:W-:Y:S02]  /*10c00*/  ISETP.GE.AND.EX P0, PT, R18, c[0x0][0x1e4], PT, P0 ;  /* 0x0000790012007a0c */ /* 0x000fe40003f06300 */
[----:B------:R-:W-:Y:S02]  /*10c10*/  FADD.FTZ R11, R2, -UR25 ;  /* 0x80000019020b7e21 */ /* 0x000fe40008010000 */
[----:B------:R-:W-:Y:S01]  /*10c20*/  ISETP.LT.U32.AND P0, PT, R10, 0x1c0, !P0 ;  /* 0x000001c00a00780c */ /* 0x000fe20004701070 */
[----:B------:R-:W-:-:S12]  /*10c30*/  FADD.FTZ R12, R0, -UR25 ;  /* 0x80000019000c7e21 */ /* 0x000fd80008010000 */
        /* <DEDUP_REMOVED lines=18> */
[----:B------:R-:W-:-:S05]  /*10d60*/  F2FP.PACK_AB R3, R0, R3 ;  /* 0x000000030003723e */ /* 0x000fca00000000ff */
[----:B------:R0:W-:Y:S02]  /*10d70*/  STG.E [R4.64], R3 ;  /* 0x0000000304007986 */ /* 0x0001e4000c101912 */
.L_x_1366:
[----:B------:R-:W-:Y:S05]  /*10d80*/  BSYNC B0 ;  /* 0x0000000000007941 */ /* 0x000fea0003800000 */
.L_x_1365:
[--C-:B------:R-:W-:Y:S01]  /*10d90*/  HADD2.F32 R7, -RZ, R54.reuse.H0_H0 ;  /* 0x20000036ff077230 */ /* 0x100fe20000004100 */
[----:B------:R-:W-:Y:S01]  /*10da0*/  FMUL.FTZ R13, R11, UR26 ;  /* 0x0000001a0b0d7c20 */ /* 0x000fe20008410000 */
[----:B------:R-:W-:Y:S01]  /*10db0*/  HADD2.F32 R54, -RZ, R54.H1_H1 ;  /* 0x30000036ff367230 */ /* 0x000fe20000004100 */
        /* <DEDUP_REMOVED lines=20> */
.L_x_1367:
        /* <DEDUP_REMOVED lines=10> */
[----:B------:R-:W-:-:S04]  /*10fa0*/  IMAD.WIDE.U32 R2, R102, c[0x0][0x1d8], R2 ;  /* 0x0000760066027a25 */ /* 0x000fc800078e0002 */
[----:B-1----:R-:W-:Y:S01]  /*10fb0*/  FFMA.FTZ R0, R13, R0, UR6 ;  /* 0x000000060d007e23 */ /* 0x002fe20008010000 */
[----:B------:R-:W-:Y:S02]  /*10fc0*/  IADD3 R103, R3, R103, RZ ;  /* 0x0000006703677210 */ /* 0x000fe40007ffe0ff */
[C---:B------:R-:W-:Y:S01]  /*10fd0*/  LEA R4, P0, R2.reuse, c[0x0][0x160], 0x1 ;  /* 0x0000580002047a11 */ /* 0x040fe200078008ff */
[----:B------:R-:W-:Y:S01]  /*10fe0*/  FFMA.FTZ R0, R7, R30, -R0 ;  /* 0x0000001e07007223 */ /* 0x000fe20000010800 */
[----:B------:R-:W-:Y:S02]  /*10ff0*/  MOV R3, UR5 ;  /* 0x0000000500037c02 */ /* 0x000fe40008000f00 */
[----:B------:R-:W-:Y:S01]  /*11000*/  LEA.HI.X R5, R2, c[0x0][0x164], R103, 0x1, P0 ;  /* 0x0000590002057a11 */ /* 0x000fe200000f0c67 */
[----:B------:R-:W-:Y:S02]  /*11010*/  FMUL.FTZ R0, R0, UR26 ;  /* 0x0000001a00007c20 */ /* 0x000fe40008410000 */
[----:B------:R-:W-:-:S04]  /*11020*/  FFMA.FTZ R2, R12, R3, UR6 ;  /* 0x000000060c027e23 */ /* 0x000fc80008010003 */
[----:B------:R-:W-:-:S04]  /*11030*/  FFMA.FTZ R2, R54, R31, -R2 ;  /* 0x0000001f36027223 */ /* 0x000fc80000010802 */
[----:B------:R-:W-:-:S05]  /*11040*/  FMUL.FTZ R3, R2, UR26 ;  /* 0x0000001a02037c20 */ /* 0x000fca0008410000 */
[----:B------:R-:W-:-:S05]  /*11050*/  F2FP.PACK_AB R3, R3, R0 ;  /* 0x000000000303723e */ /* 0x000fca00000000ff */
[----:B------:R0:W-:Y:S02]  /*11060*/  STG.E [R4.64], R3 ;  /* 0x0000000304007986 */ /* 0x0001e4000c101912 */
.L_x_1369:
[----:B------:R-:W-:Y:S05]  /*11070*/  BSYNC B0 ;  /* 0x0000000000007941 */ /* 0x000fea0003800000 */
.L_x_1368:
[----:B--2---:R-:W-:Y:S02]  /*11080*/  ULDC UR5, c[0x0][0x10] ;  /* 0x0000040000057ab9 */ /* 0x004fe40000000800 */
[----:B------:R-:W-:Y:S02]  /*11090*/  UIADD3 UR9, UR9, UR5, URZ ;  /* 0x0000000509097290 */ /* 0x000fe4000fffe03f */
[----:B------:R-:W-:Y:S02]  /*110a0*/  UIADD3 UR4, UR4, 0x1, URZ ;  /* 0x0000000104047890 */ /* 0x000fe4000fffe03f */
[----:B------:R-:W-:-:S06]  /*110b0*/  UISETP.GE.AND UP0, UPT, UR9, UR8, UPT ;  /* 0x000000080900728c */ /* 0x000fcc000bf06270 */
[----:B------:R-:W-:-:S13]  /*110c0*/  PLOP3.LUT P0, PT, PT, PT, UP0, 0x40, 0x0 ;  /* 0x000000000000781c */ /* 0x000fda0003f0e808 */
[----:B------:R-:W-:Y:S01]  /*110d0*/  @!P0 CALL.REL.NOINC `(.L_x_1223) ;  /* 0x0000001000008944 */ /* 0x000fe20003c00000 */
[----:B------:R-:W-:Y:S05]  /*110e0*/  BRA `(.L_x_1370) ;  /* 0xfffefaf000007947 */ /* 0x000fea000383ffff */
.L_x_1223:
        /* <DEDUP_REMOVED lines=18> */
.L_x_1372:
[----:B------:R-:W-:Y:S05]  /*11210*/  BSYNC B0 ;  /* 0x0000000000007941 */ /* 0x000fea0003800000 */
.L_x_1371:
        /* <DEDUP_REMOVED lines=11> */
.L_x_1374:
[----:B------:R-:W2:Y:S01]  /*112d0*/  LDG.E.STRONG.GPU R5, [R2.64] ;  /* 0x0000001202057981 */ /* 0x000ea2000c1ef900 */
[----:B------:R-:W-:Y:S01]  /*112e0*/  YIELD ;  /* 0x0000000000007946 */ /* 0x000fe20003800000 */
[----:B--2---:R-:W-:Y:S01]  /*112f0*/  ISETP.NE.AND P0, PT, R5, R0, PT ;  /* 0x000000000500720c */ /* 0x004fe20003f05270 */
[----:B------:R-:W-:-:S12]  /*11300*/  CCTL.IVALL ;  /* 0x00000000ff00798f */ /* 0x000fd80002000000 */
[----:B------:R-:W-:Y:S05]  /*11310*/  @P0 BRA `(.L_x_1374) ;  /* 0xffffffb000000947 */ /* 0x000fea000383ffff */
.L_x_1373:
        /* <DEDUP_REMOVED lines=25> */
.L_x_1375:
        /* <DEDUP_REMOVED lines=23> */
.L_x_1376:
        /* <DEDUP_REMOVED lines=14> */
.L_x_5192:


//--------------------- .text._Z35group_norm_nhwc_bwd_one_pass_kernelI11Fp16IOBf16WLi64ELi56ELi448EEv26Group_norm_nhwc_bwd_params --------------------------
	.section	.text._Z35group_norm_nhwc_bwd_one_pass_kernelI11Fp16IOBf16WLi64ELi56ELi448EEv26Group_norm_nhwc_bwd_params,"ax",@progbits
	.sectioninfo	@"SHI_REGISTERS=71"
	.align	128
        .global         _Z35group_norm_nhwc_bwd_one_pass_kernelI11Fp16IOBf16WLi64ELi56ELi448EEv26Group_norm_nhwc_bwd_params
        .type           _Z35group_norm_nhwc_bwd_one_pass_kernelI11Fp16IOBf16WLi64ELi56ELi448EEv26Group_norm_nhwc_bwd_params,@function
        .size           _Z35group_norm_nhwc_bwd_one_pass_kernelI11Fp16IOBf16WLi64ELi56ELi448EEv26Group_norm_nhwc_bwd_params,(.L_x_5193 - _Z35group_norm_nhwc_bwd_one_pass_kernelI11Fp16IOBf16WLi64ELi56ELi448EEv26Group_norm_nhwc_bwd_params)
        .other          _Z35group_norm_nhwc_bwd_one_pass_kernelI11Fp16IOBf16WLi64ELi56ELi448EEv26Group_norm_nhwc_bwd_params,@"STO_CUDA_ENTRY STV_DEFAULT"
_Z35group_norm_nhwc_bwd_one_pass_kernelI11Fp16IOBf16WLi64ELi56ELi448EEv26Group_norm_nhwc_bwd_params:
.text._Z35group_norm_nhwc_bwd_one_pass_kernelI11Fp16IOBf16WLi64ELi56ELi448EEv26Group_norm_nhwc_bwd_params:
        /* <DEDUP_REMOVED lines=51> */
.L_x_1412:
        /* <DEDUP_REMOVED lines=142> */
.L_x_1379:
[----:B---3--:R-:W-:Y:S05]  /*0c10*/  BSYNC B0 ;  /* 0x0000000000007941 */ /* 0x008fea0003800000 */
.L_x_1378:
        /* <DEDUP_REMOVED lines=8> */
[-C--:B0-----:R-:W-:Y:S01]  /*0ca0*/  FMUL.FTZ R13, R12, R59.reuse ;  /* 0x0000003b0c0d7220 */ /* 0x081fe20000410000 */
        /* <DEDUP_REMOVED lines=24> */
.L_x_1380:
        /* <DEDUP_REMOVED lines=26> */
.L_x_1381:
[----:B------:R-:W-:Y:S01]  /*0fd0*/  FFMA.FTZ R20, R12, R21, R20 ;  /* 0x000000150c147223 */ /* 0x000fe20000010014 */
[--C-:B------:R-:W-:Y:S01]  /*0fe0*/  HADD2.F32 R27, -RZ, R41.reuse.H1_H1 ;  /* 0x30000029ff1b7230 */ /* 0x100fe20000004100 */
[----:B------:R-:W-:Y:S02]  /*0ff0*/  FMUL.FTZ R23, R15, R60 ;  /* 0x0000003c0f177220 */ /* 0x000fe40000410000 */
[----:B------:R-:W-:Y:S01]  /*1000*/  FADD.FTZ R22, R21, R22 ;  /* 0x0000001615167221 */ /* 0x000fe20000010000 */
[----:B------:R-:W-:Y:S01]  /*1010*/  HADD2.F32 R21, -RZ, R41.H0_H0 ;  /* 0x20000029ff157230 */ /* 0x000fe20000004100 */
[----:B------:R-:W-:Y:S02]  /*1020*/  FFMA.FTZ R20, R18, R23, R20 ;  /* 0x0000001712147223 */ /* 0x000fe40000010014 */
[----:B------:R-:W-:-:S02]  /*1030*/  FADD.FTZ R23, R22, R23 ;  /* 0x0000001716177221 */ /* 0x000fc40000010000 */
[----:B------:R-:W-:Y:S02]  /*1040*/  FMUL.FTZ R22, R14, R11 ;  /* 0x0000000b0e167220 */ /* 0x000fe40000410000 */
[C---:B------:R-:W-:Y:S01]  /*1050*/  FADD.FTZ R24, -R10.reuse, R21 ;  /* 0x000000150a187221 */ /* 0x040fe20000010100 */
[--C-:B------:R-:W-:Y:S01]  /*1060*/  HADD2.F32 R21, -RZ, R40.reuse.H0_H0 ;  /* 0x20000028ff157230 */ /* 0x100fe20000004100 */
[----:B------:R-:W-:Y:S02]  /*1070*/  FADD.FTZ R26, -R10, R27 ;  /* 0x0000001b0a1a7221 */ /* 0x000fe40000010100 */
[----:B------:R-:W-:Y:S01]  /*1080*/  FFMA.FTZ R25, R19, R22, R20 ;  /* 0x0000001613197223 */ /* 0x000fe20000010014 */
        /* <DEDUP_REMOVED lines=23> */
.L_x_1382:
[--C-:B------:R-:W-:Y:S01]  /*1200*/  HADD2.F32 R27, -RZ, R42.reuse.H0_H0 ;  /* 0x2000002aff1b7230 */ /* 0x100fe20000004100 */
[----:B------:R-:W-:Y:S01]  /*1210*/  FMUL.FTZ R29, R21, R60 ;  /* 0x0000003c151d7220 */ /* 0x000fe20000410000 */
[----:B------:R-:W-:Y:S01]  /*1220*/  HADD2.F32 R31, -RZ, R42.H1_H1 ;  /* 0x3000002aff1f7230 */ /* 0x000fe20000004100 */
        /* <DEDUP_REMOVED lines=28> */
.L_x_1383:
[----:B------:R-:W-:Y:S01]  /*13f0*/  FFMA.FTZ R28, R23, R30, R28 ;  /* 0x0000001e171c7223 */ /* 0x000fe2000001001c */
[C---:B------:R-:W-:Y:S01]  /*1400*/  ISETP.GT.AND P0, PT, R36.reuse, 0x1e, PT ;  /* 0x0000001e2400780c */ /* 0x040fe20003f04270 */
[----:B------:R-:W-:Y:S01]  /*1410*/  FMUL.FTZ R31, R25, R60 ;  /* 0x0000003c191f7220 */ /* 0x000fe20000410000 */
[----:B------:R-:W-:Y:S01]  /*1420*/  ISETP.GT.AND P3, PT, R36, 0xf, PT ;  /* 0x0000000f2400780c */ /* 0x000fe20003f64270 */
[----:B------:R-:W-:Y:S01]  /*1430*/  FADD.FTZ R30, R30, R29 ;  /* 0x0000001d1e1e7221 */ /* 0x000fe20000010000 */
[----:B------:R-:W-:Y:S01]  /*1440*/  MOV R32, 0x2 ;  /* 0x0000000200207802 */ /* 0x000fe20000000f00 */
        /* <DEDUP_REMOVED lines=9> */
[----:B------:R-:W0:Y:S01]  /*14e0*/  SHFL.DOWN PT, R31, R28, 0x1, 0x1f ;  /* 0x08201f001c1f7f89 */ /* 0x000e2200000e0000 */
[----:B------:R-:W-:Y:S02]  /*14f0*/  FFMA.FTZ R12, R12, R16, RZ ;  /* 0x000000100c0c7223 */ /* 0x000fe400000100ff */
[----:B------:R-:W-:Y:S01]  /*1500*/  FADD.FTZ R13, RZ, R16 ;  /* 0x00000010ff0d7221 */ /* 0x000fe20000010000 */
[----:B------:R-:W1:Y:S01]  /*1510*/  SHFL.DOWN PT, R30, R29, 0x1, 0x1f ;  /* 0x08201f001d1e7f89 */ /* 0x000e6200000e0000 */
[----:B------:R-:W-:Y:S02]  /*1520*/  FFMA.FTZ R33, R18, R15, R33 ;  /* 0x0000000f12217223 */ /* 0x000fe40000010021 */
[----:B------:R-:W-:-:S02]  /*1530*/  FFMA.FTZ R12, R19, R14, R12 ;  /* 0x0000000e130c7223 */ /* 0x000fc4000001000c */
[----:B------:R-:W-:Y:S02]  /*1540*/  FADD.FTZ R13, R13, R14 ;  /* 0x0000000e0d0d7221 */ /* 0x000fe40000010000 */
[----:B------:R-:W-:Y:S02]  /*1550*/  FFMA.FTZ R33, R24, R21, R33 ;  /* 0x0000001518217223 */ /* 0x000fe40000010021 */
[----:B------:R-:W-:Y:S02]  /*1560*/  FFMA.FTZ R12, R23, R20, R12 ;  /* 0x00000014170c7223 */ /* 0x000fe4000001000c */
[----:B------:R-:W-:Y:S02]  /*1570*/  FADD.FTZ R13, R13, R20 ;  /* 0x000000140d0d7221 */ /* 0x000fe40000010000 */
[----:B------:R-:W-:Y:S02]  /*1580*/  FFMA.FTZ R16, R26, R25, R33 ;  /* 0x000000191a107223 */ /* 0x000fe40000010021 */
[----:B------:R-:W-:-:S02]  /*1590*/  FADD.FTZ R19, R13, R22 ;  /* 0x000000160d137221 */ /* 0x000fc40000010000 */
        /* <DEDUP_REMOVED lines=19> */
[----:B------:R-:W-:Y:S02]  /*16d0*/  FADD.FTZ R32, RZ, R17 ;  /* 0x00000011ff207221 */ /* 0x000fe40000010000 */
[----:B------:R-:W1:Y:S01]  /*16e0*/  SHFL.DOWN PT, R30, R29, 0x10, 0x1f ;  /* 0x0a001f001d1e7f89 */ /* 0x000e6200000e0000 */
[----:B------:R-:W-:Y:S02]  /*16f0*/  FFMA.FTZ R17, R27, R22, R12 ;  /* 0x000000161b117223 */ /* 0x000fe4000001000c */
[----:B------:R-:W-:-:S04]  /*1700*/  FADD.FTZ R32, R32, R15 ;  /* 0x0000000f20207221 */ /* 0x000fc80000010000 */
[----:B------:R-:W-:-:S04]  /*1710*/  FADD.FTZ R32, R32, R21 ;  /* 0x0000001520207221 */ /* 0x000fc80000010000 */
[----:B------:R-:W-:-:S05]  /*1720*/  FADD.FTZ R18, R32, R25 ;  /* 0x0000001920127221 */ /* 0x000fca0000010000 */
[----:B------:R2:W-:Y:S01]  /*1730*/  STS.128 [R55.X16+0x90], R16 ;  /* 0x0000901037007388 */ /* 0x0005e2000000cc00 */
[----:B0-----:R-:W-:Y:S02]  /*1740*/  @!P3 FADD.FTZ R28, R28, R31 ;  /* 0x0000001f1c1cb221 */ /* 0x001fe40000010000 */
[----:B-1----:R-:W-:Y:S01]  /*1750*/  @!P3 FADD.FTZ R29, R29, R30 ;  /* 0x0000001e1d1db221 */ /* 0x002fe20000010000 */
[----:B------:R-:W-:Y:S02]  /*1760*/  ISETP.NE.AND P3, PT, R55, RZ, PT ;  /* 0x000000ff3700720c */ /* 0x000fe40003f65270 */
[----:B------:R-:W-:Y:S02]  /*1770*/  MOV R12, R28 ;  /* 0x0000001c000c7202 */ /* 0x000fe40000000f00 */
[----:B------:R-:W-:-:S05]  /*1780*/  MOV R13, R29 ;  /* 0x0000001d000d7202 */ /* 0x000fca0000000f00 */
[----:B------:R2:W-:Y:S04]  /*1790*/  @!P5 STS.64 [R0.X8+0x10], R12 ;  /* 0x0000100c0000d388 */ /* 0x0005e80000008a00 */
[----:B------:R-:W-:Y:S06]  /*17a0*/  BAR.SYNC.DEFER_BLOCKING 0x0 ;  /* 0x0000000000007b1d */ /* 0x000fec0000010000 */
[----:B------:R-:W-:Y:S05]  /*17b0*/  @P3 BRA `(.L_x_1385) ;  /* 0x0000021000003947 */ /* 0x000fea0003800000 */
[----:B------:R-:W0:Y:S04]  /*17c0*/  LDS.64 R14, [0x18] ;  /* 0x00001800ff0e7984 */ /* 0x000e280000000a00 */
[----:B------:R-:W1:Y:S04]  /*17d0*/  LDS.128 R28, [0x20] ;  /* 0x00002000ff1c7984 */ /* 0x000e680000000c00 */
[----:B------:R-:W3:Y:S04]  /*17e0*/  LDS.128 R24, [0x30] ;  /* 0x00003000ff187984 */ /* 0x000ee80000000c00 */
[----:B------:R-:W4:Y:S01]  /*17f0*/  LDS.128 R20, [0x40] ;  /* 0x00004000ff147984 */ /* 0x000f220000000c00 */
[----:B0-----:R-:W-:-:S02]  /*1800*/  FADD.FTZ R33, R12, R14 ;  /* 0x0000000e0c217221 */ /* 0x001fc40000010000 */
[----:B------:R-:W-:Y:S02]  /*1810*/  FADD.FTZ R32, R13, R15 ;  /* 0x0000000f0d207221 */ /* 0x000fe40000010000 */
[----:B--2---:R-:W0:Y:S01]  /*1820*/  LDS.128 R12, [0x50] ;  /* 0x00005000ff0c7984 */ /* 0x004e220000000c00 */
[----:B-1----:R-:W-:Y:S02]  /*1830*/  FADD.FTZ R33, R33, R28 ;  /* 0x0000001c21217221 */ /* 0x002fe40000010000 */
        /* <DEDUP_REMOVED lines=25> */
.L_x_1385:
[----:B------:R-:W-:Y:S05]  /*19d0*/  BSYNC B0 ;  /* 0x0000000000007941 */ /* 0x000fea0003800000 */
.L_x_1384:
[----:B------:R-:W-:Y:S01]  /*19e0*/  BAR.SYNC.DEFER_BLOCKING 0x0 ;  /* 0x0000000000007b1d */ /* 0x000fe20000010000 */
[----:B------:R-:W-:-:S05]  /*19f0*/  SHF.L.U32 R14, R55, 0x4, RZ ;  /* 0x00000004370e7819 */ /* 0x000fca00000006ff */
[----:B------:R-:W-:Y:S01]  /*1a00*/  BSSY B0, `(.L_x_1386) ;  /* 0x000004d000007945 */ /* 0x000fe20003800000 */
[----:B------:R-:W-:Y:S05]  /*1a10*/  @P6 BRA `(.L_x_1387) ;  /* 0x000004b000006947 */ /* 0x000fea0003800000 */
[----:B------:R-:W0:Y:S04]  /*1a20*/  LDS.128 R24, [R14+0x250] ;  /* 0x000250000e187984 */ /* 0x000e280000000c00 */
[----:B------:R-:W1:Y:S04]  /*1a30*/  LDS.128 R20, [R14+0x410] ;  /* 0x000410000e147984 */ /* 0x000e680000000c00 */
[----:B------:R-:W3:Y:S04]  /*1a40*/  LDS.128 R28, [R14+0x5d0] ;  /* 0x0005d0000e1c7984 */ /* 0x000ee80000000c00 */
[----:B------:R-:W4:Y:S01]  /*1a50*/  LDS.128 R32, [R14+0x790] ;  /* 0x000790000e207984 */ /* 0x000f220000000c00 */
[----:B0-----:R-:W-:-:S02]  /*1a60*/  FADD.FTZ R15, R16, R24 ;  /* 0x00000018100f7221 */ /* 0x001fc40000010000 */
[----:B--2---:R-:W-:Y:S02]  /*1a70*/  FADD.FTZ R16, R17, R25 ;  /* 0x0000001911107221 */ /* 0x004fe40000010000 */
[----:B------:R-:W-:Y:S02]  /*1a80*/  FADD.FTZ R25, R18, R26 ;  /* 0x0000001a12197221 */ /* 0x000fe40000010000 */
[----:B------:R-:W-:Y:S02]  /*1a90*/  FADD.FTZ R68, R19, R27 ;  /* 0x0000001b13447221 */ /* 0x000fe40000010000 */
[----:B-1----:R-:W-:Y:S02]  /*1aa0*/  FADD.FTZ R24, R16, R21 ;  /* 0x0000001510187221 */ /* 0x002fe40000010000 */
        /* <DEDUP_REMOVED lines=66> */
.L_x_1387:
[----:B------:R-:W-:Y:S05]  /*1ed0*/  BSYNC B0 ;  /* 0x0000000000007941 */ /* 0x000fea0003800000 */
.L_x_1386:
        /* <DEDUP_REMOVED lines=17> */
.L_x_1389:
[----:B------:R-:W-:Y:S05]  /*1ff0*/  BSYNC B0 ;  /* 0x0000000000007941 */ /* 0x000fea0003800000 */
.L_x_1388:
        /* <DEDUP_REMOVED lines=9> */
[C---:B--2---:R-:W-:Y:S01]  /*2090*/  LEA R16, P0, R53.reuse, R22, 0x3 ;  /* 0x0000001635107211 */ /* 0x044fe200078018ff */
        /* <DEDUP_REMOVED lines=17> */
.L_x_1392:
[----:B------:R-:W2:Y:S01]  /*21b0*/  LDG.E.STRONG.GPU R16, [R14.64] ;  /* 0x000000060e107981 */ /* 0x000ea2000c1ef900 */
[----:B------:R-:W-:Y:S01]  /*21c0*/  YIELD ;  /* 0x0000000000007946 */ /* 0x000fe20003800000 */
[----:B--2---:R-:W-:Y:S01]  /*21d0*/  ISETP.NE.AND P0, PT, R16, R19, PT ;  /* 0x000000131000720c */ /* 0x004fe20003f05270 */
[----:B------:R-:W-:-:S12]  /*21e0*/  CCTL.IVALL ;  /* 0x00000000ff00798f */ /* 0x000fd80002000000 */
[----:B------:R-:W-:Y:S05]  /*21f0*/  @P0 BRA `(.L_x_1392) ;  /* 0xffffffb000000947 */ /* 0x000fea000383ffff */
.L_x_1391:
        /* <DEDUP_REMOVED lines=17> */
.L_x_1396:
[C---:B------:R-:W-:Y:S02]  /*2310*/  ISETP.EQ.OR P5, PT, R21.reuse, R38, P3 ;  /* 0x000000261500720c */ /* 0x040fe40001fa2670 */
[----:B--2---:R-:W-:-:S04]  /*2320*/  IADD3 R17, R21, 0x1, RZ ;  /* 0x0000000115117810 */ /* 0x004fc80007ffe0ff */
        /* <DEDUP_REMOVED lines=113> */
.L_x_1395:
[----:B------:R-:W-:-:S13]  /*2a40*/  ISETP.GT.AND P5, PT, R20, 0x4, PT ;  /* 0x000000041400780c */ /* 0x000fda0003fa4270 */
[----:B------:R-:W-:Y:S05]  /*2a50*/  @!P5 BRA `(.L_x_1397) ;  /* 0x000003b00000d947 */ /* 0x000fea0003800000 */
        /* <DEDUP_REMOVED lines=59> */
.L_x_1397:
[----:B------:R-:W-:-:S13]  /*2e10*/  ISETP.NE.OR P0, PT, R20, RZ, P0 ;  /* 0x000000ff1400720c */ /* 0x000fda0000705670 */
[----:B------:R-:W-:Y:S05]  /*2e20*/  @!P0 BRA `(.L_x_1393) ;  /* 0x000001f000008947 */ /* 0x000fea0003800000 */
.L_x_1394:
[----:B------:R-:W-:-:S13]  /*2e30*/  ISETP.EQ.OR P6, PT, R21, R38, P3 ;  /* 0x000000261500720c */ /* 0x000fda0001fc2670 */
[----:B------:R-:W-:-:S04]  /*2e40*/  @!P6 IMAD R15, R21, c[0x0][0x10], R37 ;  /* 0x00000400150fea24 */ /* 0x000fc800078e0225 */
[----:B------:R-:W-:-:S06]  /*2e50*/  @!P6 IMAD.WIDE.U32 R14, R15, 0x8, R22 ;  /* 0x000000080f0ee825 */ /* 0x000fcc00078e0016 */
[----:B------:R-:W3:Y:S01]  /*2e60*/  @!P6 LDG.E.64 R14, [R14.64] ;  /* 0x000000060e0ee981 */ /* 0x000ee2000c1e1b00 */
[C---:B--2---:R-:W-:Y:S02]  /*2e70*/  IADD3 R17, R21.reuse, 0x1, RZ ;  /* 0x0000000115117810 */ /* 0x044fe40007ffe0ff */
[----:B------:R-:W-:Y:S02]  /*2e80*/  IADD3 R19, R21, 0x2, RZ ;  /* 0x0000000215137810 */ /* 0x000fe40007ffe0ff */
[-C--:B------:R-:W-:Y:S02]  /*2e90*/  ISETP.EQ.OR P0, PT, R17, R38.reuse, P3 ;  /* 0x000000261100720c */ /* 0x080fe40001f02670 */
[----:B------:R-:W-:Y:S02]  /*2ea0*/  IADD3 R25, R21, 0x3, RZ ;  /* 0x0000000315197810 */ /* 0x000fe40007ffe0ff */
[----:B------:R-:W-:-:S09]  /*2eb0*/  ISETP.EQ.OR P5, PT, R19, R38, P3 ;  /* 0x000000261300720c */ /* 0x000fd20001fa2670 */
[----:B------:R-:W-:-:S04]  /*2ec0*/  @!P0 IMAD R17, R17, c[0x0][0x10], R37 ;  /* 0x0000040011118a24 */ /* 0x000fc800078e0225 */
[----:B------:R-:W-:Y:S02]  /*2ed0*/  @!P5 IMAD R19, R19, c[0x0][0x10], R37 ;  /* 0x000004001313da24 */ /* 0x000fe400078e0225 */
[----:B---3--:R-:W-:Y:S02]  /*2ee0*/  @!P6 FADD.FTZ R12, R12, R14 ;  /* 0x0000000e0c0ce221 */ /* 0x008fe40000010000 */
        /* <DEDUP_REMOVED lines=19> */
.L_x_1393:
        /* <DEDUP_REMOVED lines=8> */
[----:B------:R-:W3:Y:S02]  /*30a0*/  LDG.E.64 R14, [R14.64] ;  /* 0x000000060e0e7981 */ /* 0x000ee4000c1e1b00 */
[----:B--23--:R-:W-:Y:S02]  /*30b0*/  FADD.FTZ R12, R12, R14 ;  /* 0x0000000e0c0c7221 */ /* 0x00cfe40000010000 */
[----:B------:R-:W-:Y:S02]  /*30c0*/  FADD.FTZ R13, R13, R15 ;  /* 0x0000000f0d0d7221 */ /* 0x000fe40000010000 */
.L_x_1399:
[----:B------:R-:W-:Y:S05]  /*30d0*/  BSYNC B0 ;  /* 0x0000000000007941 */ /* 0x000fea0003800000 */
.L_x_1398:
[----:B------:R-:W-:Y:S05]  /*30e0*/  @!P5 BRA `(.L_x_1390) ;  /* 0x000000f00000d947 */ /* 0x000fea0003800000 */
[C---:B--2---:R-:W-:Y:S02]  /*30f0*/  IADD3 R17, R21.reuse, 0x2, RZ ;  /* 0x0000000215117810 */ /* 0x044fe40007ffe0ff */
        /* <DEDUP_REMOVED lines=14> */
.L_x_1390:
[----:B------:R1:W-:Y:S01]  /*31e0*/  @!P3 STS.64 [0x88], R12 ;  /* 0x0000880cff00b388 */ /* 0x0003e20000000a00 */
[----:B0-2---:R-:W-:Y:S01]  /*31f0*/  SHF.R.U32.HI R16, RZ, 0x2, R55 ;  /* 0x00000002ff107819 */ /* 0x005fe20000011637 */
[--C-:B------:R-:W-:Y:S02]  /*3200*/  HADD2.F32 R21, -RZ, R41.reuse.H0_H0 ;  /* 0x20000029ff157230 */ /* 0x100fe40000004100 */
[----:B------:R-:W-:Y:S01]  /*3210*/  BAR.SYNC.DEFER_BLOCKING 0x0 ;  /* 0x0000000000007b1d */ /* 0x000fe20000010000 */
[----:B------:R-:W-:Y:S01]  /*3220*/  HADD2.F32 R19, -RZ, R46.H1_H1 ;  /* 0x3000002eff137230 */ /* 0x000fe20000004100 */
[----:B------:R-:W-:Y:S01]  /*3230*/  IMAD.WIDE.U32 R16, R16, 0x24924925, RZ ;  /* 0x2492492510107825 */ /* 0x000fe200078e00ff */
[----:B------:R-:W-:Y:S02]  /*3240*/  HADD2.F32 R41, -RZ, R41.H1_H1 ;  /* 0x30000029ff297230 */ /* 0x000fe40000004100 */
[--C-:B------:R-:W-:Y:S01]  /*3250*/  HADD2.F32 R23, -RZ, R42.reuse.H0_H0 ;  /* 0x2000002aff177230 */ /* 0x100fe20000004100 */
[----:B------:R-:W-:Y:S01]  /*3260*/  IMAD R16, R38, c[0x0][0x1fc], R17 ;  /* 0x00007f0026107a24 */ /* 0x000fe200078e0211 */
[--C-:B-1----:R-:W-:Y:S01]  /*3270*/  HADD2.F32 R13, -RZ, R45.reuse.H0_H0 ;  /* 0x2000002dff0d7230 */ /* 0x102fe20000004100 */
        /* <DEDUP_REMOVED lines=47> */
.L_x_1400:
        /* <DEDUP_REMOVED lines=18> */
.L_x_1402:
[----:B------:R-:W-:Y:S05]  /*3690*/  BSYNC B0 ;  /* 0x0000000000007941 */ /* 0x000fea0003800000 */
.L_x_1401:
        /* <DEDUP_REMOVED lines=23> */
.L_x_1403:
        /* <DEDUP_REMOVED lines=18> */
.L_x_1405:
[----:B------:R-:W-:Y:S05]  /*3930*/  BSYNC B0 ;  /* 0x0000000000007941 */ /* 0x000fea0003800000 */
.L_x_1404:
        /* <DEDUP_REMOVED lines=23> */
.L_x_1406:
        /* <DEDUP_REMOVED lines=18> */
.L_x_1408:
[----:B------:R-:W-:Y:S05]  /*3bd0*/  BSYNC B0 ;  /* 0x0000000000007941 */ /* 0x000fea0003800000 */
.L_x_1407:
        /* <DEDUP_REMOVED lines=23> */
.L_x_1409:
        /* <DEDUP_REMOVED lines=17> */
.L_x_1411:
[----:B------:R-:W-:Y:S05]  /*3e60*/  BSYNC B0 ;  /* 0x0000000000007941 */ /* 0x000fea0003800000 */
.L_x_1410:
[----:B------:R-:W-:Y:S02]  /*3e70*/  IADD3 R47, R47, c[0x0][0x10], RZ ;  /* 0x000004002f2f7a10 */ /* 0x000fe40007ffe0ff */
[----:B------:R-:W-:Y:S02]  /*3e80*/  IADD3 R48, R48, 0x1, RZ ;  /* 0x0000000130307810 */ /* 0x000fe40007ffe0ff */
[----:B------:R-:W-:-:S13]  /*3e90*/  ISETP.GE.AND P0, PT, R47, UR4, PT ;  /* 0x000000042f007c0c */ /* 0x000fda000bf06270 */
[----:B------:R-:W-:Y:S01]  /*3ea0*/  @P0 CALL.REL.NOINC `(.L_x_1377) ;  /* 0x0000001000000944 */ /* 0x000fe20003c00000 */
[----:B------:R-:W-:Y:S05]  /*3eb0*/  BRA `(.L_x_1412) ;  /* 0xffffc47000007947 */ /* 0x000fea000383ffff */
.L_x_1377:
        /* <DEDUP_REMOVED lines=18> */
.L_x_1414:
[----:B------:R-:W-:Y:S05]  /*3fe0*/  BSYNC B0 ;  /* 0x0000000000007941 */ /* 0x000fea0003800000 */
.L_x_1413:
        /* <DEDUP_REMOVED lines=11> */
.L_x_1416:
[----:B-1----:R-:W2:Y:S01]  /*40a0*/  LDG.E.STRONG.GPU R5, [R2.64] ;  /* 0x0000000602057981 */ /* 0x002ea2000c1ef900 */
[----:B------:R-:W-:Y:S01]  /*40b0*/  YIELD ;  /* 0x0000000000007946 */ /* 0x000fe20003800000 */
[----:B--2---:R-:W-:Y:S01]  /*40c0*/  ISETP.NE.AND P0, PT, R5, R0, PT ;  /* 0x000000000500720c */ /* 0x004fe20003f05270 */
[----:B------:R-:W-:-:S12]  /*40d0*/  CCTL.IVALL ;  /* 0x00000000ff00798f */ /* 0x000fd80002000000 */
[----:B------:R-:W-:Y:S05]  /*40e0*/  @P0 BRA `(.L_x_1416) ;  /* 0xffffffb000000947 */ /* 0x000fea000383ffff */
.L_x_1415:
        /* <DEDUP_REMOVED lines=25> */
.L_x_1417:
        /* <DEDUP_REMOVED lines=26> */
.L_x_1418:
        /* <DEDUP_REMOVED lines=14> */
.L_x_5193:


//--------------------- .text._Z35group_norm_nhwc_bwd_one_pass_kernelI11Fp16IOBf16WLi128ELi56ELi448EEv26Group_norm_nhwc_bwd_params --------------------------
	.section	.text._Z35group_norm_nhwc_bwd_one_pass_kernelI11Fp16IOBf16WLi128ELi56ELi448EEv26Group_norm_nhwc_bwd_params,"ax",@progbits
	.sectioninfo	@"SHI_REGISTERS=72"
	.align	128
        .global         _Z35group_norm_nhwc_bwd_one_pass_kernelI11Fp16IOBf16WLi128ELi56ELi448EEv26Group_norm_nhwc_bwd_params
        .type           _Z35group_norm_nhwc_bwd_one_pass_kernelI11Fp16IOBf16WLi128ELi56ELi448EEv26Group_norm_nhwc_bwd_params,@function
        .size           _Z35group_norm_nhwc_bwd_one_pass_kernelI11Fp16IOBf16WLi128ELi56ELi448EEv26Group_norm_nhwc_bwd_params,(.L_x_5194 - _Z35group_norm_nhwc_bwd_one_pass_kernelI11Fp16IOBf16WLi128ELi56ELi448EEv26Group_norm_nhwc_bwd_params)
        .other          _Z35group_norm_nhwc_bwd_one_pass_kernelI11Fp16IOBf16WLi128ELi56ELi448EEv26Group_norm_nhwc_bwd_params,@"STO_CUDA_ENTRY STV_DEFAULT"
_Z35group_norm_nhwc_bwd_one_pass_kernelI11Fp16IOBf16WLi128ELi56ELi448EEv26Group_norm_nhwc_bwd_params:
.text._Z35group_norm_nhwc_bwd_one_pass_kernelI11Fp16IOBf16WLi128ELi56ELi448EEv26Group_norm_nhwc_bwd_params:
        /* <DEDUP_REMOVED lines=66> */
.L_x_1470:
        /* <DEDUP_REMOVED lines=212> */
.L_x_1421:
[----:B---34-:R-:W-:Y:S05]  /*1160*/  BSYNC B0 ;  /* 0x0000000000007941 */ /* 0x018fea0003800000 */
.L_x_1420:
        /* <DEDUP_REMOVED lines=36> */
.L_x_1422:
        /* <DEDUP_REMOVED lines=26> */
.L_x_1423:
[----:B------:R-:W-:Y:S02]  /*1550*/  FFMA.FTZ R21, R18, R25, R21 ;  /* 0x0000001912157223 */ /* 0x000fe40000010015 */
[----:B------:R-:W-:Y:S02]  /*1560*/  FADD.FTZ R19, RZ, R16 ;  /* 0x00000010ff137221 */ /* 0x000fe40000010000 */
[----:B------:R-:W-:Y:S02]  /*1570*/  FMUL.FTZ R26, R12, R33 ;  /* 0x000000210c1a7220 */ /* 0x000fe40000410000 */
[----:B------:R-:W-:Y:S02]  /*1580*/  FFMA.FTZ R22, R23, R12, R22 ;  /* 0x0000000c17167223 */ /* 0x000fe40000010016 */
[----:B------:R-:W-:Y:S02]  /*1590*/  FFMA.FTZ R16, R18, R17, RZ ;  /* 0x0000001112107223 */ /* 0x000fe400000100ff */
[----:B------:R-:W-:Y:S01]  /*15a0*/  FADD.FTZ R12, R19, R12 ;  /* 0x0000000c130c7221 */ /* 0x000fe20000010000 */
[--C-:B------:R-:W-:Y:S01]  /*15b0*/  HADD2.F32 R19, -RZ, R44.reuse.H0_H0 ;  /* 0x2000002cff137230 */ /* 0x100fe20000004100 */
[----:B------:R-:W-:Y:S01]  /*15c0*/  FFMA.FTZ R23, R23, R26, R21 ;  /* 0x0000001a17177223 */ /* 0x000fe20000010015 */
[----:B------:R-:W-:Y:S01]  /*15d0*/  HADD2.F32 R21, -RZ, R44.H1_H1 ;  /* 0x3000002cff157230 */ /* 0x000fe20000004100 */
[----:B------:R-:W-:-:S02]  /*15e0*/  FADD.FTZ R18, RZ, R17 ;  /* 0x00000011ff127221 */ /* 0x000fc40000010000 */
[----:B------:R-:W-:Y:S02]  /*15f0*/  FMUL.FTZ R17, R13, R14 ;  /* 0x0000000e0d117220 */ /* 0x000fe40000410000 */
[C---:B------:R-:W-:Y:S02]  /*1600*/  FFMA.FTZ R16, R20.reuse, R13, R16 ;  /* 0x0000000d14107223 */ /* 0x040fe40000010010 */
[----:B------:R-:W-:Y:S02]  /*1610*/  FFMA.FTZ R20, R20, R17, R23 ;  /* 0x0000001114147223 */ /* 0x000fe40000010017 */
[----:B------:R-:W-:Y:S01]  /*1620*/  FADD.FTZ R25, R25, R24 ;  /* 0x0000001819197221 */ /* 0x000fe20000010000 */
[--C-:B------:R-:W-:Y:S01]  /*1630*/  HADD2.F32 R24, -RZ, R43.reuse.H0_H0 ;  /* 0x2000002bff187230 */ /* 0x100fe20000004100 */
[----:B------:R-:W-:Y:S01]  /*1640*/  FADD.FTZ R23, R19, -UR16 ;  /* 0x8000001013177e21 */ /* 0x000fe20008010000 */
[----:B------:R-:W-:Y:S01]  /*1650*/  HADD2.F32 R19, -RZ, R43.H1_H1 ;  /* 0x3000002bff137230 */ /* 0x000fe20000004100 */
[----:B------:R-:W-:-:S02]  /*1660*/  FADD.FTZ R21, R21, -UR16 ;  /* 0x8000001015157e21 */ /* 0x000fc40008010000 */
[----:B------:R-:W-:Y:S02]  /*1670*/  FADD.FTZ R13, R18, R13 ;  /* 0x0000000d120d7221 */ /* 0x000fe40000010000 */
[----:B------:R-:W-:Y:S02]  /*1680*/  FADD.FTZ R18, R25, R26 ;  /* 0x0000001a19127221 */ /* 0x000fe40000010000 */
        /* <DEDUP_REMOVED lines=21> */
.L_x_1424:
[----:B------:R-:W-:Y:S01]  /*17e0*/  FADD.FTZ R26, R17, R18 ;  /* 0x00000012111a7221 */ /* 0x000fe20000010000 */
[--C-:B------:R-:W-:Y:S01]  /*17f0*/  HADD2.F32 R17, -RZ, R45.reuse.H1_H1 ;  /* 0x3000002dff117230 */ /* 0x100fe20000004100 */
[----:B------:R-:W-:Y:S02]  /*1800*/  FADD.FTZ R18, R12, R24 ;  /* 0x000000180c127221 */ /* 0x000fe40000010000 */
[----:B------:R-:W-:Y:S02]  /*1810*/  FMUL.FTZ R25, R24, R33 ;  /* 0x0000002118197220 */ /* 0x000fe40000410000 */
[----:B------:R-:W-:Y:S01]  /*1820*/  FADD.FTZ R12, R13, R19 ;  /* 0x000000130d0c7221 */ /* 0x000fe20000010000 */
[----:B------:R-:W-:Y:S01]  /*1830*/  HADD2.F32 R13, -RZ, R45.H0_H0 ;  /* 0x2000002dff0d7230 */ /* 0x000fe20000004100 */
[----:B------:R-:W-:Y:S02]  /*1840*/  FFMA.FTZ R16, R21, R19, R16 ;  /* 0x0000001315107223 */ /* 0x000fe40000010010 */
[----:B------:R-:W-:-:S02]  /*1850*/  FFMA.FTZ R22, R23, R24, R22 ;  /* 0x0000001817167223 */ /* 0x000fc40000010016 */
[----:B------:R-:W-:Y:S01]  /*1860*/  FFMA.FTZ R20, R23, R25, R20 ;  /* 0x0000001917147223 */ /* 0x000fe20000010014 */
[----:B------:R-:W-:Y:S01]  /*1870*/  HADD2.F32 R23, -RZ, R42.H0_H0 ;  /* 0x2000002aff177230 */ /* 0x000fe20000004100 */
[----:B------:R-:W-:Y:S02]  /*1880*/  FMUL.FTZ R19, R19, R14 ;  /* 0x0000000e13137220 */ /* 0x000fe40000410000 */
[----:B------:R-:W-:Y:S02]  /*1890*/  FADD.FTZ R24, R26, R25 ;  /* 0x000000191a187221 */ /* 0x000fe40000010000 */
[----:B------:R-:W-:Y:S02]  /*18a0*/  FADD.FTZ R13, R13, -UR16 ;  /* 0x800000100d0d7e21 */ /* 0x000fe40008010000 */
[----:B------:R-:W-:Y:S02]  /*18b0*/  FADD.FTZ R17, R17, -UR16 ;  /* 0x8000001011117e21 */ /* 0x000fe40008010000 */
[----:B------:R-:W-:-:S02]  /*18c0*/  FFMA.FTZ R21, R21, R19, R20 ;  /* 0x0000001315157223 */ /* 0x000fc40000010014 */
[----:B------:R-:W-:Y:S01]  /*18d0*/  FADD.FTZ R20, R19, R24 ;  /* 0x0000001813147221 */ /* 0x000fe20000010000 */
[----:B------:R-:W-:Y:S01]  /*18e0*/  HADD2.F32 R19, -RZ, R42.H1_H1 ;  /* 0x3000002aff137230 */ /* 0x000fe20000004100 */
[----:B------:R-:W-:Y:S01]  /*18f0*/  FMUL.FTZ R26, R13, UR12 ;  /* 0x0000000c0d1a7c20 */ /* 0x000fe20008410000 */
[----:B------:R-:W-:Y:S01]  /*1900*/  HADD2.F32 R24, -RZ, R40.H0_H0 ;  /* 0x20000028ff187230 */ /* 0x000fe20000004100 */
        /* <DEDUP_REMOVED lines=20> */
.L_x_1425:
[----:B------:R-:W-:Y:S01]  /*1a50*/  FADD.FTZ R13, R18, R23 ;  /* 0x00000017120d7221 */ /* 0x000fe20000010000 */
[----:B------:R-:W-:Y:S01]  /*1a60*/  HADD2.F32 R18, -RZ, R40.H1_H1 ;  /* 0x30000028ff127230 */ /* 0x000fe20000004100 */
[----:B------:R-:W-:Y:S02]  /*1a70*/  FMUL.FTZ R25, R23, R33 ;  /* 0x0000002117197220 */ /* 0x000fe40000410000 */
[----:B------:R-:W-:Y:S02]  /*1a80*/  FADD.FTZ R24, R24, -UR16 ;  /* 0x8000001018187e21 */ /* 0x000fe40008010000 */
[----:B------:R-:W-:Y:S02]  /*1a90*/  FADD.FTZ R18, R18, -UR16 ;  /* 0x8000001012127e21 */ /* 0x000fe40008010000 */
[----:B------:R-:W-:-:S02]  /*1aa0*/  FFMA.FTZ R23, R26, R23, R22 ;  /* 0x000000171a177223 */ /* 0x000fc40000010016 */
[----:B------:R-:W-:Y:S01]  /*1ab0*/  FFMA.FTZ R26, R26, R25, R21 ;  /* 0x000000191a1a7223 */ /* 0x000fe20000010015 */
[--C-:B------:R-:W-:Y:S01]  /*1ac0*/  HADD2.F32 R21, -RZ, R39.reuse.H1_H1 ;  /* 0x30000027ff157230 */ /* 0x100fe20000004100 */
[----:B------:R-:W-:Y:S01]  /*1ad0*/  FADD.FTZ R22, R20, R25 ;  /* 0x0000001914167221 */ /* 0x000fe20000010000 */
[----:B------:R-:W-:Y:S01]  /*1ae0*/  HADD2.F32 R20, -RZ, R39.H0_H0 ;  /* 0x20000027ff147230 */ /* 0x000fe20000004100 */
        /* <DEDUP_REMOVED lines=22> */
.L_x_1426:
[----:B------:R-:W-:Y:S02]  /*1c50*/  FADD.FTZ R30, R25, R22 ;  /* 0x00000016191e7221 */ /* 0x000fe40000010000 */
[C---:B------:R-:W-:Y:S02]  /*1c60*/  FFMA.FTZ R28, R17.reuse, R25, R26 ;  /* 0x00000019111c7223 */ /* 0x040fe4000001001a */
[----:B------:R-:W-:Y:S01]  /*1c70*/  FFMA.FTZ R22, R17, R19, R16 ;  /* 0x0000001311167223 */ /* 0x000fe20000010010 */
[--C-:B------:R-:W-:Y:S01]  /*1c80*/  HADD2.F32 R16, -RZ, R41.reuse.H0_H0 ;  /* 0x20000029ff107230 */ /* 0x100fe20000004100 */
[----:B------:R-:W-:Y:S02]  /*1c90*/  FMUL.FTZ R27, R20, R33 ;  /* 0x00000021141b7220 */ /* 0x000fe40000410000 */
[----:B------:R-:W-:Y:S01]  /*1ca0*/  FADD.FTZ R26, R12, R19 ;  /* 0x000000130c1a7221 */ /* 0x000fe20000010000 */
[----:B------:R-:W-:Y:S01]  /*1cb0*/  HADD2.F32 R19, -RZ, R41.H1_H1 ;  /* 0x30000029ff137230 */ /* 0x000fe20000004100 */
[----:B------:R-:W-:-:S02]  /*1cc0*/  FFMA.FTZ R17, R24, R27, R28 ;  /* 0x0000001b18117223 */ /* 0x000fc4000001001c */
[----:B------:R-:W-:Y:S02]  /*1cd0*/  FMUL.FTZ R25, R21, R14 ;  /* 0x0000000e15197220 */ /* 0x000fe40000410000 */
[----:B------:R-:W-:Y:S02]  /*1ce0*/  FADD.FTZ R12, R30, R27 ;  /* 0x0000001b1e0c7221 */ /* 0x000fe40000010000 */
[----:B------:R-:W-:Y:S02]  /*1cf0*/  FADD.FTZ R16, R16, -UR16 ;  /* 0x8000001010107e21 */ /* 0x000fe40008010000 */
[----:B------:R-:W-:Y:S02]  /*1d00*/  FADD.FTZ R27, R19, -UR16 ;  /* 0x80000010131b7e21 */ /* 0x000fe40008010000 */
[----:B------:R-:W-:Y:S02]  /*1d10*/  FFMA.FTZ R23, R24, R20, R23 ;  /* 0x0000001418177223 */ /* 0x000fe40000010017 */
[----:B------:R-:W-:Y:S01]  /*1d20*/  FFMA.FTZ R24, R18, R25, R17 ;  /* 0x0000001912187223 */ /* 0x000fe20000010011 */
[--C-:B------:R-:W-:Y:S01]  /*1d30*/  HADD2.F32 R17, -RZ, R38.reuse.H1_H1 ;  /* 0x30000026ff117230 */ /* 0x100fe20000004100 */
[----:B------:R-:W-:Y:S01]  /*1d40*/  FADD.FTZ R25, R25, R12 ;  /* 0x0000000c19197221 */ /* 0x000fe20000010000 */
[----:B------:R-:W-:Y:S01]  /*1d50*/  HADD2.F32 R12, -RZ, R38.H0_H0 ;  /* 0x20000026ff0c7230 */ /* 0x000fe20000004100 */
        /* <DEDUP_REMOVED lines=21> */
.L_x_1427:
[----:B------:R-:W-:Y:S02]  /*1eb0*/  FMUL.FTZ R28, R12, R33 ;  /* 0x000000210c1c7220 */ /* 0x000fe40000410000 */
[----:B------:R-:W-:Y:S02]  /*1ec0*/  FFMA.FTZ R18, R18, R21, R22 ;  /* 0x0000001512127223 */ /* 0x000fe40000010016 */
[----:B------:R-:W-:Y:S01]  /*1ed0*/  FFMA.FTZ R27, R19, R28, R24 ;  /* 0x0000001c131b7223 */ /* 0x000fe20000010018 */
[--C-:B------:R-:W-:Y:S01]  /*1ee0*/  HADD2.F32 R24, -RZ, R36.reuse.H0_H0 ;  /* 0x20000024ff187230 */ /* 0x100fe20000004100 */
[----:B------:R-:W-:Y:S01]  /*1ef0*/  FADD.FTZ R25, R25, R28 ;  /* 0x0000001c19197221 */ /* 0x000fe20000010000 */
[----:B------:R-:W-:Y:S01]  /*1f00*/  HADD2.F32 R28, -RZ, R36.H1_H1 ;  /* 0x30000024ff1c7230 */ /* 0x000fe20000004100 */
[----:B------:R-:W-:Y:S02]  /*1f10*/  FMUL.FTZ R22, R17, R14 ;  /* 0x0000000e11167220 */ /* 0x000fe40000410000 */
[----:B------:R-:W-:-:S02]  /*1f20*/  FADD.FTZ R13, R13, R20 ;  /* 0x000000140d0d7221 */ /* 0x000fc40000010000 */
[----:B------:R-:W-:Y:S02]  /*1f30*/  FADD.FTZ R20, R26, R21 ;  /* 0x000000151a147221 */ /* 0x000fe40000010000 */
[----:B------:R-:W-:Y:S02]  /*1f40*/  FFMA.FTZ R27, R16, R22, R27 ;  /* 0x00000016101b7223 */ /* 0x000fe4000001001b */
[----:B------:R-:W-:Y:S01]  /*1f50*/  FADD.FTZ R26, R22, R25 ;  /* 0x00000019161a7221 */ /* 0x000fe20000010000 */
[--C-:B------:R-:W-:Y:S01]  /*1f60*/  HADD2.F32 R25, -RZ, R35.reuse.H0_H0 ;  /* 0x20000023ff197230 */ /* 0x100fe20000004100 */
[----:B------:R-:W-:Y:S01]  /*1f70*/  FADD.FTZ R22, R24, -UR16 ;  /* 0x8000001018167e21 */ /* 0x000fe20008010000 */
[----:B------:R-:W-:Y:S01]  /*1f80*/  HADD2.F32 R24, -RZ, R35.H1_H1 ;  /* 0x30000023ff187230 */ /* 0x000fe20000004100 */
[----:B------:R-:W-:Y:S02]  /*1f90*/  FADD.FTZ R21, R28, -UR16 ;  /* 0x800000101c157e21 */ /* 0x000fe40008010000 */
        /* <DEDUP_REMOVED lines=21> */
.L_x_1428:
[----:B------:R-:W-:-:S04]  /*20f0*/  FMUL.FTZ R29, R25, R33 ;  /* 0x00000021191d7220 */ /* 0x000fc80000410000 */
[----:B------:R-:W-:Y:S02]  /*2100*/  FFMA.FTZ R28, R22, R29, R27 ;  /* 0x0000001d161c7223 */ /* 0x000fe4000001001b */
[----:B------:R-:W-:Y:S02]  /*2110*/  FADD.FTZ R26, R26, R29 ;  /* 0x0000001d1a1a7221 */ /* 0x000fe40000010000 */
[----:B------:R-:W-:Y:S02]  /*2120*/  FMUL.FTZ R29, R24, R14 ;  /* 0x0000000e181d7220 */ /* 0x000fe40000410000 */
[----:B------:R-:W-:Y:S01]  /*2130*/  FFMA.FTZ R27, R19, R12, R23 ;  /* 0x0000000c131b7223 */ /* 0x000fe20000010017 */
[--C-:B------:R-:W-:Y:S01]  /*2140*/  HADD2.F32 R23, -RZ, R37.reuse.H0_H0 ;  /* 0x20000025ff177230 */ /* 0x100fe20000004100 */
[----:B------:R-:W-:Y:S02]  /*2150*/  FFMA.FTZ R19, R21, R29, R28 ;  /* 0x0000001d15137223 */ /* 0x000fe4000001001c */
[----:B------:R-:W-:Y:S01]  /*2160*/  FADD.FTZ R29, R29, R26 ;  /* 0x0000001a1d1d7221 */ /* 0x000fe20000010000 */
[----:B------:R-:W-:Y:S01]  /*2170*/  HADD2.F32 R26, -RZ, R37.H1_H1 ;  /* 0x30000025ff1a7230 */ /* 0x000fe20000004100 */
[----:B------:R-:W-:-:S04]  /*2180*/  FADD.FTZ R23, R23, -UR16 ;  /* 0x8000001017177e21 */ /* 0x000fc80008010000 */
[----:B------:R-:W-:Y:S02]  /*2190*/  FADD.FTZ R26, R26, -UR16 ;  /* 0x800000101a1a7e21 */ /* 0x000fe40008010000 */
[----:B------:R-:W-:Y:S01]  /*21a0*/  FMUL.FTZ R30, R23, UR12 ;  /* 0x0000000c171e7c20 */ /* 0x000fe20008410000 */
[--C-:B------:R-:W-:Y:S01]  /*21b0*/  HADD2.F32 R23, -RZ, R34.reuse.H1_H1 ;  /* 0x30000022ff177230 */ /* 0x100fe20000004100 */
[----:B------:R-:W-:Y:S01]  /*21c0*/  FMUL.FTZ R28, R26, UR12 ;  /* 0x0000000c1a1c7c20 */ /* 0x000fe20008410000 */
[----:B------:R-:W-:Y:S01]  /*21d0*/  HADD2.F32 R26, -RZ, R34.H0_H0 ;  /* 0x20000022ff1a7230 */ /* 0x000fe20000004100 */
        /* <DEDUP_REMOVED lines=19> */
.L_x_1429:
        /* <DEDUP_REMOVED lines=85> */
.L_x_1431:
[----:B0-----:R-:W-:Y:S05]  /*2860*/  BSYNC B0 ;  /* 0x0000000000007941 */ /* 0x001fea0003800000 */
.L_x_1430:
        /* <DEDUP_REMOVED lines=81> */
.L_x_1433:
[----:B------:R-:W-:Y:S05]  /*2d80*/  BSYNC B0 ;  /* 0x0000000000007941 */ /* 0x000fea0003800000 */
.L_x_1432:
        /* <DEDUP_REMOVED lines=20> */
.L_x_1435:
[----:B------:R-:W-:Y:S05]  /*2ed0*/  BSYNC B0 ;  /* 0x0000000000007941 */ /* 0x000fea0003800000 */
.L_x_1434:
        /* <DEDUP_REMOVED lines=31> */
.L_x_1438:
[----:B------:R-:W2:Y:S01]  /*30d0*/  LDG.E.STRONG.GPU R18, [R16.64] ;  /* 0x0000000e10127981 */ /* 0x000ea2000c1ef900 */
[----:B------:R-:W-:Y:S01]  /*30e0*/  YIELD ;  /* 0x0000000000007946 */ /* 0x000fe20003800000 */
[----:B--2---:R-:W-:Y:S01]  /*30f0*/  ISETP.NE.AND P6, PT, R18, R25, PT ;  /* 0x000000191200720c */ /* 0x004fe20003fc5270 */
[----:B------:R-:W-:-:S12]  /*3100*/  CCTL.IVALL ;  /* 0x00000000ff00798f */ /* 0x000fd80002000000 */
[----:B------:R-:W-:Y:S05]  /*3110*/  @P6 BRA `(.L_x_1438) ;  /* 0xffffffb000006947 */ /* 0x000fea000383ffff */
.L_x_1437:
        /* <DEDUP_REMOVED lines=26> */
.L_x_1442:
        /* <DEDUP_REMOVED lines=116> */
.L_x_1441:
        /* <DEDUP_REMOVED lines=64> */
.L_x_1443:
[----:B------:R-:W-:-:S04]  /*3e00*/  LOP3.LUT P6, RZ, R61, 0x1, RZ, 0xc0, !PT ;  /* 0x000000013dff7812 */ /* 0x000fc800078cc0ff */
[----:B------:R-:W-:-:S13]  /*3e10*/  ISETP.NE.OR P6, PT, RZ, UR4, P6 ;  /* 0x00000004ff007c0c */ /* 0x000fda000b7c5670 */
[----:B------:R-:W-:Y:S05]  /*3e20*/  @!P6 BRA `(.L_x_1439) ;  /* 0x000002000000e947 */ /* 0x000fea0003800000 */
.L_x_1440:
        /* <DEDUP_REMOVED lines=32> */
.L_x_1439:
        /* <DEDUP_REMOVED lines=11> */
.L_x_1445:
[----:B------:R-:W-:Y:S05]  /*40e0*/  BSYNC B0 ;  /* 0x0000000000007941 */ /* 0x000fea0003800000 */
.L_x_1444:
        /* <DEDUP_REMOVED lines=17> */
.L_x_1436:
        /* <DEDUP_REMOVED lines=38> */
.L_x_1446:
        /* <DEDUP_REMOVED lines=18> */
.L_x_1448:
[----:B------:R-:W-:Y:S05]  /*4580*/  BSYNC B0 ;  /* 0x0000000000007941 */ /* 0x000fea0003800000 */
.L_x_1447:
        /* <DEDUP_REMOVED lines=27> */
.L_x_1449:
        /* <DEDUP_REMOVED lines=19> */
.L_x_1451:
[----:B------:R-:W-:Y:S05]  /*4870*/  BSYNC B0 ;  /* 0x0000000000007941 */ /* 0x000fea0003800000 */
.L_x_1450:
[----:B------:R-:W-:Y:S01]  /*4880*/  ISETP.NE.AND P6, PT, RZ, UR13, PT ;  /* 0x0000000dff007c0c */ /* 0x000fe2000bfc5270 */
[----:B------:R-:W-:Y:S01]  /*4890*/  FADD.FTZ R24, R21, -UR16 ;  /* 0x8000001015187e21 */ /* 0x000fe20008010000 */
        /* <DEDUP_REMOVED lines=26> */
.L_x_1452:
        /* <DEDUP_REMOVED lines=18> */
.L_x_1454:
[----:B------:R-:W-:Y:S05]  /*4b60*/  BSYNC B0 ;  /* 0x0000000000007941 */ /* 0x000fea0003800000 */
.L_x_1453:
        /* <DEDUP_REMOVED lines=27> */
.L_x_1455:
        /* <DEDUP_REMOVED lines=18> */
.L_x_1457:
[----:B------:R-:W-:Y:S05]  /*4e40*/  BSYNC B0 ;  /* 0x0000000000007941 */ /* 0x000fea0003800000 */
.L_x_1456:
        /* <DEDUP_REMOVED lines=27> */
.L_x_1458:
        /* <DEDUP_REMOVED lines=18> */
.L_x_1460:
[----:B------:R-:W-:Y:S05]  /*5120*/  BSYNC B0 ;  /* 0x0000000000007941 */ /* 0x000fea0003800000 */
.L_x_1459:
        /* <DEDUP_REMOVED lines=27> */
.L_x_1461:
        /* <DEDUP_REMOVED lines=18> */
.L_x_1463:
[----:B------:R-:W-:Y:S05]  /*5400*/  BSYNC B0 ;  /* 0x0000000000007941 */ /* 0x000fea0003800000 */
.L_x_1462:
        /* <DEDUP_REMOVED lines=27> */
.L_x_1464:
        /* <DEDUP_REMOVED lines=21> */
.L_x_1466:
[----:B------:R-:W-:Y:S05]  /*5710*/  BSYNC B0 ;  /* 0x0000000000007941 */ /* 0x000fea0003800000 */
.L_x_1465:
[--C-:B------:R-:W-:Y:S01]  /*5720*/  HADD2.F32 R12, -RZ, R37.reuse.H0_H0 ;  /* 0x20000025ff0c7230 */ /* 0x100fe20000004100 */
[----:B------:R-:W-:Y:S01]  /*5730*/  ISETP.GE.U32.AND P0, PT, R51, c[0x0][0x1e0], PT ;  /* 0x0000780033007a0c */ /* 0x000fe20003f06070 */
[----:B------:R-:W-:Y:S02]  /*5740*/  HADD2.F32 R37, -RZ, R37.H1_H1 ;  /* 0x30000025ff257230 */ /* 0x000fe40000004100 */
[--C-:B0-----:R-:W-:Y:S01]  /*5750*/  HADD2.F32 R13, -RZ, R34.reuse.H1_H1 ;  /* 0x30000022ff0d7230 */ /* 0x101fe20000004100 */
[----:B------:R-:W-:Y:S01]  /*5760*/  ISETP.GE.AND.EX P0, PT, R11, c[0x0][0x1e4], PT, P0 ;  /* 0x000079000b007a0c */ /* 0x000fe20003f06300 */
[----:B------:R-:W-:Y:S01]  /*5770*/  FADD.FTZ R16, R12, -UR16 ;  /* 0x800000100c107e21 */ /* 0x000fe20008010000 */
[----:B------:R-:W-:Y:S01]  /*5780*/  HADD2.F32 R12, -RZ, R34.H0_H0 ;  /* 0x20000022ff0c7230 */ /* 0x000fe20000004100 */
        /* <DEDUP_REMOVED lines=23> */
.L_x_1467:
        /* <DEDUP_REMOVED lines=17> */
.L_x_1469:
[----:B------:R-:W-:Y:S05]  /*5a10*/  BSYNC B0 ;  /* 0x0000000000007941 */ /* 0x000fea0003800000 */
.L_x_1468:
[----:B------:R-:W-:Y:S01]  /*5a20*/  ULDC UR4, c[0x0][0x10] ;  /* 0x0000040000047ab9 */ /* 0x000fe20000000800 */
[----:B------:R-:W-:Y:S01]  /*5a30*/  IADD3 R50, R50, 0x1, RZ ;  /* 0x0000000132327810 */ /* 0x000fe20007ffe0ff */
[----:B------:R-:W-:-:S04]  /*5a40*/  UIADD3 UR7, UR7, UR4, URZ ;  /* 0x0000000407077290 */ /* 0x000fc8000fffe03f */
[----:B------:R-:W-:-:S06]  /*5a50*/  UISETP.GE.AND UP0, UPT, UR7, UR6, UPT ;  /* 0x000000060700728c */ /* 0x000fcc000bf06270 */
[----:B------:R-:W-:-:S13]  /*5a60*/  PLOP3.LUT P0, PT, PT, PT, UP0, 0x80, 0x0 ;  /* 0x000000000000781c */ /* 0x000fda0003f0f008 */
[----:B------:R-:W-:Y:S01]  /*5a70*/  @P0 CALL.REL.NOINC `(.L_x_1419) ;  /* 0x0000001000000944 */ /* 0x000fe20003c00000 */
[----:B------:R-:W-:Y:S05]  /*5a80*/  BRA `(.L_x_1470) ;  /* 0xffffa99000007947 */ /* 0x000fea000383ffff */
.L_x_1419:
        /* <DEDUP_REMOVED lines=18> */
.L_x_1472:
[----:B------:R-:W-:Y:S05]  /*5bb0*/  BSYNC B0 ;  /* 0x0000000000007941 */ /* 0x000fea0003800000 */
.L_x_1471:
        /* <DEDUP_REMOVED lines=11> */
.L_x_1474:
[----:B------:R-:W2:Y:S01]  /*5c70*/  LDG.E.STRONG.GPU R5, [R2.64] ;  /* 0x0000000e02057981 */ /* 0x000ea2000c1ef900 */
[----:B------:R-:W-:Y:S01]  /*5c80*/  YIELD ;  /* 0x0000000000007946 */ /* 0x000fe20003800000 */
[----:B--2---:R-:W-:Y:S01]  /*5c90*/  ISETP.NE.AND P0, PT, R5, R0, PT ;  /* 0x000000000500720c */ /* 0x004fe20003f05270 */
[----:B------:R-:W-:-:S12]  /*5ca0*/  CCTL.IVALL ;  /* 0x00000000ff00798f */ /* 0x000fd80002000000 */
[----:B------:R-:W-:Y:S05]  /*5cb0*/  @P0 BRA `(.L_x_1474) ;  /* 0xffffffb000000947 */ /* 0x000fea000383ffff */
.L_x_1473:
        /* <DEDUP_REMOVED lines=25> */
.L_x_1475:
        /* <DEDUP_REMOVED lines=26> */
.L_x_1476:
        /* <DEDUP_REMOVED lines=9> */
.L_x_5194:


//--------------------- .text._Z35group_norm_nhwc_bwd_one_pass_kernelI11Fp16IOBf16WLi256ELi56ELi448EEv26Group_norm_nhwc_bwd_params --------------------------
	.section	.text._Z35group_norm_nhwc_bwd_one_pass_kernelI11Fp16IOBf16WLi256ELi56ELi448EEv26Group_norm_nhwc_bwd_params,"ax",@progbits
	.sectioninfo	@"SHI_REGISTERS=128"
	.align	128
        .global         _Z35group_norm_nhwc_bwd_one_pass_kernelI11Fp16IOBf16WLi256ELi56ELi448EEv26Group_norm_nhwc_bwd_params
        .type           _Z35group_norm_nhwc_bwd_one_pass_kernelI11Fp16IOBf16WLi256ELi56ELi448EEv26Group_norm_nhwc_bwd_params,@function
        .size           _Z35group_norm_nhwc_bwd_one_pass_kernelI11Fp16IOBf16WLi256ELi56ELi448EEv26Group_norm_nhwc_bwd_params,(.L_x_5195 - _Z35group_norm_nhwc_bwd_one_pass_kernelI11Fp16IOBf16WLi256ELi56ELi448EEv26Group_norm_nhwc_bwd_params)
        .other          _Z35group_norm_nhwc_bwd_one_pass_kernelI11Fp16IOBf16WLi256ELi56ELi448EEv26Group_norm_nhwc_bwd_params,@"STO_CUDA_ENTRY STV_DEFAULT"
_Z35group_norm_nhwc_bwd_one_pass_kernelI11Fp16IOBf16WLi256ELi56ELi448EEv26Group_norm_nhwc_bwd_params:
.text._Z35group_norm_nhwc_bwd_one_pass_kernelI11Fp16IOBf16WLi256ELi56ELi448EEv26Group_norm_nhwc_bwd_params:
        /* <DEDUP_REMOVED lines=109> */
.L_x_1560:
        /* <DEDUP_REMOVED lines=360> */
.L_x_1479:
[----:B0-----:R-:W-:Y:S05]  /*1d50*/  BSYNC B0 ;  /* 0x0000000000007941 */ /* 0x001fea0003800000 */
.L_x_1478:
[----:B------:R-:W-:Y:S01]  /*1d60*/  ISETP.NE.AND P0, PT, RZ, UR9, PT ;  /* 0x00000009ff007c0c */ /* 0x000fe2000bf05270 */
[--C-:B-----5:R-:W-:Y:S01]  /*1d70*/  HADD2.F32 R29, -RZ, R113.reuse.H0_H0 ;  /* 0x20000071ff1d7230 */ /* 0x120fe20000004100 */
[----:B------:R-:W-:Y:S01]  /*1d80*/  LOP3.LUT R87, R87, 0xfffffeff, RZ, 0xc0, !PT ;  /* 0xfffffeff57577812 */ /* 0x000fe200078ec0ff */
[----:B------:R-:W-:-:S02]  /*1d90*/  HADD2.F32 R31, -RZ, R113.H1_H1 ;  /* 0x30000071ff1f7230 */ /* 0x000fc40000004100 */
[--C-:B------:R-:W-:Y:S01]  /*1da0*/  HADD2.F32 R33, -RZ, R114.reuse.H0_H0 ;  /* 0x20000072ff217230 */ /* 0x100fe20000004100 */
[C---:B------:R-:W-:Y:S01]  /*1db0*/  FADD.FTZ R28, -R52.reuse, R29 ;  /* 0x0000001d341c7221 */ /* 0x040fe20000010100 */
[----:B------:R-:W-:Y:S01]  /*1dc0*/  HADD2.F32 R35, -RZ, R114.H1_H1 ;  /* 0x30000072ff237230 */ /* 0x000fe20000004100 */
[C---:B------:R-:W-:Y:S01]  /*1dd0*/  FADD.FTZ R30, -R52.reuse, R31 ;  /* 0x0000001f341e7221 */ /* 0x040fe20000010100 */
[--C-:B------:R-:W-:Y:S01]  /*1de0*/  HADD2.F32 R27, -RZ, R112.reuse.H0_H0 ;  /* 0x20000070ff1b7230 */ /* 0x100fe20000004100 */
[C---:B------:R-:W-:Y:S01]  /*1df0*/  FADD.FTZ R36, -R52.reuse, R33 ;  /* 0x0000002134247221 */ /* 0x040fe20000010100 */
[----:B------:R-:W-:Y:S01]  /*1e00*/  HADD2.F32 R26, -RZ, R112.H1_H1 ;  /* 0x30000070ff1a7230 */ /* 0x000fe20000004100 */
[----:B------:R-:W-:Y:S01]  /*1e10*/  FADD.FTZ R38, -R52, R35 ;  /* 0x0000002334267221 */ /* 0x000fe20000010100 */
[--C-:B------:R-:W-:Y:S01]  /*1e20*/  HADD2.F32 R25, -RZ, R111.reuse.H0_H0 ;  /* 0x2000006fff197230 */ /* 0x100fe20000004100 */
[-C--:B------:R-:W-:Y:S01]  /*1e30*/  FMUL.FTZ R40, R28, R115.reuse ;  /* 0x000000731c287220 */ /* 0x080fe20000410000 */
        /* <DEDUP_REMOVED lines=22> */
.L_x_1480:
        /* <DEDUP_REMOVED lines=26> */
.L_x_1481:
[----:B------:R-:W-:Y:S01]  /*2140*/  FFMA.FTZ R34, R29, R33, R32 ;  /* 0x000000211d227223 */ /* 0x000fe20000010020 */
[--C-:B------:R-:W-:Y:S01]  /*2150*/  HADD2.F32 R37, -RZ, R109.reuse.H1_H1 ;  /* 0x3000006dff257230 */ /* 0x100fe20000004100 */
[----:B------:R-:W-:Y:S02]  /*2160*/  FADD.FTZ R32, RZ, R27 ;  /* 0x0000001bff207221 */ /* 0x000fe40000010000 */
[----:B------:R-:W-:Y:S02]  /*2170*/  FMUL.FTZ R35, R25, R90 ;  /* 0x0000005a19237220 */ /* 0x000fe40000410000 */
[----:B------:R-:W-:Y:S01]  /*2180*/  FADD.FTZ R36, R33, R28 ;  /* 0x0000001c21247221 */ /* 0x000fe20000010000 */
[----:B------:R-:W-:Y:S01]  /*2190*/  HADD2.F32 R33, -RZ, R109.H0_H0 ;  /* 0x2000006dff217230 */ /* 0x000fe20000004100 */
[----:B------:R-:W-:-:S02]  /*21a0*/  FFMA.FTZ R27, R30, R25, R44 ;  /* 0x000000191e1b7223 */ /* 0x000fc4000001002c */
[----:B------:R-:W-:Y:S02]  /*21b0*/  FADD.FTZ R28, R32, R25 ;  /* 0x00000019201c7221 */ /* 0x000fe40000010000 */
[----:B------:R-:W-:Y:S02]  /*21c0*/  FFMA.FTZ R25, R29, R26, RZ ;  /* 0x0000001a1d197223 */ /* 0x000fe400000100ff */
[----:B------:R-:W-:Y:S02]  /*21d0*/  FADD.FTZ R29, RZ, R26 ;  /* 0x0000001aff1d7221 */ /* 0x000fe40000010000 */
[----:B------:R-:W-:Y:S01]  /*21e0*/  FFMA.FTZ R30, R30, R35, R34 ;  /* 0x000000231e1e7223 */ /* 0x000fe20000010022 */
[----:B------:R-:W-:Y:S01]  /*21f0*/  HADD2.F32 R34, -RZ, R108.H1_H1 ;  /* 0x3000006cff227230 */ /* 0x000fe20000004100 */
[----:B------:R-:W-:Y:S02]  /*2200*/  FMUL.FTZ R26, R24, R53 ;  /* 0x00000035181a7220 */ /* 0x000fe40000410000 */
[----:B------:R-:W-:-:S02]  /*2210*/  FADD.FTZ R32, -R52, R37 ;  /* 0x0000002534207221 */ /* 0x000fc40000010100 */
[C---:B------:R-:W-:Y:S02]  /*2220*/  FFMA.FTZ R45, R31.reuse, R26, R30 ;  /* 0x0000001a1f2d7223 */ /* 0x040fe4000001001e */
[----:B------:R-:W-:Y:S02]  /*2230*/  FADD.FTZ R30, -R52, R33 ;  /* 0x00000021341e7221 */ /* 0x000fe40000010100 */
[----:B------:R-:W-:Y:S01]  /*2240*/  FFMA.FTZ R25, R31, R24, R25 ;  /* 0x000000181f197223 */ /* 0x000fe20000010019 */
[----:B------:R-:W-:Y:S01]  /*2250*/  HADD2.F32 R31, -RZ, R108.H0_H0 ;  /* 0x2000006cff1f7230 */ /* 0x000fe20000004100 */
[----:B------:R-:W-:Y:S02]  /*2260*/  FADD.FTZ R24, R29, R24 ;  /* 0x000000181d187221 */ /* 0x000fe40000010000 */
        /* <DEDUP_REMOVED lines=22> */
.L_x_1482:
[----:B------:R-:W-:Y:S01]  /*23d0*/  FADD.FTZ R33, R26, R35 ;  /* 0x000000231a217221 */ /* 0x000fe20000010000 */
[--C-:B------:R-:W-:Y:S01]  /*23e0*/  HADD2.F32 R35, -RZ, R110.reuse.H0_H0 ;  /* 0x2000006eff237230 */ /* 0x100fe20000004100 */
[----:B------:R-:W-:Y:S01]  /*23f0*/  FMUL.FTZ R30, R31, R90 ;  /* 0x0000005a1f1e7220 */ /* 0x000fe20000410000 */
[----:B------:R-:W-:Y:S01]  /*2400*/  HADD2.F32 R37, -RZ, R110.H1_H1 ;  /* 0x3000006eff257230 */ /* 0x000fe20000004100 */
[----:B------:R-:W-:Y:S02]  /*2410*/  FADD.FTZ R28, R28, R31 ;  /* 0x0000001f1c1c7221 */ /* 0x000fe40000010000 */
[C---:B------:R-:W-:Y:S02]  /*2420*/  FFMA.FTZ R27, R40.reuse, R31, R27 ;  /* 0x0000001f281b7223 */ /* 0x040fe4000001001b */
[----:B------:R-:W-:-:S02]  /*2430*/  FFMA.FTZ R31, R40, R30, R45 ;  /* 0x0000001e281f7223 */ /* 0x000fc4000001002d */
[----:B------:R-:W-:Y:S02]  /*2440*/  FADD.FTZ R33, R33, R30 ;  /* 0x0000001e21217221 */ /* 0x000fe40000010000 */
[----:B------:R-:W-:Y:S02]  /*2450*/  FMUL.FTZ R26, R34, R53 ;  /* 0x00000035221a7220 */ /* 0x000fe40000410000 */
[C---:B------:R-:W-:Y:S02]  /*2460*/  FADD.FTZ R30, -R52.reuse, R35 ;  /* 0x00000023341e7221 */ /* 0x040fe40000010100 */
[----:B------:R-:W-:Y:S02]  /*2470*/  FADD.FTZ R32, -R52, R37 ;  /* 0x0000002534207221 */ /* 0x000fe40000010100 */
[C---:B------:R-:W-:Y:S02]  /*2480*/  FFMA.FTZ R25, R29.reuse, R34, R25 ;  /* 0x000000221d197223 */ /* 0x040fe40000010019 */
[----:B------:R-:W-:Y:S01]  /*2490*/  FFMA.FTZ R43, R29, R26, R31 ;  /* 0x0000001a1d2b7223 */ /* 0x000fe2000001001f */
[--C-:B------:R-:W-:Y:S01]  /*24a0*/  HADD2.F32 R29, -RZ, R107.reuse.H0_H0 ;  /* 0x2000006bff1d7230 */ /* 0x100fe20000004100 */
[----:B------:R-:W-:Y:S01]  /*24b0*/  FMUL.FTZ R40, R30, R115 ;  /* 0x000000731e287220 */ /* 0x000fe20000410000 */
[----:B------:R-:W-:Y:S01]  /*24c0*/  HADD2.F32 R31, -RZ, R107.H1_H1 ;  /* 0x3000006bff1f7230 */ /* 0x000fe20000004100 */
[----:B------:R-:W-:-:S02]  /*24d0*/  FADD.FTZ R24, R24, R34 ;  /* 0x0000002218187221 */ /* 0x000fc40000010000 */
        /* <DEDUP_REMOVED lines=20> */
.L_x_1483:
[----:B------:R-:W-:Y:S01]  /*2620*/  FMUL.FTZ R32, R29, R90 ;  /* 0x0000005a1d207220 */ /* 0x000fe20000410000 */
[----:B------:R-:W-:Y:S01]  /*2630*/  HADD2.F32 R35, -RZ, R105.H1_H1 ;  /* 0x30000069ff237230 */ /* 0x000fe20000004100 */
[----:B------:R-:W-:Y:S01]  /*2640*/  FADD.FTZ R33, R26, R33 ;  /* 0x000000211a217221 */ /* 0x000fe20000010000 */
[--C-:B------:R-:W-:Y:S01]  /*2650*/  HADD2.F32 R37, -RZ, R104.reuse.H0_H0 ;  /* 0x20000068ff257230 */ /* 0x100fe20000004100 */
[----:B------:R-:W-:Y:S01]  /*2660*/  FADD.FTZ R28, R28, R29 ;  /* 0x0000001d1c1c7221 */ /* 0x000fe20000010000 */
[----:B------:R-:W-:Y:S01]  /*2670*/  HADD2.F32 R26, -RZ, R104.H1_H1 ;  /* 0x30000068ff1a7230 */ /* 0x000fe20000004100 */
[C---:B------:R-:W-:Y:S02]  /*2680*/  FFMA.FTZ R27, R40.reuse, R29, R27 ;  /* 0x0000001d281b7223 */ /* 0x040fe4000001001b */
[----:B------:R-:W-:Y:S01]  /*2690*/  FFMA.FTZ R29, R40, R32, R43 ;  /* 0x00000020281d7223 */ /* 0x000fe2000001002b */
[----:B------:R-:W-:Y:S01]  /*26a0*/  HADD2.F32 R43, -RZ, R106.H0_H0 ;  /* 0x2000006aff2b7230 */ /* 0x000fe20000004100 */
[----:B------:R-:W-:-:S02]  /*26b0*/  FADD.FTZ R24, R24, R31 ;  /* 0x0000001f18187221 */ /* 0x000fc40000010000 */
[C---:B------:R-:W-:Y:S02]  /*26c0*/  FFMA.FTZ R25, R30.reuse, R31, R25 ;  /* 0x0000001f1e197223 */ /* 0x040fe40000010019 */
[----:B------:R-:W-:Y:S02]  /*26d0*/  FMUL.FTZ R31, R31, R53 ;  /* 0x000000351f1f7220 */ /* 0x000fe40000410000 */
[----:B------:R-:W-:Y:S01]  /*26e0*/  FADD.FTZ R32, R33, R32 ;  /* 0x0000002021207221 */ /* 0x000fe20000010000 */
[----:B------:R-:W-:Y:S01]  /*26f0*/  HADD2.F32 R33, -RZ, R105.H0_H0 ;  /* 0x20000069ff217230 */ /* 0x000fe20000004100 */
[----:B------:R-:W-:Y:S02]  /*2700*/  FFMA.FTZ R30, R30, R31, R29 ;  /* 0x0000001f1e1e7223 */ /* 0x000fe4000001001d */
[----:B------:R-:W-:Y:S02]  /*2710*/  FADD.FTZ R31, R31, R32 ;  /* 0x000000201f1f7221 */ /* 0x000fe40000010000 */
        /* <DEDUP_REMOVED lines=23> */
.L_x_1484:
[----:B------:R-:W-:Y:S01]  /*2890*/  FFMA.FTZ R32, R42, R37, R27 ;  /* 0x000000252a207223 */ /* 0x000fe2000001001b */
[----:B------:R-:W-:Y:S01]  /*28a0*/  HADD2.F32 R27, -RZ, R106.H1_H1 ;  /* 0x3000006aff1b7230 */ /* 0x000fe20000004100 */
[----:B------:R-:W-:Y:S02]  /*28b0*/  FMUL.FTZ R33, R37, R90 ;  /* 0x0000005a25217220 */ /* 0x000fe40000410000 */
[C---:B------:R-:W-:Y:S02]  /*28c0*/  FADD.FTZ R38, -R52.reuse, R43 ;  /* 0x0000002b34267221 */ /* 0x040fe40000010100 */
[----:B------:R-:W-:Y:S02]  /*28d0*/  FADD.FTZ R40, -R52, R27 ;  /* 0x0000001b34287221 */ /* 0x000fe40000010100 */
[----:B------:R-:W-:Y:S01]  /*28e0*/  FFMA.FTZ R34, R42, R33, R30 ;  /* 0x000000212a227223 */ /* 0x000fe2000001001e */
[--C-:B------:R-:W-:Y:S01]  /*28f0*/  HADD2.F32 R30, -RZ, R103.reuse.H1_H1 ;  /* 0x30000067ff1e7230 */ /* 0x100fe20000004100 */
[----:B------:R-:W-:Y:S01]  /*2900*/  FADD.FTZ R36, R31, R33 ;  /* 0x000000211f247221 */ /* 0x000fe20000010000 */
[----:B------:R-:W-:Y:S01]  /*2910*/  HADD2.F32 R31, -RZ, R103.H0_H0 ;  /* 0x20000067ff1f7230 */ /* 0x000fe20000004100 */
[----:B------:R-:W-:-:S02]  /*2920*/  FADD.FTZ R28, R28, R37 ;  /* 0x000000251c1c7221 */ /* 0x000fc40000010000 */
        /* <DEDUP_REMOVED lines=22> */
.L_x_1485:
[----:B------:R-:W-:Y:S01]  /*2a90*/  FFMA.FTZ R37, R29, R35, R34 ;  /* 0x000000231d257223 */ /* 0x000fe20000010022 */
[--C-:B------:R-:W-:Y:S01]  /*2aa0*/  HADD2.F32 R39, -RZ, R101.reuse.H0_H0 ;  /* 0x20000065ff277230 */ /* 0x100fe20000004100 */
[----:B------:R-:W-:Y:S01]  /*2ab0*/  FMUL.FTZ R34, R31, R90 ;  /* 0x0000005a1f227220 */ /* 0x000fe20000410000 */
[----:B------:R-:W-:Y:S01]  /*2ac0*/  HADD2.F32 R41, -RZ, R101.H1_H1 ;  /* 0x30000065ff297230 */ /* 0x000fe20000004100 */
[----:B------:R-:W-:Y:S02]  /*2ad0*/  FADD.FTZ R35, R35, R36 ;  /* 0x0000002423237221 */ /* 0x000fe40000010000 */
[----:B------:R-:W-:Y:S02]  /*2ae0*/  FFMA.FTZ R25, R29, R26, R25 ;  /* 0x0000001a1d197223 */ /* 0x000fe40000010019 */
[----:B------:R-:W-:Y:S01]  /*2af0*/  FADD.FTZ R29, R24, R26 ;  /* 0x0000001a181d7221 */ /* 0x000fe20000010000 */
[----:B------:R-:W-:Y:S01]  /*2b00*/  HADD2.F32 R26, -RZ, R100.H1_H1 ;  /* 0x30000064ff1a7230 */ /* 0x000fe20000004100 */
[----:B------:R-:W-:-:S02]  /*2b10*/  FFMA.FTZ R24, R27, R34, R37 ;  /* 0x000000221b187223 */ /* 0x000fc40000010025 */
[----:B------:R-:W-:Y:S02]  /*2b20*/  FADD.FTZ R35, R35, R34 ;  /* 0x0000002223237221 */ /* 0x000fe40000010000 */
[----:B------:R-:W-:Y:S02]  /*2b30*/  FMUL.FTZ R34, R30, R53 ;  /* 0x000000351e227220 */ /* 0x000fe40000410000 */
[C---:B------:R-:W-:Y:S02]  /*2b40*/  FADD.FTZ R36, -R52.reuse, R41 ;  /* 0x0000002934247221 */ /* 0x040fe40000010100 */
[----:B------:R-:W-:Y:S02]  /*2b50*/  FFMA.FTZ R37, R33, R34, R24 ;  /* 0x0000002221257223 */ /* 0x000fe40000010018 */
[----:B------:R-:W-:Y:S02]  /*2b60*/  FADD.FTZ R24, -R52, R39 ;  /* 0x0000002734187221 */ /* 0x000fe40000010100 */
[----:B------:R-:W-:-:S02]  /*2b70*/  FFMA.FTZ R32, R27, R31, R32 ;  /* 0x0000001f1b207223 */ /* 0x000fc40000010020 */
[----:B------:R-:W-:Y:S01]  /*2b80*/  FADD.FTZ R34, R34, R35 ;  /* 0x0000002322227221 */ /* 0x000fe20000010000 */
[----:B------:R-:W-:Y:S01]  /*2b90*/  HADD2.F32 R35, -RZ, R100.H0_H0 ;  /* 0x20000064ff237230 */ /* 0x000fe20000004100 */
        /* <DEDUP_REMOVED lines=21> */
.L_x_1486:
[----:B------:R-:W-:Y:S01]  /*2cf0*/  FMUL.FTZ R39, R35, R90 ;  /* 0x0000005a23277220 */ /* 0x000fe20000410000 */
[--C-:B------:R-:W-:Y:S01]  /*2d00*/  HADD2.F32 R41, -RZ, R102.reuse.H0_H0 ;  /* 0x20000066ff297230 */ /* 0x100fe20000004100 */
[----:B------:R-:W-:Y:S01]  /*2d10*/  FADD.FTZ R42, R28, R31 ;  /* 0x0000001f1c2a7221 */ /* 0x000fe20000010000 */
[----:B------:R-:W-:Y:S01]  /*2d20*/  HADD2.F32 R43, -RZ, R102.H1_H1 ;  /* 0x30000066ff2b7230 */ /* 0x000fe20000004100 */
[----:B------:R-:W-:Y:S01]  /*2d30*/  FFMA.FTZ R38, R24, R39, R37 ;  /* 0x0000002718267223 */ /* 0x000fe20000010025 */
[--C-:B------:R-:W-:Y:S01]  /*2d40*/  HADD2.F32 R31, -RZ, R99.reuse.H0_H0 ;  /* 0x20000063ff1f7230 */ /* 0x100fe20000004100 */
[----:B------:R-:W-:Y:S01]  /*2d50*/  FADD.FTZ R37, R34, R39 ;  /* 0x0000002722257221 */ /* 0x000fe20000010000 */
[----:B------:R-:W-:Y:S01]  /*2d60*/  HADD2.F32 R36, -RZ, R99.H1_H1 ;  /* 0x30000063ff247230 */ /* 0x000fe20000004100 */
[----:B------:R-:W-:-:S02]  /*2d70*/  FADD.FTZ R28, -R52, R41 ;  /* 0x00000029341c7221 */ /* 0x000fc40000010100 */
[----:B------:R-:W-:Y:S02]  /*2d80*/  FADD.FTZ R34, -R52, R43 ;  /* 0x0000002b34227221 */ /* 0x000fe40000010100 */
[----:B------:R-:W-:Y:S02]  /*2d90*/  FMUL.FTZ R28, R28, R115 ;  /* 0x000000731c1c7220 */ /* 0x000fe40000410000 */
[----:B------:R-:W-:Y:S02]  /*2da0*/  FMUL.FTZ R40, R26, R53 ;  /* 0x000000351a287220 */ /* 0x000fe40000410000 */
        /* <DEDUP_REMOVED lines=20> */
.L_x_1487:
[----:B------:R-:W-:Y:S01]  /*2ef0*/  FFMA.FTZ R38, R27, R40, R38 ;  /* 0x000000281b267223 */ /* 0x000fe20000010026 */
[--C-:B------:R-:W-:Y:S01]  /*2f00*/  HADD2.F32 R41, -RZ, R97.reuse.H1_H1 ;  /* 0x30000061ff297230 */ /* 0x100fe20000004100 */
[----:B------:R-:W-:Y:S01]  /*2f10*/  FMUL.FTZ R39, R31, R90 ;  /* 0x0000005a1f277220 */ /* 0x000fe20000410000 */
[----:B------:R-:W-:Y:S01]  /*2f20*/  HADD2.F32 R43, -RZ, R96.H0_H0 ;  /* 0x20000060ff2b7230 */ /* 0x000fe20000004100 */
[----:B------:R-:W-:Y:S02]  /*2f30*/  FADD.FTZ R40, R40, R37 ;  /* 0x0000002528287221 */ /* 0x000fe40000010000 */
[----:B------:R-:W-:Y:S01]  /*2f40*/  FFMA.FTZ R37, R33, R30, R25 ;  /* 0x0000001e21257223 */ /* 0x000fe20000010019 */
[----:B------:R-:W-:Y:S01]  /*2f50*/  HADD2.F32 R33, -RZ, R97.H0_H0 ;  /* 0x20000061ff217230 */ /* 0x000fe20000004100 */
[----:B------:R-:W-:-:S02]  /*2f60*/  FADD.FTZ R29, R29, R30 ;  /* 0x0000001e1d1d7221 */ /* 0x000fc40000010000 */
[----:B------:R-:W-:Y:S02]  /*2f70*/  FFMA.FTZ R25, R28, R39, R38 ;  /* 0x000000271c197223 */ /* 0x000fe40000010026 */
[----:B------:R-:W-:Y:S01]  /*2f80*/  FADD.FTZ R39, R40, R39 ;  /* 0x0000002728277221 */ /* 0x000fe20000010000 */
[----:B------:R-:W-:Y:S01]  /*2f90*/  HADD2.F32 R40, -RZ, R96.H1_H1 ;  /* 0x30000060ff287230 */ /* 0x000fe20000004100 */
[----:B------:R-:W-:Y:S02]  /*2fa0*/  FMUL.FTZ R30, R36, R53 ;  /* 0x00000035241e7220 */ /* 0x000fe40000410000 */
[----:B------:R-:W-:Y:S02]  /*2fb0*/  FFMA.FTZ R32, R24, R35, R32 ;  /* 0x0000002318207223 */ /* 0x000fe40000010020 */
[----:B------:R-:W-:Y:S02]  /*2fc0*/  FFMA.FTZ R25, R34, R30, R25 ;  /* 0x0000001e22197223 */ /* 0x000fe40000010019 */
[----:B------:R-:W-:-:S02]  /*2fd0*/  FADD.FTZ R24, R30, R39 ;  /* 0x000000271e187221 */ /* 0x000fc40000010000 */
        /* <DEDUP_REMOVED lines=23> */
.L_x_1488:
[----:B------:R-:W-:Y:S01]  /*3150*/  FADD.FTZ R42, R42, R35 ;  /* 0x000000232a2a7221 */ /* 0x000fe20000010000 */
[--C-:B------:R-:W-:Y:S01]  /*3160*/  HADD2.F32 R39, -RZ, R98.reuse.H0_H0 ;  /* 0x20000062ff277230 */ /* 0x100fe20000004100 */
[----:B------:R-:W-:Y:S01]  /*3170*/  FMUL.FTZ R33, R43, R90 ;  /* 0x0000005a2b217220 */ /* 0x000fe20000410000 */
[----:B------:R-:W-:Y:S01]  /*3180*/  HADD2.F32 R35, -RZ, R98.H1_H1 ;  /* 0x30000062ff237230 */ /* 0x000fe20000004100 */
[----:B------:R-:W-:Y:S02]  /*3190*/  FMUL.FTZ R46, R40, R53 ;  /* 0x00000035282e7220 */ /* 0x000fe40000410000 */
[C---:B------:R-:W-:Y:S02]  /*31a0*/  FADD.FTZ R44, -R52.reuse, R39 ;  /* 0x00000027342c7221 */ /* 0x040fe40000010100 */
[----:B------:R-:W-:-:S02]  /*31b0*/  FADD.FTZ R48, -R52, R35 ;  /* 0x0000002334307221 */ /* 0x000fc40000010100 */
[----:B------:R-:W-:Y:S01]  /*31c0*/  FFMA.FTZ R30, R38, R33, R25 ;  /* 0x00000021261e7223 */ /* 0x000fe20000010019 */
[--C-:B------:R-:W-:Y:S01]  /*31d0*/  HADD2.F32 R25, -RZ, R95.reuse.H0_H0 ;  /* 0x2000005fff197230 */ /* 0x100fe20000004100 */
[----:B------:R-:W-:Y:S01]  /*31e0*/  FADD.FTZ R33, R24, R33 ;  /* 0x0000002118217221 */ /* 0x000fe20000010000 */
[----:B------:R-:W-:Y:S01]  /*31f0*/  HADD2.F32 R24, -RZ, R95.H1_H1 ;  /* 0x3000005fff187230 */ /* 0x000fe20000004100 */
        /* <DEDUP_REMOVED lines=21> */
.L_x_1489:
[----:B------:R-:W-:Y:S02]  /*3350*/  FFMA.FTZ R30, R41, R46, R30 ;  /* 0x0000002e291e7223 */ /* 0x000fe4000001001e */
[----:B------:R-:W-:Y:S02]  /*3360*/  FMUL.FTZ R45, R25, R90 ;  /* 0x0000005a192d7220 */ /* 0x000fe40000410000 */
[----:B------:R-:W-:Y:S02]  /*3370*/  FADD.FTZ R46, R46, R33 ;  /* 0x000000212e2e7221 */ /* 0x000fe40000010000 */
[----:B------:R-:W-:Y:S01]  /*3380*/  FFMA.FTZ R37, R27, R26, R37 ;  /* 0x0000001a1b257223 */ /* 0x000fe20000010025 */
[--C-:B------:R-:W-:Y:S01]  /*3390*/  HADD2.F32 R27, -RZ, R93.reuse.H0_H0 ;  /* 0x2000005dff1b7230 */ /* 0x100fe20000004100 */
[----:B------:R-:W-:Y:S01]  /*33a0*/  FADD.FTZ R39, R29, R26 ;  /* 0x0000001a1d277221 */ /* 0x000fe20000010000 */
[----:B------:R-:W-:Y:S01]  /*33b0*/  HADD2.F32 R29, -RZ, R93.H1_H1 ;  /* 0x3000005dff1d7230 */ /* 0x000fe20000004100 */
[----:B------:R-:W-:-:S02]  /*33c0*/  FFMA.FTZ R30, R44, R45, R30 ;  /* 0x0000002d2c1e7223 */ /* 0x000fc4000001001e */
[----:B------:R-:W-:Y:S02]  /*33d0*/  FADD.FTZ R45, R46, R45 ;  /* 0x0000002d2e2d7221 */ /* 0x000fe40000010000 */
[----:B------:R-:W-:Y:S02]  /*33e0*/  FMUL.FTZ R26, R24, R53 ;  /* 0x00000035181a7220 */ /* 0x000fe40000410000 */
[----:B------:R-:W-:Y:S01]  /*33f0*/  FFMA.FTZ R46, R28, R31, R32 ;  /* 0x0000001f1c2e7223 */ /* 0x000fe20000010020 */
[----:B------:R-:W-:Y:S01]  /*3400*/  HADD2.F32 R28, -RZ, R92.H1_H1 ;  /* 0x3000005cff1c7230 */ /* 0x000fe20000004100 */
[----:B------:R-:W-:Y:S02]  /*3410*/  FFMA.FTZ R30, R35, R26, R30 ;  /* 0x0000001a231e7223 */ /* 0x000fe4000001001e */
[----:B------:R-:W-:Y:S02]  /*3420*/  FADD.FTZ R32, R26, R45 ;  /* 0x0000002d1a207221 */ /* 0x000fe40000010000 */
[----:B------:R-:W-:-:S02]  /*3430*/  FADD.FTZ R26, -R52, R27 ;  /* 0x0000001b341a7221 */ /* 0x000fc40000010100 */
[----:B------:R-:W-:Y:S01]  /*3440*/  FADD.FTZ R48, -R52, R29 ;  /* 0x0000001d34307221 */ /* 0x000fe20000010100 */
        /* <DEDUP_REMOVED lines=22> */
.L_x_1490:
[----:B------:R-:W-:Y:S01]  /*35b0*/  FMUL.FTZ R47, R29, R90 ;  /* 0x0000005a1d2f7220 */ /* 0x000fe20000410000 */
[--C-:B------:R-:W-:Y:S01]  /*35c0*/  HADD2.F32 R33, -RZ, R94.reuse.H0_H0 ;  /* 0x2000005eff217230 */ /* 0x100fe20000004100 */
[----:B------:R-:W-:Y:S01]  /*35d0*/  FADD.FTZ R42, R42, R31 ;  /* 0x0000001f2a2a7221 */ /* 0x000fe20000010000 */
[----:B------:R-:W-:Y:S01]  /*35e0*/  HADD2.F32 R31, -RZ, R94.H1_H1 ;  /* 0x3000005eff1f7230 */ /* 0x000fe20000004100 */
[----:B------:R-:W-:Y:S02]  /*35f0*/  FFMA.FTZ R45, R27, R47, R30 ;  /* 0x0000002f1b2d7223 */ /* 0x000fe4000001001e */
[C---:B------:R-:W-:Y:S01]  /*3600*/  FADD.FTZ R30, -R52.reuse, R33 ;  /* 0x00000021341e7221 */ /* 0x040fe20000010100 */
[----:B------:R-:W-:Y:S01]  /*3610*/  HADD2.F32 R33, -RZ, R91.H0_H0 ;  /* 0x2000005bff217230 */ /* 0x000fe20000004100 */
[----:B------:R-:W-:-:S02]  /*3620*/  FADD.FTZ R50, -R52, R31 ;  /* 0x0000001f34327221 */ /* 0x000fc40000010100 */
[----:B------:R-:W-:Y:S01]  /*3630*/  FADD.FTZ R47, R32, R47 ;  /* 0x0000002f202f7221 */ /* 0x000fe20000010000 */
[----:B------:R-:W-:Y:S01]  /*3640*/  HADD2.F32 R32, -RZ, R91.H1_H1 ;  /* 0x3000005bff207230 */ /* 0x000fe20000004100 */
        /* <DEDUP_REMOVED lines=22> */
.L_x_1491:
[----:B------:R-:W-:Y:S02]  /*37b0*/  FMUL.FTZ R50, R33, R90 ;  /* 0x0000005a21327220 */ /* 0x000fe40000410000 */
[----:B------:R-:W-:Y:S02]  /*37c0*/  FADD.FTZ R51, R48, R47 ;  /* 0x0000002f30337221 */ /* 0x000fe40000010000 */
[----:B------:R-:W-:Y:S02]  /*37d0*/  FFMA.FTZ R49, R26, R48, R45 ;  /* 0x000000301a317223 */ /* 0x000fe4000001002d */
[----:B------:R-:W-:Y:S02]  /*37e0*/  FFMA.FTZ R45, R34, R36, R37 ;  /* 0x00000024222d7223 */ /* 0x000fe40000010025 */
[----:B------:R-:W-:Y:S01]  /*37f0*/  FADD.FTZ R47, R39, R36 ;  /* 0x00000024272f7221 */ /* 0x000fe20000010000 */
[--C-:B------:R-:W-:Y:S01]  /*3800*/  HADD2.F32 R39, -RZ, R58.reuse.H0_H0 ;  /* 0x2000003aff277230 */ /* 0x100fe20000004100 */
[----:B------:R-:W-:Y:S01]  /*3810*/  FADD.FTZ R37, R51, R50 ;  /* 0x0000003233257221 */ /* 0x000fe20000010000 */
[----:B------:R-:W-:Y:S01]  /*3820*/  HADD2.F32 R51, -RZ, R58.H1_H1 ;  /* 0x3000003aff337230 */ /* 0x000fe20000004100 */
[----:B------:R-:W-:-:S02]  /*3830*/  FFMA.FTZ R49, R31, R50, R49 ;  /* 0x000000321f317223 */ /* 0x000fc40000010031 */
[----:B------:R-:W-:Y:S02]  /*3840*/  FMUL.FTZ R48, R32, R53 ;  /* 0x0000003520307220 */ /* 0x000fe40000410000 */
[C---:B------:R-:W-:Y:S01]  /*3850*/  FADD.FTZ R36, -R52.reuse, R39 ;  /* 0x0000002734247221 */ /* 0x040fe20000010100 */
[--C-:B------:R-:W-:Y:S01]  /*3860*/  HADD2.F32 R39, -RZ, R59.reuse.H0_H0 ;  /* 0x2000003bff277230 */ /* 0x100fe20000004100 */
[----:B------:R-:W-:Y:S02]  /*3870*/  FADD.FTZ R34, -R52, R51 ;  /* 0x0000003334227221 */ /* 0x000fe40000010100 */
[----:B------:R-:W-:Y:S02]  /*3880*/  FFMA.FTZ R49, R30, R48, R49 ;  /* 0x000000301e317223 */ /* 0x000fe40000010031 */
[----:B------:R-:W-:Y:S01]  /*3890*/  FADD.FTZ R48, R48, R37 ;  /* 0x0000002530307221 */ /* 0x000fe20000010000 */
[----:B------:R-:W-:Y:S01]  /*38a0*/  HADD2.F32 R37, -RZ, R59.H1_H1 ;  /* 0x3000003bff257230 */ /* 0x000fe20000004100 */
[----:B------:R-:W-:-:S02]  /*38b0*/  FFMA.FTZ R46, R38, R43, R46 ;  /* 0x0000002b262e7223 */ /* 0x000fc4000001002e */
        /* <DEDUP_REMOVED lines=21> */
.L_x_1492:
[----:B------:R-:W-:Y:S02]  /*3a10*/  FMUL.FTZ R51, R39, R90 ;  /* 0x0000005a27337220 */ /* 0x000fe40000410000 */
[----:B------:R-:W-:Y:S01]  /*3a20*/  FADD.FTZ R38, R42, R43 ;  /* 0x0000002b2a267221 */ /* 0x000fe20000010000 */
[--C-:B------:R-:W-:Y:S01]  /*3a30*/  HADD2.F32 R43, -RZ, R60.reuse.H0_H0 ;  /* 0x2000003cff2b7230 */ /* 0x100fe20000004100 */
[----:B------:R-:W-:Y:S02]  /*3a40*/  FFMA.FTZ R49, R36, R51, R49 ;  /* 0x0000003324317223 */ /* 0x000fe40000010031 */
[----:B------:R-:W-:Y:S01]  /*3a50*/  FADD.FTZ R42, R48, R51 ;  /* 0x00000033302a7221 */ /* 0x000fe20000010000 */
[----:B------:R-:W-:Y:S01]  /*3a60*/  HADD2.F32 R51, -RZ, R60.H1_H1 ;  /* 0x3000003cff337230 */ /* 0x000fe20000004100 */
[----:B------:R-:W-:-:S02]  /*3a70*/  FFMA.FTZ R50, R41, R40, R45 ;  /* 0x0000002829327223 */ /* 0x000fc4000001002d */
[----:B------:R-:W-:Y:S02]  /*3a80*/  FMUL.FTZ R41, R37, R53 ;  /* 0x0000003525297220 */ /* 0x000fe40000410000 */
[----:B------:R-:W-:Y:S02]  /*3a90*/  FADD.FTZ R45, R47, R40 ;  /* 0x000000282f2d7221 */ /* 0x000fe40000010000 */
[C---:B------:R-:W-:Y:S01]  /*3aa0*/  FADD.FTZ R40, -R52.reuse, R43 ;  /* 0x0000002b34287221 */ /* 0x040fe20000010100 */
[--C-:B------:R-:W-:Y:S01]  /*3ab0*/  HADD2.F32 R43, -RZ, R61.reuse.H0_H0 ;  /* 0x2000003dff2b7230 */ /* 0x100fe20000004100 */
[----:B------:R-:W-:Y:S02]  /*3ac0*/  FADD.FTZ R54, -R52, R51 ;  /* 0x0000003334367221 */ /* 0x000fe40000010100 */
[----:B------:R-:W-:Y:S02]  /*3ad0*/  FFMA.FTZ R48, R34, R41, R49 ;  /* 0x0000002922307223 */ /* 0x000fe40000010031 */
        /* <DEDUP_REMOVED lines=23> */
.L_x_1493:
[----:B------:R-:W-:Y:S01]  /*3c50*/  FMUL.FTZ R54, R43, R90 ;  /* 0x0000005a2b367220 */ /* 0x000fe20000410000 */
[--C-:B------:R-:W-:Y:S01]  /*3c60*/  HADD2.F32 R55, -RZ, R62.reuse.H1_H1 ;  /* 0x3000003eff377230 */ /* 0x100fe20000004100 */
[----:B------:R-:W-:Y:S01]  /*3c70*/  FFMA.FTZ R46, R44, R25, R46 ;  /* 0x000000192c2e7223 */ /* 0x000fe2000001002e */
[----:B------:R-:W-:Y:S01]  /*3c80*/  HADD2.F32 R51, -RZ, R62.H0_H0 ;  /* 0x2000003eff337230 */ /* 0x000fe20000004100 */
[----:B------:R-:W-:Y:S02]  /*3c90*/  FFMA.FTZ R47, R35, R24, R50 ;  /* 0x00000018232f7223 */ /* 0x000fe40000010032 */
[----:B------:R-:W-:Y:S02]  /*3ca0*/  FFMA.FTZ R35, R41, R54, R48 ;  /* 0x0000003629237223 */ /* 0x000fe40000010030 */
[----:B------:R-:W-:Y:S02]  /*3cb0*/  FMUL.FTZ R44, R42, R53 ;  /* 0x000000352a2c7220 */ /* 0x000fe40000410000 */
[----:B------:R-:W-:-:S02]  /*3cc0*/  FADD.FTZ R49, R49, R54 ;  /* 0x0000003631317221 */ /* 0x000fc40000010000 */
[C---:B------:R-:W-:Y:S02]  /*3cd0*/  FADD.FTZ R50, -R52.reuse, R55 ;  /* 0x0000003734327221 */ /* 0x040fe40000010100 */
[----:B------:R-:W-:Y:S01]  /*3ce0*/  FADD.FTZ R48, -R52, R51 ;  /* 0x0000003334307221 */ /* 0x000fe20000010100 */
[--C-:B------:R-:W-:Y:S01]  /*3cf0*/  HADD2.F32 R51, -RZ, R63.reuse.H0_H0 ;  /* 0x2000003fff337230 */ /* 0x100fe20000004100 */
[----:B------:R-:W-:Y:S02]  /*3d00*/  FFMA.FTZ R35, R40, R44, R35 ;  /* 0x0000002c28237223 */ /* 0x000fe40000010023 */
[----:B------:R-:W-:Y:S02]  /*3d10*/  FADD.FTZ R44, R44, R49 ;  /* 0x000000312c2c7221 */ /* 0x000fe40000010000 */
[-C--:B------:R-:W-:Y:S01]  /*3d20*/  FMUL.FTZ R49, R50, R115.reuse ;  /* 0x0000007332317220 */ /* 0x080fe20000410000 */
[----:B------:R-:W-:Y:S01]  /*3d30*/  HADD2.F32 R50, -RZ, R63.H1_H1 ;  /* 0x3000003fff327230 */ /* 0x000fe20000004100 */
        /* <DEDUP_REMOVED lines=20> */
.L_x_1494:
        /* <DEDUP_REMOVED lines=11> */
[-C--:B------:R-:W-:Y:S01]  /*3f30*/  FMUL.FTZ R117, R44, R115.reuse ;  /* 0x000000732c757220 */ /* 0x080fe20000410000 */
[----:B------:R-:W-:Y:S01]  /*3f40*/  HADD2.F32 R44, -RZ, R65.H1_H1 ;  /* 0x30000041ff2c7230 */ /* 0x000fe20000004100 */
        /* <DEDUP_REMOVED lines=20> */
.L_x_1495:
        /* <DEDUP_REMOVED lines=100> */
.L_x_1497:
[----:B0-----:R-:W-:Y:S05]  /*46d0*/  BSYNC B0 ;  /* 0x0000000000007941 */ /* 0x001fea0003800000 */
.L_x_1496:
        /* <DEDUP_REMOVED lines=81> */
.L_x_1499:
[----:B------:R-:W-:Y:S05]  /*4bf0*/  BSYNC B0 ;  /* 0x0000000000007941 */ /* 0x000fea0003800000 */
.L_x_1498:
        /* <DEDUP_REMOVED lines=16> */
.L_x_1501:
[----:B------:R-:W-:Y:S05]  /*4d00*/  BSYNC B0 ;  /* 0x0000000000007941 */ /* 0x000fea0003800000 */
.L_x_1500:
        /* <DEDUP_REMOVED lines=30> */
.L_x_1504:
[----:B------:R-:W2:Y:S01]  /*4ef0*/  LDG.E.STRONG.GPU R26, [R24.64] ;  /* 0x00000006181a7981 */ /* 0x000ea2000c1ef900 */
[----:B------:R-:W-:Y:S01]  /*4f00*/  YIELD ;  /* 0x0000000000007946 */ /* 0x000fe20003800000 */
[----:B--2---:R-:W-:Y:S01]  /*4f10*/  ISETP.NE.AND P6, PT, R26, R29, PT ;  /* 0x0000001d1a00720c */ /* 0x004fe20003fc5270 */
[----:B------:R-:W-:-:S12]  /*4f20*/  CCTL.IVALL ;  /* 0x00000000ff00798f */ /* 0x000fd80002000000 */
[----:B------:R-:W-:Y:S05]  /*4f30*/  @P6 BRA `(.L_x_1504) ;  /* 0xffffffb000006947 */ /* 0x000fea000383ffff */
.L_x_1503:
        /* <DEDUP_REMOVED lines=23> */
.L_x_1508:
        /* <DEDUP_REMOVED lines=115> */
.L_x_1507:
        /* <DEDUP_REMOVED lines=63> */
.L_x_1509:
[----:B------:R-:W-:-:S04]  /*5bd0*/  LOP3.LUT P6, RZ, R87, 0x1, RZ, 0xc0, !PT ;  /* 0x0000000157ff7812 */ /* 0x000fc800078cc0ff */
[----:B------:R-:W-:-:S13]  /*5be0*/  ISETP.NE.OR P6, PT, R26, RZ, P6 ;  /* 0x000000ff1a00720c */ /* 0x000fda00037c5670 */
[----:B------:R-:W-:Y:S05]  /*5bf0*/  @!P6 BRA `(.L_x_1505) ;  /* 0x000001f00000e947 */ /* 0x000fea0003800000 */
.L_x_1506:
        /* <DEDUP_REMOVED lines=31> */
.L_x_1505:
        /* <DEDUP_REMOVED lines=10> */
.L_x_1511:
[----:B------:R-:W-:Y:S05]  /*5e90*/  BSYNC B0 ;  /* 0x0000000000007941 */ /* 0x000fea0003800000 */
.L_x_1510:
        /* <DEDUP_REMOVED lines=17> */
.L_x_1502:
        /* <DEDUP_REMOVED lines=38> */
.L_x_1512:
        /* <DEDUP_REMOVED lines=19> */
.L_x_1514:
[----:B------:R-:W-:Y:S05]  /*6340*/  BSYNC B0 ;  /* 0x0000000000007941 */ /* 0x000fea0003800000 */
.L_x_1513:
        /* <DEDUP_REMOVED lines=28> */
.L_x_1515:
        /* <DEDUP_REMOVED lines=19> */
.L_x_1517:
[----:B------:R-:W-:Y:S05]  /*6640*/  BSYNC B0 ;  /* 0x0000000000007941 */ /* 0x000fea0003800000 */
.L_x_1516:
        /* <DEDUP_REMOVED lines=28> */
.L_x_1518:
        /* <DEDUP_REMOVED lines=19> */
.L_x_1520:
[----:B------:R-:W-:Y:S05]  /*6940*/  BSYNC B0 ;  /* 0x0000000000007941 */ /* 0x000fea0003800000 */
.L_x_1519:
        /* <DEDUP_REMOVED lines=28> */
.L_x_1521:
        /* <DEDUP_REMOVED lines=19> */
.L_x_1523:
[----:B------:R-:W-:Y:S05]  /*6c40*/  BSYNC B0 ;  /* 0x0000000000007941 */ /* 0x000fea0003800000 */
.L_x_1522:
        /* <DEDUP_REMOVED lines=28> */
.L_x_1524:
        /* <DEDUP_REMOVED lines=19> */
.L_x_1526:
[----:B------:R-:W-:Y:S05]  /*6f40*/  BSYNC B0 ;  /* 0x0000000000007941 */ /* 0x000fea0003800000 */
.L_x_1525:
        /* <DEDUP_REMOVED lines=28> */
.L_x_1527:
        /* <DEDUP_REMOVED lines=19> */
.L_x_1529:
[----:B------:R-:W-:Y:S05]  /*7240*/  BSYNC B0 ;  /* 0x0000000000007941 */ /* 0x000fea0003800000 */
.L_x_1528:
        /* <DEDUP_REMOVED lines=28> */
.L_x_1530:
        /* <DEDUP_REMOVED lines=19> */
.L_x_1532:
[----:B------:R-:W-:Y:S05]  /*7540*/  BSYNC B0 ;  /* 0x0000000000007941 */ /* 0x000fea0003800000 */
.L_x_1531:
        /* <DEDUP_REMOVED lines=28> */
.L_x_1533:
        /* <DEDUP_REMOVED lines=18> */
.L_x_1535:
[----:B------:R-:W-:Y:S05]  /*7830*/  BSYNC B0 ;  /* 0x0000000000007941 */ /* 0x000fea0003800000 */
.L_x_1534:
        /* <DEDUP_REMOVED lines=27> */
.L_x_1536:
        /* <DEDUP_REMOVED lines=18> */
.L_x_1538:
[----:B------:R-:W-:Y:S05]  /*7b10*/  BSYNC B0 ;  /* 0x0000000000007941 */ /* 0x000fea0003800000 */
.L_x_1537:
        /* <DEDUP_REMOVED lines=27> */
.L_x_1539:
        /* <DEDUP_REMOVED lines=18> */
.L_x_1541:
[----:B------:R-:W-:Y:S05]  /*7df0*/  BSYNC B0 ;  /* 0x0000000000007941 */ /* 0x000fea0003800000 */
.L_x_1540:
        /* <DEDUP_REMOVED lines=27> */
.L_x_1542:
        /* <DEDUP_REMOVED lines=18> */
.L_x_1544:
[----:B------:R-:W-:Y:S05]  /*80d0*/  BSYNC B0 ;  /* 0x0000000000007941 */ /* 0x000fea0003800000 */
.L_x_1543:
        /* <DEDUP_REMOVED lines=27> */
.L_x_1545:
        /* <DEDUP_REMOVED lines=18> */
.L_x_1547:
[----:B------:R-:W-:Y:S05]  /*83b0*/  BSYNC B0 ;  /* 0x0000000000007941 */ /* 0x000fea0003800000 */
.L_x_1546:
        /* <DEDUP_REMOVED lines=27> */
.L_x_1548:
        /* <DEDUP_REMOVED lines=23> */
.L_x_1550:
[----:B------:R-:W-:Y:S05]  /*86e0*/  BSYNC B0 ;  /* 0x0000000000007941 */ /* 0x000fea0003800000 */
.L_x_1549:
        /* <DEDUP_REMOVED lines=27> */
.L_x_1551:
        /* <DEDUP_REMOVED lines=23> */
.L_x_1553:
[----:B------:R-:W-:Y:S05]  /*8a10*/  BSYNC B0 ;  /* 0x0000000000007941 */ /* 0x000fea0003800000 */
.L_x_1552:
        /* <DEDUP_REMOVED lines=27> */
.L_x_1554:
        /* <DEDUP_REMOVED lines=25> */
.L_x_1556:
[----:B------:R-:W-:Y:S05]  /*8d60*/  BSYNC B0 ;  /* 0x0000000000007941 */ /* 0x000fea0003800000 */
.L_x_1555:
        /* <DEDUP_REMOVED lines=25> */
.L_x_1557:
        /* <DEDUP_REMOVED lines=20> */
.L_x_1559:
[----:B------:R-:W-:Y:S05]  /*9040*/  BSYNC B0 ;  /* 0x0000000000007941 */ /* 0x000fea0003800000 */
.L_x_1558:
[----:B------:R-:W-:Y:S02]  /*9050*/  IADD3 R16, R16, c[0x0][0x10], RZ ;  /* 0x0000040010107a10 */ /* 0x000fe40007ffe0ff */
[----:B------:R-:W-:Y:S02]  /*9060*/  IADD3 R66, R66, 0x1, RZ ;  /* 0x0000000142427810 */ /* 0x000fe40007ffe0ff */
[----:B------:R-:W-:-:S13]  /*9070*/  ISETP.GE.AND P0, PT, R16, UR4, PT ;  /* 0x0000000410007c0c */ /* 0x000fda000bf06270 */
[----:B------:R-:W-:Y:S01]  /*9080*/  @P0 CALL.REL.NOINC `(.L_x_1477) ;  /* 0x0000001000000944 */ /* 0x000fe20003c00000 */
[----:B------:R-:W-:Y:S05]  /*9090*/  BRA `(.L_x_1560) ;  /* 0xffff763000007947 */ /* 0x000fea000383ffff */
.L_x_1477:
        /* <DEDUP_REMOVED lines=18> */
.L_x_1562:
[----:B------:R-:W-:Y:S05]  /*91c0*/  BSYNC B0 ;  /* 0x0000000000007941 */ /* 0x000fea0003800000 */
.L_x_1561:
        /* <DEDUP_REMOVED lines=11> */
.L_x_1564:
[----:B-1----:R-:W2:Y:S01]  /*9280*/  LDG.E.STRONG.GPU R5, [R2.64] ;  /* 0x0000000602057981 */ /* 0x002ea2000c1ef900 */
[----:B------:R-:W-:Y:S01]  /*9290*/  YIELD ;  /* 0x0000000000007946 */ /* 0x000fe20003800000 */
[----:B--2---:R-:W-:Y:S01]  /*92a0*/  ISETP.NE.AND P0, PT, R5, R0, PT ;  /* 0x000000000500720c */ /* 0x004fe20003f05270 */
[----:B------:R-:W-:-:S12]  /*92b0*/  CCTL.IVALL ;  /* 0x00000000ff00798f */ /* 0x000fd80002000000 */
[----:B------:R-:W-:Y:S05]  /*92c0*/  @P0 BRA `(.L_x_1564) ;  /* 0xffffffb000000947 */ /* 0x000fea000383ffff */
.L_x_1563:
        /* <DEDUP_REMOVED lines=25> */
.L_x_1565:
        /* <DEDUP_REMOVED lines=26> */
.L_x_1566:
        /* <DEDUP_REMOVED lines=16> */
.L_x_5195:


//--------------------- .text._Z35group_norm_nhwc_bwd_one_pass_kernelI11Fp16IOBf16WLi512ELi56ELi448EEv26Group_norm_nhwc_bwd_params --------------------------
	.section	.text._Z35group_norm_nhwc_bwd_one_pass_kernelI11Fp16IOBf16WLi512ELi56ELi448EEv26Group_norm_nhwc_bwd_params,"ax",@progbits
	.sectioninfo	@"SHI_REGISTERS=128"
	.align	128
        .global         _Z35group_norm_nhwc_bwd_one_pass_kernelI11Fp16IOBf16WLi512ELi56ELi448EEv26Group_norm_nhwc_bwd_params
        .type           _Z35group_norm_nhwc_bwd_one_pass_kernelI11Fp16IOBf16WLi512ELi56ELi448EEv26Group_norm_nhwc_bwd_params,@function
        .size           _Z35group_norm_nhwc_bwd_one_pass_kernelI11Fp16IOBf16WLi512ELi56ELi448EEv26Group_norm_nhwc_bwd_params,(.L_x_5196 - _Z35group_norm_nhwc_bwd_one_pass_kernelI11Fp16IOBf16WLi512ELi56ELi448EEv26Group_norm_nhwc_bwd_params)
        .other          _Z35group_norm_nhwc_bwd_one_pass_kernelI11Fp16IOBf16WLi512ELi56ELi448EEv26Group_norm_nhwc_bwd_params,@"STO_CUDA_ENTRY STV_DEFAULT"
_Z35group_norm_nhwc_bwd_one_pass_kernelI11Fp16IOBf16WLi512ELi56ELi448EEv26Group_norm_nhwc_bwd_params:
.text._Z35group_norm_nhwc_bwd_one_pass_kernelI11Fp16IOBf16WLi512ELi56ELi448EEv26Group_norm_nhwc_bwd_params:
        /* <DEDUP_REMOVED lines=190> */
.L_x_1714:
        /* <DEDUP_REMOVED lines=518> */
[----:B------:R-:W-:Y:S02]  /*2c40*/  LOP3.LUT P5, RZ, R8, 0x8, RZ, 0xc0, !PT ;  /* 0x0000000808ff7812 */ /* 0x000fe400078ac0ff */
[----:B------:R-:W-:-:S07]  /*2c50*/  SHF.R.S32.HI R78, RZ, 0x1f, R119 ;  /* 0x0000001fff4e7819 */ /* 0x000fce0000011477 */
[----:B------:R0:W5:Y:S01]  /*2c60*/  @P6 LDG.E R77, [R50.64] ;  /* 0x00000012324d6981 */ /* 0x000162000c1e1900 */
[----:B------:R-:W-:Y:S01]  /*2c70*/  HFMA2.MMA R74, -RZ, RZ, 0, 0 ;  /* 0x00000000ff4a7435 */ /* 0x000fe200000001ff */
[----:B0-----:R-:W-:Y:S02]  /*2c80*/  MOV R51, RZ ;  /* 0x000000ff00337202 */ /* 0x001fe40000000f00 */
[----:B------:R-:W-:-:S07]  /*2c90*/  @P5 IMAD R50, R78, c[0x0][0x1d8], RZ ;  /* 0x000076004e325a24 */ /* 0x000fce00078e02ff */
[----:B------:R0:W5:Y:S04]  /*2ca0*/  @P4 LDG.E R74, [R52.64] ;  /* 0x00000012344a4981 */ /* 0x000168000c1e1900 */
[----:B------:R1:W5:Y:S01]  /*2cb0*/  @P1 LDG.E R51, [R22.64] ;  /* 0x0000001216331981 */ /* 0x000362000c1e1900 */
[----:B------:R-:W-:Y:S01]  /*2cc0*/  @P5 IMAD R50, R119, c[0x0][0x1dc], R50 ;  /* 0x0000770077325a24 */ /* 0x000fe200078e0232 */
[----:B-1----:R-:W-:Y:S02]  /*2cd0*/  @P5 MOV R22, R28 ;  /* 0x0000001c00165202 */ /* 0x002fe40000000f00 */
[----:B------:R-:W-:-:S05]  /*2ce0*/  @P5 MOV R23, R31 ;  /* 0x0000001f00175202 */ /* 0x000fca0000000f00 */
[----:B------:R-:W-:Y:S01]  /*2cf0*/  @P5 IMAD.WIDE.U32 R22, R119, c[0x0][0x1d8], R22 ;  /* 0x0000760077165a25 */ /* 0x000fe200078e0016 */
[----:B0-----:R-:W-:-:S04]  /*2d00*/  CS2R R52, SRZ ;  /* 0x0000000000347805 */ /* 0x001fc8000001ff00 */
[----:B------:R-:W-:Y:S02]  /*2d10*/  @P5 IADD3 R23, R23, R50, RZ ;  /* 0x0000003217175210 */ /* 0x000fe40007ffe0ff */
[----:B------:R0:W5:Y:S02]  /*2d20*/  @P6 LDG.E R53, [R66.64] ;  /* 0x0000001242356981 */ /* 0x000164000c1e1900 */
[C---:B------:R-:W-:Y:S02]  /*2d30*/  @P5 SHF.L.U64.HI R23, R22.reuse, 0x1, R23 ;  /* 0x0000000116175819 */ /* 0x040fe40000010217 */
[----:B------:R-:W-:-:S04]  /*2d40*/  @P5 SHF.L.U32 R22, R22, 0x1, RZ ;  /* 0x0000000116165819 */ /* 0x000fc800000006ff */
[----:B0-----:R-:W-:Y:S01]  /*2d50*/  @P5 IADD3 R66, P0, R22, c[0x0][0x180], RZ ;  /* 0x0000600016425a10 */ /* 0x001fe20007f1e0ff */
[----:B------:R-:W-:-:S03]  /*2d60*/  HFMA2.MMA R79, -RZ, RZ, 0, 0 ;  /* 0x00000000ff4f7435 */ /* 0x000fc600000001ff */
[----:B------:R-:W-:Y:S02]  /*2d70*/  @P5 IADD3.X R67, R23, c[0x0][0x184], RZ, P0, !PT ;  /* 0x0000610017435a10 */ /* 0x000fe400007fe4ff */
[----:B------:R-:W-:-:S04]  /*2d80*/  @P5 IADD3 R22, P0, R22, c[0x0][0x178], RZ ;  /* 0x00005e0016165a10 */ /* 0x000fc80007f1e0ff */
[----:B------:R-:W-:Y:S01]  /*2d90*/  @P5 IADD3.X R23, R23, c[0x0][0x17c], RZ, P0, !PT ;  /* 0x00005f0017175a10 */ /* 0x000fe200007fe4ff */
[----:B------:R0:W5:Y:S01]  /*2da0*/  @P1 LDG.E R79, [R90.64] ;  /* 0x000000125a4f1981 */ /* 0x000162000c1e1900 */
[C---:B------:R-:W-:Y:S02]  /*2db0*/  LOP3.LUT P5, RZ, R11.reuse, 0x2, RZ, 0xc0, !PT ;  /* 0x000000020bff7812 */ /* 0x040fe400078ac0ff */
[C---:B------:R-:W-:Y:S02]  /*2dc0*/  LOP3.LUT P3, RZ, R8.reuse, 0x20000, RZ, 0xc0, !PT ;  /* 0x0002000008ff7812 */ /* 0x040fe4000786c0ff */
[----:B------:R-:W-:Y:S01]  /*2dd0*/  LOP3.LUT P6, RZ, R8, 0x2, RZ, 0xc0, !PT ;  /* 0x0000000208ff7812 */ /* 0x000fe200078cc0ff */
[----:B0-----:R-:W-:Y:S01]  /*2de0*/  CS2R R90, SRZ ;  /* 0x00000000005a7805 */ /* 0x001fe2000001ff00 */
[----:B------:R-:W-:Y:S02]  /*2df0*/  SHF.R.S32.HI R78, RZ, 0x1f, R118 ;  /* 0x0000001fff4e7819 */ /* 0x000fe40000011476 */
[----:B------:R-:W-:-:S05]  /*2e00*/  LOP3.LUT P4, RZ, R11, 0x4, RZ, 0xc0, !PT ;  /* 0x000000040bff7812 */ /* 0x000fca000788c0ff */
[----:B------:R0:W5:Y:S04]  /*2e10*/  @P5 LDG.E R52, [R80.64] ;  /* 0x0000001250345981 */ /* 0x000168000c1e1900 */
[----:B------:R1:W5:Y:S01]  /*2e20*/  @P5 LDG.E R91, [R48.64] ;  /* 0x00000012305b5981 */ /* 0x000362000c1e1900 */
[----:B------:R-:W-:Y:S01]  /*2e30*/  LOP3.LUT P5, RZ, R11, 0x1, RZ, 0xc0, !PT ;  /* 0x000000010bff7812 */ /* 0x000fe200078ac0ff */
[----:B------:R-:W-:Y:S01]  /*2e40*/  @P6 IMAD R11, R78, c[0x0][0x1d8], RZ ;  /* 0x000076004e0b6a24 */ /* 0x000fe200078e02ff */
[----:B------:R-:W-:Y:S01]  /*2e50*/  LOP3.LUT P1, RZ, R8, 0x2000, RZ, 0xc0, !PT ;  /* 0x0000200008ff7812 */ /* 0x000fe2000782c0ff */
[----:B------:R-:W-:Y:S01]  /*2e60*/  CS2R R92, SRZ ;  /* 0x00000000005c7805 */ /* 0x000fe2000001ff00 */
[----:B------:R-:W-:Y:S01]  /*2e70*/  SHF.R.S32.HI R61, RZ, 0x1f, R117 ;  /* 0x0000001fff3d7819 */ /* 0x000fe20000011475 */
[----:B------:R-:W-:Y:S01]  /*2e80*/  HFMA2.MMA R50, -RZ, RZ, 0, 0 ;  /* 0x00000000ff327435 */ /* 0x000fe200000001ff */
[----:B------:R4:W5:Y:S01]  /*2e90*/  @P2 LDG.E R90, [R40.64] ;  /* 0x00000012285a2981 */ /* 0x000962000c1e1900 */
[----:B-1----:R-:W-:Y:S01]  /*2ea0*/  MOV R48, RZ ;  /* 0x000000ff00307202 */ /* 0x002fe20000000f00 */
[----:B------:R-:W-:Y:S01]  /*2eb0*/  @P6 IMAD R11, R118, c[0x0][0x1dc], R11 ;  /* 0x00007700760b6a24 */ /* 0x000fe200078e020b */
[----:B------:R-:W-:Y:S01]  /*2ec0*/  LOP3.LUT R8, R8, 0xffbfffff, RZ, 0xc0, !PT ;  /* 0xffbfffff08087812 */ /* 0x000fe200078ec0ff */
[----:B------:R1:W5:Y:S04]  /*2ed0*/  @P3 LDG.E R93, [R94.64] ;  /* 0x000000125e5d3981 */ /* 0x000368000c1e1900 */
[----:B------:R0:W5:Y:S04]  /*2ee0*/  @P3 LDG.E R48, [R64.64] ;  /* 0x0000001240303981 */ /* 0x000168000c1e1900 */
[----:B------:R1:W5:Y:S01]  /*2ef0*/  @P4 LDG.E R50, [R62.64] ;  /* 0x000000123e324981 */ /* 0x000362000c1e1900 */
[----:B------:R-:W-:Y:S01]  /*2f00*/  HFMA2.MMA R98, -RZ, RZ, 0, 0 ;  /* 0x00000000ff627435 */ /* 0x000fe200000001ff */
[----:B------:R-:W-:-:S02]  /*2f10*/  SHF.R.S32.HI R49, RZ, 0x1f, R116 ;  /* 0x0000001fff317819 */ /* 0x000fc40000011474 */
[----:B------:R1:W5:Y:S01]  /*2f20*/  @P1 LDG.E R92, [R12.64] ;  /* 0x000000120c5c1981 */ /* 0x000362000c1e1900 */
[----:B0-----:R-:W-:Y:S02]  /*2f30*/  @P6 MOV R64, R28 ;  /* 0x0000001c00406202 */ /* 0x001fe40000000f00 */
[----:B------:R-:W-:-:S05]  /*2f40*/  @P6 MOV R65, R31 ;  /* 0x0000001f00416202 */ /* 0x000fca0000000f00 */
[----:B------:R-:W-:-:S05]  /*2f50*/  @P6 IMAD.WIDE.U32 R64, R118, c[0x0][0x1d8], R64 ;  /* 0x0000760076406a25 */ /* 0x000fca00078e0040 */
[----:B------:R-:W-:-:S04]  /*2f60*/  @P6 IADD3 R11, R65, R11, RZ ;  /* 0x0000000b410b6210 */ /* 0x000fc80007ffe0ff */
[C---:B------:R-:W-:Y:S02]  /*2f70*/  @P6 SHF.L.U64.HI R11, R64.reuse, 0x1, R11 ;  /* 0x00000001400b6819 */ /* 0x040fe4000001020b */
[----:B------:R-:W-:-:S04]  /*2f80*/  @P6 SHF.L.U32 R64, R64, 0x1, RZ ;  /* 0x0000000140406819 */ /* 0x000fc800000006ff */
[----:B------:R-:W-:Y:S02]  /*2f90*/  @P6 IADD3 R80, P0, R64, c[0x0][0x180], RZ ;  /* 0x0000600040506a10 */ /* 0x000fe40007f1e0ff */
[----:B------:R-:W-:Y:S02]  /*2fa0*/  @P6 LOP3.LUT R8, R8, 0x400000, RZ, 0xfc, !PT ;  /* 0x0040000008086812 */ /* 0x000fe400078efcff */
[----:B------:R-:W-:Y:S02]  /*2fb0*/  @P6 IADD3.X R81, R11, c[0x0][0x184], RZ, P0, !PT ;  /* 0x000061000b516a10 */ /* 0x000fe400007fe4ff */
[----:B------:R-:W-:Y:S01]  /*2fc0*/  @P6 IADD3 R64, P0, R64, c[0x0][0x178], RZ ;  /* 0x00005e0040406a10 */ /* 0x000fe20007f1e0ff */
[----:B-1----:R-:W-:-:S03]  /*2fd0*/  CS2R R94, SRZ ;  /* 0x00000000005e7805 */ /* 0x002fc6000001ff00 */
[----:B------:R-:W-:Y:S02]  /*2fe0*/  @P6 IADD3.X R65, R11, c[0x0][0x17c], RZ, P0, !PT ;  /* 0x00005f000b416a10 */ /* 0x000fe400007fe4ff */
[C---:B------:R-:W-:Y:S01]  /*2ff0*/  LOP3.LUT P6, RZ, R8.reuse, 0x8000, RZ, 0xc0, !PT ;  /* 0x0000800008ff7812 */ /* 0x040fe200078cc0ff */
[----:B------:R0:W5:Y:S01]  /*3000*/  @P4 LDG.E R95, [R46.64] ;  /* 0x000000122e5f4981 */ /* 0x000162000c1e1900 */
[----:B------:R-:W-:Y:S01]  /*3010*/  @P5 IMAD R11, R61, c[0x0][0x1d8], RZ ;  /* 0x000076003d0b5a24 */ /* 0x000fe200078e02ff */
[----:B0-----:R-:W-:Y:S01]  /*3020*/  CS2R R46, SRZ ;  /* 0x00000000002e7805 */ /* 0x001fe2000001ff00 */
[----:B------:R-:W-:-:S09]  /*3030*/  LOP3.LUT P3, RZ, R8, 0x80000000, RZ, 0xc0, !PT ;  /* 0x8000000008ff7812 */ /* 0x000fd2000786c0ff */
        /* <DEDUP_REMOVED lines=11> */
[----:B------:R-:W-:Y:S01]  /*30f0*/  HFMA2.MMA R78, -RZ, RZ, 0, 0 ;  /* 0x00000000ff4e7435 */ /* 0x000fe200000001ff */
[----:B------:R0:W5:Y:S02]  /*3100*/  @P2 LDG.E R12, [R96.64] ;  /* 0x00000012600c2981 */ /* 0x000164000c1e1900 */
        /* <DEDUP_REMOVED lines=17> */
[-C--:B0-----:R-:W-:Y:S02]  /*3220*/  @P4 MOV R42, R28.reuse ;  /* 0x0000001c002a4202 */ /* 0x081fe40000000f00 */
        /* <DEDUP_REMOVED lines=9> */
[----:B----4-:R-:W-:Y:S01]  /*32c0*/  @P3 IMAD R40, R49, c[0x0][0x1d8], RZ ;  /* 0x0000760031283a24 */ /* 0x010fe200078e02ff */
[----:B------:R-:W-:-:S02]  /*32d0*/  @P4 IADD3 R43, R43, R44, RZ ;  /* 0x0000002c2b2b4210 */ /* 0x000fc40007ffe0ff */
[----:B------:R-:W-:Y:S01]  /*32e0*/  @P3 MOV R27, R31 ;  /* 0x0000001f001b3202 */ /* 0x000fe20000000f00 */
[----:B0-----:R-:W-:Y:S01]  /*32f0*/  CS2R R14, SRZ ;  /* 0x00000000000e7805 */ /* 0x001fe2000001ff00 */
        /* <DEDUP_REMOVED lines=8> */
[----:B--2---:R-:W-:Y:S01]  /*3380*/  @P2 IMAD R38, R49, c[0x0][0x1d8], RZ ;  /* 0x0000760031262a24 */ /* 0x004fe200078e02ff */
[----:B------:R-:W-:Y:S01]  /*3390*/  @P4 IADD3.X R45, R43, c[0x0][0x184], RZ, P0, !PT ;  /* 0x000061002b2d4a10 */ /* 0x000fe200007fe4ff */
[----:B------:R1:W5:Y:S01]  /*33a0*/  @P6 LDG.E R14, [R72.64] ;  /* 0x00000012480e6981 */ /* 0x000362000c1e1900 */
[----:B0-----:R-:W-:-:S02]  /*33b0*/  @P2 MOV R32, R28 ;  /* 0x0000001c00202202 */ /* 0x001fc40000000f00 */
[----:B------:R-:W-:Y:S01]  /*33c0*/  @P2 MOV R33, R31 ;  /* 0x0000001f00212202 */ /* 0x000fe20000000f00 */
[----:B------:R-:W-:Y:S01]  /*33d0*/  @P2 IMAD R38, R114, c[0x0][0x1dc], R38 ;  /* 0x0000770072262a24 */ /* 0x000fe200078e0226 */
[----:B------:R-:W-:Y:S02]  /*33e0*/  @P4 IADD3 R42, P0, R42, c[0x0][0x178], RZ ;  /* 0x00005e002a2a4a10 */ /* 0x000fe40007f1e0ff */
[----:B------:R-:W-:Y:S01]  /*33f0*/  @P3 SHF.L.U64.HI R41, R26, 0x1, R40 ;  /* 0x000000011a293819 */ /* 0x000fe20000010228 */
[----:B------:R-:W-:Y:S01]  /*3400*/  @P2 IMAD.WIDE.U32 R32, R114, c[0x0][0x1d8], R32 ;  /* 0x0000760072202a25 */ /* 0x000fe200078e0020 */
[----:B------:R-:W-:Y:S02]  /*3410*/  @P3 SHF.L.U32 R40, R26, 0x1, RZ ;  /* 0x000000011a283819 */ /* 0x000fe400000006ff */
        /* <DEDUP_REMOVED lines=9> */
[----:B------:R-:W-:Y:S01]  /*34b0*/  LOP3.LUT R8, R8, 0xfdffffff, RZ, 0xc0, !PT ;  /* 0xfdffffff08087812 */ /* 0x000fe200078ec0ff */
[----:B-1----:R-:W-:Y:S01]  /*34c0*/  CS2R R72, SRZ ;  /* 0x0000000000487805 */ /* 0x002fe2000001ff00 */
[----:B------:R-:W-:Y:S02]  /*34d0*/  @P2 IADD3.X R39, R33, c[0x0][0x184], RZ, P0, !PT ;  /* 0x0000610021272a10 */ /* 0x000fe400007fe4ff */
[----:B------:R-:W-:Y:S02]  /*34e0*/  @P3 LOP3.LUT R8, R8, 0x2000000, RZ, 0xfc, !PT ;  /* 0x0200000008083812 */ /* 0x000fe400078efcff */
[----:B------:R-:W-:Y:S01]  /*34f0*/  @P2 IADD3 R32, P0, R32, c[0x0][0x178], RZ ;  /* 0x00005e0020202a10 */ /* 0x000fe20007f1e0ff */
[----:B------:R0:W5:Y:S01]  /*3500*/  @P1 LDG.E R73, [R16.64] ;  /* 0x0000001210491981 */ /* 0x000162000c1e1900 */
[----:B------:R-:W-:-:S02]  /*3510*/  LOP3.LUT P3, RZ, R8, 0x80, RZ, 0xc0, !PT ;  /* 0x0000008008ff7812 */ /* 0x000fc4000786c0ff */
        /* <DEDUP_REMOVED lines=26> */
[----:B------:R-:W-:Y:S01]  /*36c0*/  LOP3.LUT P0, RZ, R8, 0x8, RZ, 0xc0, !PT ;  /* 0x0000000808ff7812 */ /* 0x000fe2000780c0ff */
[----:B0-----:R-:W-:-:S06]  /*36d0*/  CS2R R68, SRZ ;  /* 0x0000000000447805 */ /* 0x001fcc000001ff00 */
[----:B------:R0:W5:Y:S01]  /*36e0*/  @P5 LDG.E R69, [R20.64] ;  /* 0x0000001214455981 */ /* 0x000162000c1e1900 */
[----:B------:R-:W-:-:S03]  /*36f0*/  LOP3.LUT P5, RZ, R8, 0x800000, RZ, 0xc0, !PT ;  /* 0x0080000008ff7812 */ /* 0x000fc600078ac0ff */
[----:B------:R1:W5:Y:S01]  /*3700*/  @P6 LDG.E R68, [R82.64] ;  /* 0x0000001252446981 */ /* 0x000362000c1e1900 */
[----:B0-----:R-:W-:-:S06]  /*3710*/  CS2R R20, SRZ ;  /* 0x0000000000147805 */ /* 0x001fcc000001ff00 */
[----:B------:R1:W5:Y:S01]  /*3720*/  @P6 LDG.E R20, [R84.64] ;  /* 0x0000001254146981 */ /* 0x000362000c1e1900 */
[----:B------:R-:W-:-:S03]  /*3730*/  LOP3.LUT P6, RZ, R8, 0x400000, RZ, 0xc0, !PT ;  /* 0x0040000008ff7812 */ /* 0x000fc600078cc0ff */
[----:B------:R0:W5:Y:S01]  /*3740*/  @P0 LDG.E R21, [R66.64] ;  /* 0x0000001242150981 */ /* 0x000162000c1e1900 */
[----:B------:R-:W-:Y:S01]  /*3750*/  LOP3.LUT P3, RZ, R8, 0x2000000, RZ, 0xc0, !PT ;  /* 0x0200000008ff7812 */ /* 0x000fe2000786c0ff */
[----:B0-----:R-:W-:-:S06]  /*3760*/  CS2R R66, SRZ ;  /* 0x0000000000427805 */ /* 0x001fcc000001ff00 */
[----:B------:R0:W5:Y:S04]  /*3770*/  @P0 LDG.E R67, [R22.64] ;  /* 0x0000001216430981 */ /* 0x000168000c1e1900 */
[----:B------:R2:W5:Y:S01]  /*3780*/  @P6 LDG.E R66, [R64.64] ;  /* 0x0000001240426981 */ /* 0x000562000c1e1900 */
[----:B0-----:R-:W-:Y:S01]  /*3790*/  CS2R R22, SRZ ;  /* 0x0000000000167805 */ /* 0x001fe2000001ff00 */
[----:B------:R-:W-:Y:S01]  /*37a0*/  HFMA2.MMA R61, -RZ, RZ, 0, 0 ;  /* 0x00000000ff3d7435 */ /* 0x000fe200000001ff */
[----:B--2---:R-:W-:-:S04]  /*37b0*/  CS2R R64, SRZ ;  /* 0x0000000000407805 */ /* 0x004fc8000001ff00 */
[----:B------:R0:W5:Y:S04]  /*37c0*/  @P5 LDG.E R23, [R24.64] ;  /* 0x0000001218175981 */ /* 0x000168000c1e1900 */
[----:B------:R2:W5:Y:S04]  /*37d0*/  @P5 LDG.E R65, [R62.64] ;  /* 0x000000123e415981 */ /* 0x000568000c1e1900 */
[----:B------:R1:W5:Y:S01]  /*37e0*/  @P6 LDG.E R22, [R80.64] ;  /* 0x0000001250166981 */ /* 0x000362000c1e1900 */
[----:B0-----:R-:W-:-:S03]  /*37f0*/  CS2R R24, SRZ ;  /* 0x0000000000187805 */ /* 0x001fc6000001ff00 */
[----:B------:R1:W5:Y:S01]  /*3800*/  @P1 LDG.E R61, [R36.64] ;  /* 0x00000012243d1981 */ /* 0x000362000c1e1900 */
[----:B--2---:R-:W-:-:S03]  /*3810*/  CS2R R62, SRZ ;  /* 0x00000000003e7805 */ /* 0x004fc6000001ff00 */
[----:B------:R0:W5:Y:S04]  /*3820*/  @P3 LDG.E R25, [R26.64] ;  /* 0x000000121a193981 */ /* 0x000168000c1e1900 */
[----:B------:R1:W5:Y:S04]  /*3830*/  @P3 LDG.E R63, [R40.64] ;  /* 0x00000012283f3981 */ /* 0x000368000c1e1900 */
[----:B------:R1:W5:Y:S01]  /*3840*/  @P2 LDG.E R62, [R32.64] ;  /* 0x00000012203e2981 */ /* 0x000362000c1e1900 */
[----:B0-----:R-:W-:-:S06]  /*3850*/  CS2R R26, SRZ ;  /* 0x00000000001a7805 */ /* 0x001fcc000001ff00 */
[----:B------:R1:W5:Y:S01]  /*3860*/  @P2 LDG.E R26, [R38.64] ;  /* 0x00000012261a2981 */ /* 0x000362000c1e1900 */
[----:B------:R-:W-:Y:S02]  /*3870*/  LOP3.LUT P4, RZ, R8, 0x40, RZ, 0xc0, !PT ;  /* 0x0000004008ff7812 */ /* 0x000fe4000788c0ff */
[----:B------:R-:W-:Y:S01]  /*3880*/  ISETP.GT.U32.AND P0, PT, R10, 0x1bf, PT ;  /* 0x000001bf0a00780c */ /* 0x000fe20003f04070 */
[----:B------:R-:W-:Y:S01]  /*3890*/  BSSY B0, `(.L_x_1568) ;  /* 0x000001b000007945 */ /* 0x000fe20003800000 */
[----:B------:R3:W5:Y:S09]  /*38a0*/  @P1 LDG.E R27, [R34.64] ;  /* 0x00000012221b1981 */ /* 0x000772000c1e1900 */
[----:B------:R1:W5:Y:S04]  /*38b0*/  @P4 LDG.E R18, [R88.64] ;  /* 0x0000001258124981 */ /* 0x000368000c1e1900 */
[----:B------:R1:W5:Y:S01]  /*38c0*/  @P4 LDG.E R70, [R86.64] ;  /* 0x0000001256464981 */ /* 0x000362000c1e1900 */
[----:B------:R-:W-:Y:S01]  /*38d0*/  LOP3.LUT P4, RZ, R8, 0x1000000, RZ, 0xc0, !PT ;  /* 0x0100000008ff7812 */ /* 0x000fe2000788c0ff */
[----:B---3--:R-:W-:-:S02]  /*38e0*/  HADD2.F32 R34, -RZ, R75.H0_H0 ;  /* 0x2000004bff227230 */ /* 0x008fc40000004100 */
[----:B------:R-:W-:-:S10]  /*38f0*/  HADD2.F32 R35, -RZ, R75.H1_H1 ;  /* 0x3000004bff237230 */ /* 0x000fd40000004100 */
[----:B------:R0:W5:Y:S04]  /*3900*/  @P4 LDG.E R24, [R44.64] ;  /* 0x000000122c184981 */ /* 0x000168000c1e1900 */
[----:B------:R2:W5:Y:S01]  /*3910*/  @P4 LDG.E R64, [R42.64] ;  /* 0x000000122a404981 */ /* 0x000562000c1e1900 */
[----:B0-----:R-:W-:Y:S01]  /*3920*/  CS2R R44, SRZ ;  /* 0x00000000002c7805 */ /* 0x001fe2000001ff00 */
[----:B--2---:R-:W-:Y:S01]  /*3930*/  CS2R R42, SRZ ;  /* 0x00000000002a7805 */ /* 0x004fe2000001ff00 */
[----:B------:R-:W-:Y:S05]  /*3940*/  @P0 BRA `(.L_x_1569) ;  /* 0x000000f000000947 */ /* 0x000fea0003800000 */
[----:B-1----:R-:W-:Y:S02]  /*3950*/  ISETP.NE.AND P0, PT, RZ, UR21, PT ;  /* 0x00000015ff007c0c */ /* 0x002fe4000bf05270 */
        /* <DEDUP_REMOVED lines=14> */
.L_x_1569:
[----:B-1----:R-:W-:Y:S05]  /*3a40*/  BSYNC B0 ;  /* 0x0000000000007941 */ /* 0x002fea0003800000 */
.L_x_1568:
        /* <DEDUP_REMOVED lines=28> */
.L_x_1570:
        /* <DEDUP_REMOVED lines=34> */
.L_x_1571:
        /* <DEDUP_REMOVED lines=40> */
.L_x_1572:
        /* <DEDUP_REMOVED lines=37> */
.L_x_1573:
        /* <DEDUP_REMOVED lines=37> */
.L_x_1574:
        /* <DEDUP_REMOVED lines=37> */
.L_x_1575:
        /* <DEDUP_REMOVED lines=37> */
.L_x_1576:
        /* <DEDUP_REMOVED lines=37> */
.L_x_1577:
        /* <DEDUP_REMOVED lines=37> */
.L_x_1578:
        /* <DEDUP_REMOVED lines=37> */
.L_x_1579:
        /* <DEDUP_REMOVED lines=37> */
.L_x_1580:
        /* <DEDUP_REMOVED lines=37> */
.L_x_1581:
        /* <DEDUP_REMOVED lines=37> */
.L_x_1582:
        /* <DEDUP_REMOVED lines=37> */
.L_x_1583:
        /* <DEDUP_REMOVED lines=37> */
.L_x_1584:
        /* <DEDUP_REMOVED lines=37> */
.L_x_1585:
        /* <DEDUP_REMOVED lines=37> */
.L_x_1586:
        /* <DEDUP_REMOVED lines=37> */
.L_x_1587:
        /* <DEDUP_REMOVED lines=37> */
.L_x_1588:
        /* <DEDUP_REMOVED lines=37> */
.L_x_1589:
        /* <DEDUP_REMOVED lines=37> */
.L_x_1590:
        /* <DEDUP_REMOVED lines=37> */
.L_x_1591:
        /* <DEDUP_REMOVED lines=37> */
.L_x_1592:
        /* <DEDUP_REMOVED lines=37> */
.L_x_1593:
        /* <DEDUP_REMOVED lines=37> */
.L_x_1594:
        /* <DEDUP_REMOVED lines=37> */
.L_x_1595:
        /* <DEDUP_REMOVED lines=37> */
.L_x_1596:
        /* <DEDUP_REMOVED lines=37> */
.L_x_1597:
        /* <DEDUP_REMOVED lines=37> */
.L_x_1598:
        /* <DEDUP_REMOVED lines=37> */
.L_x_1599:
        /* <DEDUP_REMOVED lines=35> */
.L_x_1600:
        /* <DEDUP_REMOVED lines=33> */
.L_x_1601:
        /* <DEDUP_REMOVED lines=83> */
.L_x_1603:
[----:B0-----:R-:W-:Y:S05]  /*8890*/  BSYNC B0 ;  /* 0x0000000000007941 */ /* 0x001fea0003800000 */
.L_x_1602:
        /* <DEDUP_REMOVED lines=81> */
.L_x_1605:
[----:B------:R-:W-:Y:S05]  /*8db0*/  BSYNC B0 ;  /* 0x0000000000007941 */ /* 0x000fea0003800000 */
.L_x_1604:
[----:B------:R-:W-:Y:S01]  /*8dc0*/  UMOV UR15, 0x4 ;  /* 0x00000004000f7882 */ /* 0x000fe20000000000 */
[----:B------:R-:W-:Y:S01]  /*8dd0*/  BSSY B0, `(.L_x_1606) ;  /* 0x0000015000007945 */ /* 0x000fe20003800000 */
[----:B------:R-:W-:Y:S01]  /*8de0*/  MOV R49, 0x2 ;  /* 0x0000000200317802 */ /* 0x000fe20000000f00 */
        /* <DEDUP_REMOVED lines=19> */
.L_x_1607:
[----:B------:R-:W-:Y:S05]  /*8f20*/  BSYNC B0 ;  /* 0x0000000000007941 */ /* 0x000fea0003800000 */
.L_x_1606:
        /* <DEDUP_REMOVED lines=40> */
.L_x_1610:
[----:B------:R-:W-:Y:S02]  /*91b0*/  MOV R32, UR16 ;  /* 0x0000001000207c02 */ /* 0x000fe40008000f00 */
[----:B------:R-:W-:-:S05]  /*91c0*/  MOV R33, UR17 ;  /* 0x0000001100217c02 */ /* 0x000fca0008000f00 */
[----:B------:R-:W2:Y:S01]  /*91d0*/  LDG.E.STRONG.GPU R32, [R32.64] ;  /* 0x0000001220207981 */ /* 0x000ea2000c1ef900 */
[----:B------:R-:W-:Y:S01]  /*91e0*/  YIELD ;  /* 0x0000000000007946 */ /* 0x000fe20003800000 */
[----:B--2---:R-:W-:Y:S01]  /*91f0*/  ISETP.NE.AND P6, PT, R32, R34, PT ;  /* 0x000000222000720c */ /* 0x004fe20003fc5270 */
[----:B------:R-:W-:-:S12]  /*9200*/  CCTL.IVALL ;  /* 0x00000000ff00798f */ /* 0x000fd80002000000 */
[----:B------:R-:W-:Y:S05]  /*9210*/  @P6 BRA `(.L_x_1610) ;  /* 0xffffff9000006947 */ /* 0x000fea000383ffff */
.L_x_1609:
        /* <DEDUP_REMOVED lines=27> */
.L_x_1614:
        /* <DEDUP_REMOVED lines=151> */
.L_x_1613:
        /* <DEDUP_REMOVED lines=87> */
.L_x_1615:
[----:B01----:R-:W-:-:S04]  /*a2b0*/  LOP3.LUT P6, RZ, R8, 0x1, RZ, 0xc0, !PT ;  /* 0x0000000108ff7812 */ /* 0x003fc800078cc0ff */
[----:B------:R-:W-:-:S13]  /*a2c0*/  ISETP.NE.OR P6, PT, RZ, UR14, P6 ;  /* 0x0000000eff007c0c */ /* 0x000fda000b7c5670 */
[----:B------:R-:W-:Y:S05]  /*a2d0*/  @!P6 BRA `(.L_x_1611) ;  /* 0x000002d00000e947 */ /* 0x000fea0003800000 */
.L_x_1612:
        /* <DEDUP_REMOVED lines=45> */
.L_x_1611:
        /* <DEDUP_REMOVED lines=15> */
.L_x_1617:
[----:B------:R-:W-:Y:S05]  /*a6a0*/  BSYNC B0 ;  /* 0x0000000000007941 */ /* 0x000fea0003800000 */
.L_x_1616:
        /* <DEDUP_REMOVED lines=25> */
.L_x_1608:
        /* <DEDUP_REMOVED lines=35> */
.L_x_1618:
        /* <DEDUP_REMOVED lines=22> */
.L_x_1620:
[----:B------:R-:W-:Y:S05]  /*abd0*/  BSYNC B0 ;  /* 0x0000000000007941 */ /* 0x000fea0003800000 */
.L_x_1619:
        /* <DEDUP_REMOVED lines=28> */
.L_x_1621:
        /* <DEDUP_REMOVED lines=24> */
.L_x_1623:
[----:B------:R-:W-:Y:S05]  /*af20*/  BSYNC B0 ;  /* 0x0000000000007941 */ /* 0x000fea0003800000 */
.L_x_1622:
        /* <DEDUP_REMOVED lines=28> */
.L_x_1624:
        /* <DEDUP_REMOVED lines=24> */
.L_x_1626:
[----:B------:R-:W-:Y:S05]  /*b270*/  BSYNC B0 ;  /* 0x0000000000007941 */ /* 0x000fea0003800000 */
.L_x_1625:
        /* <DEDUP_REMOVED lines=28> */
.L_x_1627:
        /* <DEDUP_REMOVED lines=24> */
.L_x_1629:
[----:B------:R-:W-:Y:S05]  /*b5c0*/  BSYNC B0 ;  /* 0x0000000000007941 */ /* 0x000fea0003800000 */
.L_x_1628:
        /* <DEDUP_REMOVED lines=28> */
.L_x_1630:
        /* <DEDUP_REMOVED lines=24> */
.L_x_1632:
[----:B------:R-:W-:Y:S05]  /*b910*/  BSYNC B0 ;  /* 0x0000000000007941 */ /* 0x000fea0003800000 */
.L_x_1631:
        /* <DEDUP_REMOVED lines=28> */
.L_x_1633:
        /* <DEDUP_REMOVED lines=24> */
.L_x_1635:
[----:B------:R-:W-:Y:S05]  /*bc60*/  BSYNC B0 ;  /* 0x0000000000007941 */ /* 0x000fea0003800000 */
.L_x_1634:
        /* <DEDUP_REMOVED lines=29> */
.L_x_1636:
        /* <DEDUP_REMOVED lines=24> */
.L_x_1638:
[----:B------:R-:W-:Y:S05]  /*bfc0*/  BSYNC B0 ;  /* 0x0000000000007941 */ /* 0x000fea0003800000 */
.L_x_1637:
        /* <DEDUP_REMOVED lines=33> */
.L_x_1639:
        /* <DEDUP_REMOVED lines=24> */
.L_x_1641:
[----:B------:R-:W-:Y:S05]  /*c360*/  BSYNC B0 ;  /* 0x0000000000007941 */ /* 0x000fea0003800000 */
.L_x_1640:
        /* <DEDUP_REMOVED lines=28> */
.L_x_1642:
        /* <DEDUP_REMOVED lines=24> */
.L_x_1644:
[----:B------:R-:W-:Y:S05]  /*c6b0*/  BSYNC B0 ;  /* 0x0000000000007941 */ /* 0x000fea0003800000 */
.L_x_1643:
        /* <DEDUP_REMOVED lines=28> */
.L_x_1645:
        /* <DEDUP_REMOVED lines=24> */
.L_x_1647:
[----:B------:R-:W-:Y:S05]  /*ca00*/  BSYNC B0 ;  /* 0x0000000000007941 */ /* 0x000fea0003800000 */
.L_x_1646:
        /* <DEDUP_REMOVED lines=28> */
.L_x_1648:
        /* <DEDUP_REMOVED lines=24> */
.L_x_1650:
[----:B------:R-:W-:Y:S05]  /*cd50*/  BSYNC B0 ;  /* 0x0000000000007941 */ /* 0x000fea0003800000 */
.L_x_1649:
        /* <DEDUP_REMOVED lines=28> */
.L_x_1651:
[----:B------:R-:W-:Y:S01]  /*cf20*/  LOP3.LUT P0, RZ, R8, 0x400, RZ, 0xc0, !PT ;  /* 0x0000040008ff7812 */ /* 0x000fe2000780c0ff */
[----:B------:R-:W-:-:S12]  /*cf30*/  BSSY B0, `(.L_x_1652) ;  /* 0x0000016000007945 */ /* 0x000fd80003800000 */
[----:B------:R-:W-:Y:S05]  /*cf40*/  @!P0 BRA `(.L_x_1653) ;  /* 0x0000014000008947 */ /* 0x000fea0003800000 */
[----:B--2---:R-:W-:Y:S02]  /*cf50*/  MOV R13, UR5 ;  /* 0x00000005000d7c02 */ /* 0x004fe40008000f00 */
[C---:B------:R-:W-:Y:S02]  /*cf60*/  IADD3 R14, R9.reuse, 0xb0, RZ ;  /* 0x000000b0090e7810 */ /* 0x040fe40007ffe0ff */
[----:B------:R-:W-:Y:S01]  /*cf70*/  IADD3 R15, R9, 0xb0, RZ ;  /* 0x000000b0090f7810 */ /* 0x000fe20007ffe0ff */
[-C--:B-1----:R-:W-:Y:S01]  /*cf80*/  FFMA.FTZ R12, R12, R13.reuse, UR6 ;  /* 0x000000060c0c7e23 */ /* 0x082fe2000801000d */
[----:B------:R-:W-:Y:S01]  /*cf90*/  SHF.R.S32.HI R14, RZ, 0x1f, R14 ;  /* 0x0000001fff0e7819 */ /* 0x000fe2000001140e */
[----:B------:R-:W-:Y:S01]  /*cfa0*/  FFMA.FTZ R34, R34, R13, UR6 ;  /* 0x0000000622227e23 */ /* 0x000fe2000801000d */
[----:B------:R-:W-:Y:S01]  /*cfb0*/  MOV R13, R31 ;  /* 0x0000001f000d7202 */ /* 0x000fe20000000f00 */
[----:B------:R-:W-:Y:S01]  /*cfc0*/  FFMA.FTZ R33, R33, R42, -R12 ;  /* 0x0000002a21217223 */ /* 0x000fe2000001080c */
[----:B------:R-:W-:Y:S01]  /*cfd0*/  MOV R12, R28 ;  /* 0x0000001c000c7202 */ /* 0x000fe20000000f00 */
[----:B------:R-:W-:-:S04]  /*cfe0*/  IMAD R14, R14, c[0x0][0x1d8], RZ ;  /* 0x000076000e0e7a24 */ /* 0x000fc800078e02ff */
        /* <DEDUP_REMOVED lines=10> */
.L_x_1653:
[----:B------:R-:W-:Y:S05]  /*d090*/  BSYNC B0 ;  /* 0x0000000000007941 */ /* 0x000fea0003800000 */
.L_x_1652:
        /* <DEDUP_REMOVED lines=28> */
.L_x_1654:
        /* <DEDUP_REMOVED lines=21> */
.L_x_1656:
[----:B------:R-:W-:Y:S05]  /*d3b0*/  BSYNC B0 ;  /* 0x0000000000007941 */ /* 0x000fea0003800000 */
.L_x_1655:
        /* <DEDUP_REMOVED lines=28> */
.L_x_1657:
        /* <DEDUP_REMOVED lines=20> */
[----:B------:R-:W-:-:S05]  /*d6c0*/  F2FP.PACK_AB R13, R12, R13 ;  /* 0x0000000d0c0d723e */ /* 0x000fca00000000ff */
[----:B------:R0:W-:Y:S02]  /*d6d0*/  STG.E [R14.64], R13 ;  /* 0x0000000d0e007986 */ /* 0x0001e4000c101912 */
.L_x_1659:
[----:B------:R-:W-:Y:S05]  /*d6e0*/  BSYNC B0 ;  /* 0x0000000000007941 */ /* 0x000fea0003800000 */
.L_x_1658:
        /* <DEDUP_REMOVED lines=28> */
.L_x_1660:
        /* <DEDUP_REMOVED lines=22> */
.L_x_1662:
[----:B------:R-:W-:Y:S05]  /*da10*/  BSYNC B0 ;  /* 0x0000000000007941 */ /* 0x000fea0003800000 */
.L_x_1661:
        /* <DEDUP_REMOVED lines=28> */
.L_x_1663:
        /* <DEDUP_REMOVED lines=22> */
.L_x_1665:
[----:B------:R-:W-:Y:S05]  /*dd40*/  BSYNC B0 ;  /* 0x0000000000007941 */ /* 0x000fea0003800000 */
.L_x_1664:
        /* <DEDUP_REMOVED lines=28> */
.L_x_1666:
        /* <DEDUP_REMOVED lines=22> */
.L_x_1668:
[----:B------:R-:W-:Y:S05]  /*e070*/  BSYNC B0 ;  /* 0x0000000000007941 */ /* 0x000fea0003800000 */
.L_x_1667:
        /* <DEDUP_REMOVED lines=28> */
.L_x_1669:
        /* <DEDUP_REMOVED lines=22> */
.L_x_1671:
[----:B------:R-:W-:Y:S05]  /*e3a0*/  BSYNC B0 ;  /* 0x0000000000007941 */ /* 0x000fea0003800000 */
.L_x_1670:
        /* <DEDUP_REMOVED lines=28> */
.L_x_1672:
        /* <DEDUP_REMOVED lines=22> */
.L_x_1674:
[----:B------:R-:W-:Y:S05]  /*e6d0*/  BSYNC B0 ;  /* 0x0000000000007941 */ /* 0x000fea0003800000 */
.L_x_1673:
        /* <DEDUP_REMOVED lines=28> */
.L_x_1675:
        /* <DEDUP_REMOVED lines=22> */
.L_x_1677:
[----:B------:R-:W-:Y:S05]  /*ea00*/  BSYNC B0 ;  /* 0x0000000000007941 */ /* 0x000fea0003800000 */
.L_x_1676:
        /* <DEDUP_REMOVED lines=28> */
.L_x_1678:
        /* <DEDUP_REMOVED lines=21> */
.L_x_1680:
[----:B------:R-:W-:Y:S05]  /*ed20*/  BSYNC B0 ;  /* 0x0000000000007941 */ /* 0x000fea0003800000 */
.L_x_1679:
        /* <DEDUP_REMOVED lines=27> */
.L_x_1681:
        /* <DEDUP_REMOVED lines=21> */
.L_x_1683:
[----:B------:R-:W-:Y:S05]  /*f030*/  BSYNC B0 ;  /* 0x0000000000007941 */ /* 0x000fea0003800000 */
.L_x_1682:
        /* <DEDUP_REMOVED lines=27> */
.L_x_1684:
        /* <DEDUP_REMOVED lines=21> */
.L_x_1686:
[----:B------:R-:W-:Y:S05]  /*f340*/  BSYNC B0 ;  /* 0x0000000000007941 */ /* 0x000fea0003800000 */
.L_x_1685:
        /* <DEDUP_REMOVED lines=27> */
.L_x_1687:
        /* <DEDUP_REMOVED lines=21> */
.L_x_1689:
[----:B------:R-:W-:Y:S05]  /*f650*/  BSYNC B0 ;  /* 0x0000000000007941 */ /* 0x000fea0003800000 */
.L_x_1688:
        /* <DEDUP_REMOVED lines=27> */
.L_x_1690:
        /* <DEDUP_REMOVED lines=21> */
.L_x_1692:
[----:B------:R-:W-:Y:S05]  /*f960*/  BSYNC B0 ;  /* 0x0000000000007941 */ /* 0x000fea0003800000 */
.L_x_1691:
        /* <DEDUP_REMOVED lines=27> */
.L_x_1693:
        /* <DEDUP_REMOVED lines=26> */
.L_x_1695:
[----:B------:R-:W-:Y:S05]  /*fcc0*/  BSYNC B0 ;  /* 0x0000000000007941 */ /* 0x000fea0003800000 */
.L_x_1694:
        /* <DEDUP_REMOVED lines=27> */
.L_x_1696:
        /* <DEDUP_REMOVED lines=26> */
.L_x_1698:
[----:B------:R-:W-:Y:S05]  /*10020*/  BSYNC B0 ;  /* 0x0000000000007941 */ /* 0x000fea0003800000 */
.L_x_1697:
        /* <DEDUP_REMOVED lines=27> */
.L_x_1699:
        /* <DEDUP_REMOVED lines=26> */
.L_x_1701:
[----:B------:R-:W-:Y:S05]  /*10380*/  BSYNC B0 ;  /* 0x0000000000007941 */ /* 0x000fea0003800000 */
.L_x_1700:
        /* <DEDUP_REMOVED lines=27> */
.L_x_1702:
        /* <DEDUP_REMOVED lines=26> */
.L_x_1704:
[----:B------:R-:W-:Y:S05]  /*106e0*/  BSYNC B0 ;  /* 0x0000000000007941 */ /* 0x000fea0003800000 */
.L_x_1703:
        /* <DEDUP_REMOVED lines=27> */
.L_x_1705:
        /* <DEDUP_REMOVED lines=26> */
.L_x_1707:
[----:B------:R-:W-:Y:S05]  /*10a40*/  BSYNC B0 ;  /* 0x0000000000007941 */ /* 0x000fea0003800000 */
.L_x_1706:
        /* <DEDUP_REMOVED lines=27> */
.L_x_1708:
        /* <DEDUP_REMOVED lines=28> */
.L_x_1710:
[----:B------:R-:W-:Y:S05]  /*10dc0*/  BSYNC B0 ;  /* 0x0000000000007941 */ /* 0x000fea0003800000 */
.L_x_1709:
        /* <DEDUP_REMOVED lines=23> */
.L_x_1711:
        /* <DEDUP_REMOVED lines=23> */
.L_x_1713:
[----:B------:R-:W-:Y:S05]  /*110b0*/  BSYNC B0 ;  /* 0x0000000000007941 */ /* 0x000fea0003800000 */
.L_x_1712:
[----:B--2---:R-:W-:Y:S02]  /*110c0*/  ULDC UR5, c[0x0][0x10] ;  /* 0x0000040000057ab9 */ /* 0x004fe40000000800 */
[----:B------:R-:W-:Y:S02]  /*110d0*/  UIADD3 UR9, UR9, UR5, URZ ;  /* 0x0000000509097290 */ /* 0x000fe4000fffe03f */
[----:B------:R-:W-:Y:S02]  /*110e0*/  UIADD3 UR4, UR4, 0x1, URZ ;  /* 0x0000000104047890 */ /* 0x000fe4000fffe03f */
[----:B------:R-:W-:-:S06]  /*110f0*/  UISETP.GE.AND UP0, UPT, UR9, UR8, UPT ;  /* 0x000000080900728c */ /* 0x000fcc000bf06270 */
[----:B------:R-:W-:-:S13]  /*11100*/  PLOP3.LUT P0, PT, PT, PT, UP0, 0x40, 0x0 ;  /* 0x000000000000781c */ /* 0x000fda0003f0e808 */
[----:B------:R-:W-:Y:S01]  /*11110*/  @!P0 CALL.REL.NOINC `(.L_x_1567) ;  /* 0x0000001000008944 */ /* 0x000fe20003c00000 */
[----:B------:R-:W-:Y:S05]  /*11120*/  BRA `(.L_x_1714) ;  /* 0xfffefab000007947 */ /* 0x000fea000383ffff */
.L_x_1567:
        /* <DEDUP_REMOVED lines=18> */
.L_x_1716:
[----:B------:R-:W-:Y:S05]  /*11250*/  BSYNC B0 ;  /* 0x0000000000007941 */ /* 0x000fea0003800000 */
.L_x_1715:
        /* <DEDUP_REMOVED lines=11> */
.L_x_1718:
[----:B------:R-:W2:Y:S01]  /*11310*/  LDG.E.STRONG.GPU R5, [R2.64] ;  /* 0x0000001202057981 */ /* 0x000ea2000c1ef900 */
[----:B------:R-:W-:Y:S01]  /*11320*/  YIELD ;  /* 0x0000000000007946 */ /* 0x000fe20003800000 */
[----:B--2---:R-:W-:Y:S01]  /*11330*/  ISETP.NE.AND P0, PT, R5, R0, PT ;  /* 0x000000000500720c */ /* 0x004fe20003f05270 */
[----:B------:R-:W-:-:S12]  /*11340*/  CCTL.IVALL ;  /* 0x00000000ff00798f */ /* 0x000fd80002000000 */
[----:B------:R-:W-:Y:S05]  /*11350*/  @P0 BRA `(.L_x_1718) ;  /* 0xffffffb000000947 */ /* 0x000fea000383ffff */
.L_x_1717:
        /* <DEDUP_REMOVED lines=25> */
.L_x_1719:
        /* <DEDUP_REMOVED lines=26> */
.L_x_1720:
        /* <DEDUP_REMOVED lines=15> */
.L_x_5196:


//--------------------- .text._Z35group_norm_nhwc_bwd_one_pass_kernelI11Fp16IOFp16WLi64ELi56ELi448EEv26Group_norm_nhwc_bwd_params --------------------------
	.section	.text._Z35group_norm_nhwc_bwd_one_pass_kernelI11Fp16IOFp16WLi64ELi56ELi448EEv26Group_norm_nhwc_bwd_params,"ax",@progbits
	.sectioninfo	@"SHI_REGISTERS=71"
	.align	128
        .global         _Z35group_norm_nhwc_bwd_one_pass_kernelI11Fp16IOFp16WLi64ELi56ELi448EEv26Group_norm_nhwc_bwd_params
        .type           _Z35group_norm_nhwc_bwd_one_pass_kernelI11Fp16IOFp16WLi64ELi56ELi448EEv26Group_norm_nhwc_bwd_params,@function
        .size           _Z35group_norm_nhwc_bwd_one_pass_kernelI11Fp16IOFp16WLi64ELi56ELi448EEv26Group_norm_nhwc_bwd_params,(.L_x_5197 - _Z35group_norm_nhwc_bwd_one_pass_kernelI11Fp16IOFp16WLi64ELi56ELi448EEv26Group_norm_nhwc_bwd_params)
        .other          _Z35group_norm_nhwc_bwd_one_pass_kernelI11Fp16IOFp16WLi64ELi56ELi448EEv26Group_norm_nhwc_bwd_params,@"STO_CUDA_ENTRY STV_DEFAULT"
_Z35group_norm_nhwc_bwd_one_pass_kernelI11Fp16IOFp16WLi64ELi56ELi448EEv26Group_norm_nhwc_bwd_params:
.text._Z35group_norm_nhwc_bwd_one_pass_kernelI11Fp16IOFp16WLi64ELi56ELi448EEv26Group_norm_nhwc_bwd_params:
        /* <DEDUP_REMOVED lines=51> */
.L_x_1756:
        /* <DEDUP_REMOVED lines=142> */
.L_x_1723:
[----:B---3--:R-:W-:Y:S05]  /*0c10*/  BSYNC B0 ;  /* 0x0000000000007941 */ /* 0x008fea0003800000 */
.L_x_1722:
        /* <DEDUP_REMOVED lines=33> */
.L_x_1724:
        /* <DEDUP_REMOVED lines=26> */
.L_x_1725:
        /* <DEDUP_REMOVED lines=35> */
.L_x_1726:
        /* <DEDUP_REMOVED lines=31> */
.L_x_1727:
        /* <DEDUP_REMOVED lines=94> */
.L_x_1729:
[----:B------:R-:W-:Y:S05]  /*19d0*/  BSYNC B0 ;  /* 0x0000000000007941 */ /* 0x000fea0003800000 */
.L_x_1728:
        /* <DEDUP_REMOVED lines=79> */
.L_x_1731:
[----:B------:R-:W-:Y:S05]  /*1ed0*/  BSYNC B0 ;  /* 0x0000000000007941 */ /* 0x000fea0003800000 */
.L_x_1730:
        /* <DEDUP_REMOVED lines=17> */
.L_x_1733:
[----:B------:R-:W-:Y:S05]  /*1ff0*/  BSYNC B0 ;  /* 0x0000000000007941 */ /* 0x000fea0003800000 */
.L_x_1732:
        /* <DEDUP_REMOVED lines=27> */
.L_x_1736:
[----:B------:R-:W2:Y:S01]  /*21b0*/  LDG.E.STRONG.GPU R16, [R14.64] ;  /* 0x000000060e107981 */ /* 0x000ea2000c1ef900 */
[----:B------:R-:W-:Y:S01]  /*21c0*/  YIELD ;  /* 0x0000000000007946 */ /* 0x000fe20003800000 */
[----:B--2---:R-:W-:Y:S01]  /*21d0*/  ISETP.NE.AND P0, PT, R16, R19, PT ;  /* 0x000000131000720c */ /* 0x004fe20003f05270 */
[----:B------:R-:W-:-:S12]  /*21e0*/  CCTL.IVALL ;  /* 0x00000000ff00798f */ /* 0x000fd80002000000 */
[----:B------:R-:W-:Y:S05]  /*21f0*/  @P0 BRA `(.L_x_1736) ;  /* 0xffffffb000000947 */ /* 0x000fea000383ffff */
.L_x_1735:
        /* <DEDUP_REMOVED lines=17> */
.L_x_1740:
        /* <DEDUP_REMOVED lines=115> */
.L_x_1739:
        /* <DEDUP_REMOVED lines=61> */
.L_x_1741:
[----:B------:R-:W-:-:S13]  /*2e10*/  ISETP.NE.OR P0, PT, R20, RZ, P0 ;  /* 0x000000ff1400720c */ /* 0x000fda0000705670 */
[----:B------:R-:W-:Y:S05]  /*2e20*/  @!P0 BRA `(.L_x_1737) ;  /* 0x000001f000008947 */ /* 0x000fea0003800000 */
.L_x_1738:
        /* <DEDUP_REMOVED lines=31> */
.L_x_1737:
        /* <DEDUP_REMOVED lines=11> */
.L_x_1743:
[----:B------:R-:W-:Y:S05]  /*30d0*/  BSYNC B0 ;  /* 0x0000000000007941 */ /* 0x000fea0003800000 */
.L_x_1742:
        /* <DEDUP_REMOVED lines=16> */
.L_x_1734:
        /* <DEDUP_REMOVED lines=57> */
.L_x_1744:
        /* <DEDUP_REMOVED lines=18> */
.L_x_1746:
[----:B------:R-:W-:Y:S05]  /*3690*/  BSYNC B0 ;  /* 0x0000000000007941 */ /* 0x000fea0003800000 */
.L_x_1745:
        /* <DEDUP_REMOVED lines=23> */
.L_x_1747:
        /* <DEDUP_REMOVED lines=18> */
.L_x_1749:
[----:B------:R-:W-:Y:S05]  /*3930*/  BSYNC B0 ;  /* 0x0000000000007941 */ /* 0x000fea0003800000 */
.L_x_1748:
        /* <DEDUP_REMOVED lines=23> */
.L_x_1750:
        /* <DEDUP_REMOVED lines=18> */
.L_x_1752:
[----:B------:R-:W-:Y:S05]  /*3bd0*/  BSYNC B0 ;  /* 0x0000000000007941 */ /* 0x000fea0003800000 */
.L_x_1751:
        /* <DEDUP_REMOVED lines=23> */
.L_x_1753:
        /* <DEDUP_REMOVED lines=17> */
.L_x_1755:
[----:B------:R-:W-:Y:S05]  /*3e60*/  BSYNC B0 ;  /* 0x0000000000007941 */ /* 0x000fea0003800000 */
.L_x_1754:
[----:B------:R-:W-:Y:S02]  /*3e70*/  IADD3 R47, R47, c[0x0][0x10], RZ ;  /* 0x000004002f2f7a10 */ /* 0x000fe40007ffe0ff */
[----:B------:R-:W-:Y:S02]  /*3e80*/  IADD3 R48, R48, 0x1, RZ ;  /* 0x0000000130307810 */ /* 0x000fe40007ffe0ff */
[----:B------:R-:W-:-:S13]  /*3e90*/  ISETP.GE.AND P0, PT, R47, UR4, PT ;  /* 0x000000042f007c0c */ /* 0x000fda000bf06270 */
[----:B------:R-:W-:Y:S01]  /*3ea0*/  @P0 CALL.REL.NOINC `(.L_x_1721) ;  /* 0x0000001000000944 */ /* 0x000fe20003c00000 */
[----:B------:R-:W-:Y:S05]  /*3eb0*/  BRA `(.L_x_1756) ;  /* 0xffffc47000007947 */ /* 0x000fea000383ffff */
.L_x_1721:
        /* <DEDUP_REMOVED lines=18> */
.L_x_1758:
[----:B------:R-:W-:Y:S05]  /*3fe0*/  BSYNC B0 ;  /* 0x0000000000007941 */ /* 0x000fea0003800000 */
.L_x_1757:
        /* <DEDUP_REMOVED lines=11> */
.L_x_1760:
[----:B-1----:R-:W2:Y:S01]  /*40a0*/  LDG.E.STRONG.GPU R5, [R2.64] ;  /* 0x0000000602057981 */ /* 0x002ea2000c1ef900 */
[----:B------:R-:W-:Y:S01]  /*40b0*/  YIELD ;  /* 0x0000000000007946 */ /* 0x000fe20003800000 */
[----:B--2---:R-:W-:Y:S01]  /*40c0*/  ISETP.NE.AND P0, PT, R5, R0, PT ;  /* 0x000000000500720c */ /* 0x004fe20003f05270 */
[----:B------:R-:W-:-:S12]  /*40d0*/  CCTL.IVALL ;  /* 0x00000000ff00798f */ /* 0x000fd80002000000 */
[----:B------:R-:W-:Y:S05]  /*40e0*/  @P0 BRA `(.L_x_1760) ;  /* 0xffffffb000000947 */ /* 0x000fea000383ffff */
.L_x_1759:
        /* <DEDUP_REMOVED lines=25> */
.L_x_1761:
        /* <DEDUP_REMOVED lines=26> */
.L_x_1762:
        /* <DEDUP_REMOVED lines=14> */
.L_x_5197:


//--------------------- .text._Z35group_norm_nhwc_bwd_one_pass_kernelI11Fp16IOFp16WLi128ELi56ELi448EEv26Group_norm_nhwc_bwd_params --------------------------
	.section	.text._Z35group_norm_nhwc_bwd_one_pass_kernelI11Fp16IOFp16WLi128ELi56ELi448EEv26Group_norm_nhwc_bwd_params,"ax",@progbits
	.sectioninfo	@"SHI_REGISTERS=72"
	.align	128
        .global         _Z35group_norm_nhwc_bwd_one_pass_kernelI11Fp16IOFp16WLi128ELi56ELi448EEv26Group_norm_nhwc_bwd_params
        .type           _Z35group_norm_nhwc_bwd_one_pass_kernelI11Fp16IOFp16WLi128ELi56ELi448EEv26Group_norm_nhwc_bwd_params,@function
        .size           _Z35group_norm_nhwc_bwd_one_pass_kernelI11Fp16IOFp16WLi128ELi56ELi448EEv26Group_norm_nhwc_bwd_params,(.L_x_5198 - _Z35group_norm_nhwc_bwd_one_pass_kernelI11Fp16IOFp16WLi128ELi56ELi448EEv26Group_norm_nhwc_bwd_params)
        .other          _Z35group_norm_nhwc_bwd_one_pass_kernelI11Fp16IOFp16WLi128ELi56ELi448EEv26Group_norm_nhwc_bwd_params,@"STO_CUDA_ENTRY STV_DEFAULT"
_Z35group_norm_nhwc_bwd_one_pass_kernelI11Fp16IOFp16WLi128ELi56ELi448EEv26Group_norm_nhwc_bwd_params:
.text._Z35group_norm_nhwc_bwd_one_pass_kernelI11Fp16IOFp16WLi128ELi56ELi448EEv26Group_norm_nhwc_bwd_params:
        /* <DEDUP_REMOVED lines=66> */
.L_x_1814:
        /* <DEDUP_REMOVED lines=212> */
.L_x_1765:
[----:B---34-:R-:W-:Y:S05]  /*1160*/  BSYNC B0 ;  /* 0x0000000000007941 */ /* 0x018fea0003800000 */
.L_x_1764:
        /* <DEDUP_REMOVED lines=36> */
.L_x_1766:
        /* <DEDUP_REMOVED lines=26> */
.L_x_1767:
        /* <DEDUP_REMOVED lines=41> */
.L_x_1768:
        /* <DEDUP_REMOVED lines=39> */
.L_x_1769:
        /* <DEDUP_REMOVED lines=32> */
.L_x_1770:
        /* <DEDUP_REMOVED lines=38> */
.L_x_1771:
        /* <DEDUP_REMOVED lines=36> */
.L_x_1772:
        /* <DEDUP_REMOVED lines=34> */
.L_x_1773:
        /* <DEDUP_REMOVED lines=85> */
.L_x_1775:
[----:B0-----:R-:W-:Y:S05]  /*2860*/  BSYNC B0 ;  /* 0x0000000000007941 */ /* 0x001fea0003800000 */
.L_x_1774:
        /* <DEDUP_REMOVED lines=81> */
.L_x_1777:
[----:B------:R-:W-:Y:S05]  /*2d80*/  BSYNC B0 ;  /* 0x0000000000007941 */ /* 0x000fea0003800000 */
.L_x_1776:
        /* <DEDUP_REMOVED lines=20> */
.L_x_1779:
[----:B------:R-:W-:Y:S05]  /*2ed0*/  BSYNC B0 ;  /* 0x0000000000007941 */ /* 0x000fea0003800000 */
.L_x_1778:
        /* <DEDUP_REMOVED lines=31> */
.L_x_1782:
[----:B------:R-:W2:Y:S01]  /*30d0*/  LDG.E.STRONG.GPU R18, [R16.64] ;  /* 0x0000000e10127981 */ /* 0x000ea2000c1ef900 */
[----:B------:R-:W-:Y:S01]  /*30e0*/  YIELD ;  /* 0x0000000000007946 */ /* 0x000fe20003800000 */
[----:B--2---:R-:W-:Y:S01]  /*30f0*/  ISETP.NE.AND P6, PT, R18, R25, PT ;  /* 0x000000191200720c */ /* 0x004fe20003fc5270 */
[----:B------:R-:W-:-:S12]  /*3100*/  CCTL.IVALL ;  /* 0x00000000ff00798f */ /* 0x000fd80002000000 */
[----:B------:R-:W-:Y:S05]  /*3110*/  @P6 BRA `(.L_x_1782) ;  /* 0xffffffb000006947 */ /* 0x000fea000383ffff */
.L_x_1781:
        /* <DEDUP_REMOVED lines=26> */
.L_x_1786:
        /* <DEDUP_REMOVED lines=116> */
.L_x_1785:
        /* <DEDUP_REMOVED lines=64> */
.L_x_1787:
[----:B------:R-:W-:-:S04]  /*3e00*/  LOP3.LUT P6, RZ, R61, 0x1, RZ, 0xc0, !PT ;  /* 0x000000013dff7812 */ /* 0x000fc800078cc0ff */
[----:B------:R-:W-:-:S13]  /*3e10*/  ISETP.NE.OR P6, PT, RZ, UR4, P6 ;  /* 0x00000004ff007c0c */ /* 0x000fda000b7c5670 */
[----:B------:R-:W-:Y:S05]  /*3e20*/  @!P6 BRA `(.L_x_1783) ;  /* 0x000002000000e947 */ /* 0x000fea0003800000 */
.L_x_1784:
        /* <DEDUP_REMOVED lines=32> */
.L_x_1783:
        /* <DEDUP_REMOVED lines=11> */
.L_x_1789:
[----:B------:R-:W-:Y:S05]  /*40e0*/  BSYNC B0 ;  /* 0x0000000000007941 */ /* 0x000fea0003800000 */
.L_x_1788:
        /* <DEDUP_REMOVED lines=17> */
.L_x_1780:
        /* <DEDUP_REMOVED lines=38> */
.L_x_1790:
        /* <DEDUP_REMOVED lines=18> */
.L_x_1792:
[----:B------:R-:W-:Y:S05]  /*4580*/  BSYNC B0 ;  /* 0x0000000000007941 */ /* 0x000fea0003800000 */
.L_x_1791:
        /* <DEDUP_REMOVED lines=27> */
.L_x_1793:
        /* <DEDUP_REMOVED lines=19> */
.L_x_1795:
[----:B------:R-:W-:Y:S05]  /*4870*/  BSYNC B0 ;  /* 0x0000000000007941 */ /* 0x000fea0003800000 */
.L_x_1794:
        /* <DEDUP_REMOVED lines=28> */
.L_x_1796:
        /* <DEDUP_REMOVED lines=18> */
.L_x_1798:
[----:B------:R-:W-:Y:S05]  /*4b60*/  BSYNC B0 ;  /* 0x0000000000007941 */ /* 0x000fea0003800000 */
.L_x_1797:
        /* <DEDUP_REMOVED lines=27> */
.L_x_1799:
        /* <DEDUP_REMOVED lines=18> */
.L_x_1801:
[----:B------:R-:W-:Y:S05]  /*4e40*/  BSYNC B0 ;  /* 0x0000000000007941 */ /* 0x000fea0003800000 */
.L_x_1800:
        /* <DEDUP_REMOVED lines=27> */
.L_x_1802:
        /* <DEDUP_REMOVED lines=18> */
.L_x_1804:
[----:B------:R-:W-:Y:S05]  /*5120*/  BSYNC B0 ;  /* 0x0000000000007941 */ /* 0x000fea0003800000 */
.L_x_1803:
        /* <DEDUP_REMOVED lines=27> */
.L_x_1805:
        /* <DEDUP_REMOVED lines=18> */
.L_x_1807:
[----:B------:R-:W-:Y:S05]  /*5400*/  BSYNC B0 ;  /* 0x0000000000007941 */ /* 0x000fea0003800000 */
.L_x_1806:
        /* <DEDUP_REMOVED lines=27> */
.L_x_1808:
        /* <DEDUP_REMOVED lines=21> */
.L_x_1810:
[----:B------:R-:W-:Y:S05]  /*5710*/  BSYNC B0 ;  /* 0x0000000000007941 */ /* 0x000fea0003800000 */
.L_x_1809:
        /* <DEDUP_REMOVED lines=30> */
.L_x_1811:
        /* <DEDUP_REMOVED lines=17> */
.L_x_1813:
[----:B------:R-:W-:Y:S05]  /*5a10*/  BSYNC B0 ;  /* 0x0000000000007941 */ /* 0x000fea0003800000 */
.L_x_1812:
[----:B------:R-:W-:Y:S01]  /*5a20*/  ULDC UR4, c[0x0][0x10] ;  /* 0x0000040000047ab9 */ /* 0x000fe20000000800 */
[----:B------:R-:W-:Y:S01]  /*5a30*/  IADD3 R50, R50, 0x1, RZ ;  /* 0x0000000132327810 */ /* 0x000fe20007ffe0ff */
[----:B------:R-:W-:-:S04]  /*5a40*/  UIADD3 UR7, UR7, UR4, URZ ;  /* 0x0000000407077290 */ /* 0x000fc8000fffe03f */
[----:B------:R-:W-:-:S06]  /*5a50*/  UISETP.GE.AND UP0, UPT, UR7, UR6, UPT ;  /* 0x000000060700728c */ /* 0x000fcc000bf06270 */
[----:B------:R-:W-:-:S13]  /*5a60*/  PLOP3.LUT P0, PT, PT, PT, UP0, 0x80, 0x0 ;  /* 0x000000000000781c */ /* 0x000fda0003f0f008 */
[----:B------:R-:W-:Y:S01]  /*5a70*/  @P0 CALL.REL.NOINC `(.L_x_1763) ;  /* 0x0000001000000944 */ /* 0x000fe20003c00000 */
[----:B------:R-:W-:Y:S05]  /*5a80*/  BRA `(.L_x_1814) ;  /* 0xffffa99000007947 */ /* 0x000fea000383ffff */
.L_x_1763:
        /* <DEDUP_REMOVED lines=18> */
.L_x_1816:
[----:B------:R-:W-:Y:S05]  /*5bb0*/  BSYNC B0 ;  /* 0x0000000000007941 */ /* 0x000fea0003800000 */
.L_x_1815:
        /* <DEDUP_REMOVED lines=11> */
.L_x_1818:
[----:B------:R-:W2:Y:S01]  /*5c70*/  LDG.E.STRONG.GPU R5, [R2.64] ;  /* 0x0000000e02057981 */ /* 0x000ea2000c1ef900 */
[----:B------:R-:W-:Y:S01]  /*5c80*/  YIELD ;  /* 0x0000000000007946 */ /* 0x000fe20003800000 */
[----:B--2---:R-:W-:Y:S01]  /*5c90*/  ISETP.NE.AND P0, PT, R5, R0, PT ;  /* 0x000000000500720c */ /* 0x004fe20003f05270 */
[----:B------:R-:W-:-:S12]  /*5ca0*/  CCTL.IVALL ;  /* 0x00000000ff00798f */ /* 0x000fd80002000000 */
[----:B------:R-:W-:Y:S05]  /*5cb0*/  @P0 BRA `(.L_x_1818) ;  /* 0xffffffb000000947 */ /* 0x000fea000383ffff */
.L_x_1817:
        /* <DEDUP_REMOVED lines=25> */
.L_x_1819:
        /* <DEDUP_REMOVED lines=26> */
.L_x_1820:
        /* <DEDUP_REMOVED lines=9> */
.L_x_5198:


//--------------------- .text._Z35group_norm_nhwc_bwd_one_pass_kernelI11Fp16IOFp16WLi256ELi56ELi448EEv26Group_norm_nhwc_bwd_params --------------------------
	.section	.text._Z35group_norm_nhwc_bwd_one_pass_kernelI11Fp16IOFp16WLi256ELi56ELi448EEv26Group_norm_nhwc_bwd_params,"ax",@progbits
	.sectioninfo	@"SHI_REGISTERS=128"
	.align	128
        .global         _Z35group_norm_nhwc_bwd_one_pass_kernelI11Fp16IOFp16WLi256ELi56ELi448EEv26Group_norm_nhwc_bwd_params
        .type           _Z35group_norm_nhwc_bwd_one_pass_kernelI11Fp16IOFp16WLi256ELi56ELi448EEv26Group_norm_nhwc_bwd_params,@function
        .size           _Z35group_norm_nhwc_bwd_one_pass_kernelI11Fp16IOFp16WLi256ELi56ELi448EEv26Group_norm_nhwc_bwd_params,(.L_x_5199 - _Z35group_norm_nhwc_bwd_one_pass_kernelI11Fp16IOFp16WLi256ELi56ELi448EEv26Group_norm_nhwc_bwd_params)
        .other          _Z35group_norm_nhwc_bwd_one_pass_kernelI11Fp16IOFp16WLi256ELi56ELi448EEv26Group_norm_nhwc_bwd_params,@"STO_CUDA_ENTRY STV_DEFAULT"
_Z35group_norm_nhwc_bwd_one_pass_kernelI11Fp16IOFp16WLi256ELi56ELi448EEv26Group_norm_nhwc_bwd_params:
.text._Z35group_norm_nhwc_bwd_one_pass_kernelI11Fp16IOFp16WLi256ELi56ELi448EEv26Group_norm_nhwc_bwd_params:
        /* <DEDUP_REMOVED lines=109> */
.L_x_1904:
        /* <DEDUP_REMOVED lines=360> */
.L_x_1823:
[----:B0-----:R-:W-:Y:S05]  /*1d50*/  BSYNC B0 ;  /* 0x0000000000007941 */ /* 0x001fea0003800000 */
.L_x_1822:
        /* <DEDUP_REMOVED lines=36> */
.L_x_1824:
        /* <DEDUP_REMOVED lines=26> */
.L_x_1825:
        /* <DEDUP_REMOVED lines=41> */
.L_x_1826:
        /* <DEDUP_REMOVED lines=37> */
.L_x_1827:
        /* <DEDUP_REMOVED lines=39> */
.L_x_1828:
        /* <DEDUP_REMOVED lines=32> */
.L_x_1829:
        /* <DEDUP_REMOVED lines=38> */
.L_x_1830:
        /* <DEDUP_REMOVED lines=32> */
.L_x_1831:
        /* <DEDUP_REMOVED lines=38> */
.L_x_1832:
        /* <DEDUP_REMOVED lines=32> */
.L_x_1833:
        /* <DEDUP_REMOVED lines=38> */
.L_x_1834:
        /* <DEDUP_REMOVED lines=32> */
.L_x_1835:
        /* <DEDUP_REMOVED lines=38> */
.L_x_1836:
        /* <DEDUP_REMOVED lines=36> */
.L_x_1837:
        /* <DEDUP_REMOVED lines=35> */
.L_x_1838:
        /* <DEDUP_REMOVED lines=33> */
.L_x_1839:
        /* <DEDUP_REMOVED lines=100> */
.L_x_1841:
[----:B0-----:R-:W-:Y:S05]  /*46d0*/  BSYNC B0 ;  /* 0x0000000000007941 */ /* 0x001fea0003800000 */
.L_x_1840:
        /* <DEDUP_REMOVED lines=81> */
.L_x_1843:
[----:B------:R-:W-:Y:S05]  /*4bf0*/  BSYNC B0 ;  /* 0x0000000000007941 */ /* 0x000fea0003800000 */
.L_x_1842:
        /* <DEDUP_REMOVED lines=16> */
.L_x_1845:
[----:B------:R-:W-:Y:S05]  /*4d00*/  BSYNC B0 ;  /* 0x0000000000007941 */ /* 0x000fea0003800000 */
.L_x_1844:
        /* <DEDUP_REMOVED lines=30> */
.L_x_1848:
[----:B------:R-:W2:Y:S01]  /*4ef0*/  LDG.E.STRONG.GPU R26, [R24.64] ;  /* 0x00000006181a7981 */ /* 0x000ea2000c1ef900 */
[----:B------:R-:W-:Y:S01]  /*4f00*/  YIELD ;  /* 0x0000000000007946 */ /* 0x000fe20003800000 */
[----:B--2---:R-:W-:Y:S01]  /*4f10*/  ISETP.NE.AND P6, PT, R26, R29, PT ;  /* 0x0000001d1a00720c */ /* 0x004fe20003fc5270 */
[----:B------:R-:W-:-:S12]  /*4f20*/  CCTL.IVALL ;  /* 0x00000000ff00798f */ /* 0x000fd80002000000 */
[----:B------:R-:W-:Y:S05]  /*4f30*/  @P6 BRA `(.L_x_1848) ;  /* 0xffffffb000006947 */ /* 0x000fea000383ffff */
.L_x_1847:
        /* <DEDUP_REMOVED lines=23> */
.L_x_1852:
        /* <DEDUP_REMOVED lines=115> */
.L_x_1851:
        /* <DEDUP_REMOVED lines=63> */
.L_x_1853:
[----:B------:R-:W-:-:S04]  /*5bd0*/  LOP3.LUT P6, RZ, R87, 0x1, RZ, 0xc0, !PT ;  /* 0x0000000157ff7812 */ /* 0x000fc800078cc0ff */
[----:B------:R-:W-:-:S13]  /*5be0*/  ISETP.NE.OR P6, PT, R26, RZ, P6 ;  /* 0x000000ff1a00720c */ /* 0x000fda00037c5670 */
[----:B------:R-:W-:Y:S05]  /*5bf0*/  @!P6 BRA `(.L_x_1849) ;  /* 0x000001f00000e947 */ /* 0x000fea0003800000 */
.L_x_1850:
        /* <DEDUP_REMOVED lines=31> */
.L_x_1849:
        /* <DEDUP_REMOVED lines=10> */
.L_x_1855:
[----:B------:R-:W-:Y:S05]  /*5e90*/  BSYNC B0 ;  /* 0x0000000000007941 */ /* 0x000fea0003800000 */
.L_x_1854:
        /* <DEDUP_REMOVED lines=17> */
.L_x_1846:
        /* <DEDUP_REMOVED lines=38> */
.L_x_1856:
        /* <DEDUP_REMOVED lines=19> */
.L_x_1858:
[----:B------:R-:W-:Y:S05]  /*6340*/  BSYNC B0 ;  /* 0x0000000000007941 */ /* 0x000fea0003800000 */
.L_x_1857:
        /* <DEDUP_REMOVED lines=28> */
.L_x_1859:
        /* <DEDUP_REMOVED lines=19> */
.L_x_1861:
[----:B------:R-:W-:Y:S05]  /*6640*/  BSYNC B0 ;  /* 0x0000000000007941 */ /* 0x000fea0003800000 */
.L_x_1860:
        /* <DEDUP_REMOVED lines=28> */
.L_x_1862:
        /* <DEDUP_REMOVED lines=19> */
.L_x_1864:
[----:B------:R-:W-:Y:S05]  /*6940*/  BSYNC B0 ;  /* 0x0000000000007941 */ /* 0x000fea0003800000 */
.L_x_1863:
        /* <DEDUP_REMOVED lines=28> */
.L_x_1865:
        /* <DEDUP_REMOVED lines=19> */
.L_x_1867:
[----:B------:R-:W-:Y:S05]  /*6c40*/  BSYNC B0 ;  /* 0x0000000000007941 */ /* 0x000fea0003800000 */
.L_x_1866:
        /* <DEDUP_REMOVED lines=28> */
.L_x_1868:
        /* <DEDUP_REMOVED lines=19> */
.L_x_1870:
[----:B------:R-:W-:Y:S05]  /*6f40*/  BSYNC B0 ;  /* 0x0000000000007941 */ /* 0x000fea0003800000 */
.L_x_1869:
        /* <DEDUP_REMOVED lines=28> */
.L_x_1871:
        /* <DEDUP_REMOVED lines=19> */
.L_x_1873:
[----:B------:R-:W-:Y:S05]  /*7240*/  BSYNC B0 ;  /* 0x0000000000007941 */ /* 0x000fea0003800000 */
.L_x_1872:
        /* <DEDUP_REMOVED lines=28> */
.L_x_1874:
        /* <DEDUP_REMOVED lines=19> */
.L_x_1876:
[----:B------:R-:W-:Y:S05]  /*7540*/  BSYNC B0 ;  /* 0x0000000000007941 */ /* 0x000fea0003800000 */
.L_x_1875:
        /* <DEDUP_REMOVED lines=28> */
.L_x_1877:
        /* <DEDUP_REMOVED lines=18> */
.L_x_1879:
[----:B------:R-:W-:Y:S05]  /*7830*/  BSYNC B0 ;  /* 0x0000000000007941 */ /* 0x000fea0003800000 */
.L_x_1878:
        /* <DEDUP_REMOVED lines=27> */
.L_x_1880:
        /* <DEDUP_REMOVED lines=18> */
.L_x_1882:
[----:B------:R-:W-:Y:S05]  /*7b10*/  BSYNC B0 ;  /* 0x0000000000007941 */ /* 0x000fea0003800000 */
.L_x_1881:
        /* <DEDUP_REMOVED lines=27> */
.L_x_1883:
        /* <DEDUP_REMOVED lines=18> */
.L_x_1885:
[----:B------:R-:W-:Y:S05]  /*7df0*/  BSYNC B0 ;  /* 0x0000000000007941 */ /* 0x000fea0003800000 */
.L_x_1884:
        /* <DEDUP_REMOVED lines=27> */
.L_x_1886:
        /* <DEDUP_REMOVED lines=18> */
.L_x_1888:
[----:B------:R-:W-:Y:S05]  /*80d0*/  BSYNC B0 ;  /* 0x0000000000007941 */ /* 0x000fea0003800000 */
.L_x_1887:
        /* <DEDUP_REMOVED lines=27> */
.L_x_1889:
        /* <DEDUP_REMOVED lines=18> */
.L_x_1891:
[----:B------:R-:W-:Y:S05]  /*83b0*/  BSYNC B0 ;  /* 0x0000000000007941 */ /* 0x000fea0003800000 */
.L_x_1890:
        /* <DEDUP_REMOVED lines=27> */
.L_x_1892:
        /* <DEDUP_REMOVED lines=23> */
.L_x_1894:
[----:B------:R-:W-:Y:S05]  /*86e0*/  BSYNC B0 ;  /* 0x0000000000007941 */ /* 0x000fea0003800000 */
.L_x_1893:
        /* <DEDUP_REMOVED lines=27> */
.L_x_1895:
        /* <DEDUP_REMOVED lines=23> */
.L_x_1897:
[----:B------:R-:W-:Y:S05]  /*8a10*/  BSYNC B0 ;  /* 0x0000000000007941 */ /* 0x000fea0003800000 */
.L_x_1896:
        /* <DEDUP_REMOVED lines=27> */
.L_x_1898:
        /* <DEDUP_REMOVED lines=25> */
.L_x_1900:
[----:B------:R-:W-:Y:S05]  /*8d60*/  BSYNC B0 ;  /* 0x0000000000007941 */ /* 0x000fea0003800000 */
.L_x_1899:
        /* <DEDUP_REMOVED lines=25> */
.L_x_1901:
        /* <DEDUP_REMOVED lines=20> */
.L_x_1903:
[----:B------:R-:W-:Y:S05]  /*9040*/  BSYNC B0 ;  /* 0x0000000000007941 */ /* 0x000fea0003800000 */
.L_x_1902:
[----:B------:R-:W-:Y:S02]  /*9050*/  IADD3 R16, R16, c[0x0][0x10], RZ ;  /* 0x0000040010107a10 */ /* 0x000fe40007ffe0ff */
[----:B------:R-:W-:Y:S02]  /*9060*/  IADD3 R66, R66, 0x1, RZ ;  /* 0x0000000142427810 */ /* 0x000fe40007ffe0ff */
[----:B------:R-:W-:-:S13]  /*9070*/  ISETP.GE.AND P0, PT, R16, UR4, PT ;  /* 0x0000000410007c0c */ /* 0x000fda000bf06270 */
[----:B------:R-:W-:Y:S01]  /*9080*/  @P0 CALL.REL.NOINC `(.L_x_1821) ;  /* 0x0000001000000944 */ /* 0x000fe20003c00000 */
[----:B------:R-:W-:Y:S05]  /*9090*/  BRA `(.L_x_1904) ;  /* 0xffff763000007947 */ /* 0x000fea000383ffff */
.L_x_1821:
        /* <DEDUP_REMOVED lines=18> */
.L_x_1906:
[----:B------:R-:W-:Y:S05]  /*91c0*/  BSYNC B0 ;  /* 0x0000000000007941 */ /* 0x000fea0003800000 */
.L_x_1905:
        /* <DEDUP_REMOVED lines=11> */
.L_x_1908:
[----:B-1----:R-:W2:Y:S01]  /*9280*/  LDG.E.STRONG.GPU R5, [R2.64] ;  /* 0x0000000602057981 */ /* 0x002ea2000c1ef900 */
[----:B------:R-:W-:Y:S01]  /*9290*/  YIELD ;  /* 0x0000000000007946 */ /* 0x000fe20003800000 */
[----:B--2---:R-:W-:Y:S01]  /*92a0*/  ISETP.NE.AND P0, PT, R5, R0, PT ;  /* 0x000000000500720c */ /* 0x004fe20003f05270 */
[----:B------:R-:W-:-:S12]  /*92b0*/  CCTL.IVALL ;  /* 0x00000000ff00798f */ /* 0x000fd80002000000 */
[----:B------:R-:W-:Y:S05]  /*92c0*/  @P0 BRA `(.L_x_1908) ;  /* 0xffffffb000000947 */ /* 0x000fea000383ffff */
.L_x_1907:
        /* <DEDUP_REMOVED lines=25> */
.L_x_1909:
        /* <DEDUP_REMOVED lines=26> */
.L_x_1910:
        /* <DEDUP_REMOVED lines=16> */
.L_x_5199:


//--------------------- .text._Z35group_norm_nhwc_bwd_one_pass_kernelI11Fp16IOFp16WLi512ELi56ELi448EEv26Group_norm_nhwc_bwd_params --------------------------
	.section	.text._Z35group_norm_nhwc_bwd_one_pass_kernelI11Fp16IOFp16WLi512ELi56ELi448EEv26Group_norm_nhwc_bwd_params,"ax",@progbits
	.sectioninfo	@"SHI_REGISTERS=128"
	.align	128
        .global         _Z35group_norm_nhwc_bwd_one_pass_kernelI11Fp16IOFp16WLi512ELi56ELi448EEv26Group_norm_nhwc_bwd_params
        .type           _Z35group_norm_nhwc_bwd_one_pass_kernelI11Fp16IOFp16WLi512ELi56ELi448EEv26Group_norm_nhwc_bwd_params,@function
        .size           _Z35group_norm_nhwc_bwd_one_pass_kernelI11Fp16IOFp16WLi512ELi56ELi448EEv26Group_norm_nhwc_bwd_params,(.L_x_5200 - _Z35group_norm_nhwc_bwd_one_pass_kernelI11Fp16IOFp16WLi512ELi56ELi448EEv26Group_norm_nhwc_bwd_params)
        .other          _Z35group_norm_nhwc_bwd_one_pass_kernelI11Fp16IOFp16WLi512ELi56ELi448EEv26Group_norm_nhwc_bwd_params,@"STO_CUDA_ENTRY STV_DEFAULT"
_Z35group_norm_nhwc_bwd_one_pass_kernelI11Fp16IOFp16WLi512ELi56ELi448EEv26Group_norm_nhwc_bwd_params:
.text._Z35group_norm_nhwc_bwd_one_pass_kernelI11Fp16IOFp16WLi512ELi56ELi448EEv26Group_norm_nhwc_bwd_params:
        /* <DEDUP_REMOVED lines=190> */
.L_x_2058:
        /* <DEDUP_REMOVED lines=742> */
.L_x_1913:
[----:B-1----:R-:W-:Y:S05]  /*3a40*/  BSYNC B0 ;  /* 0x0000000000007941 */ /* 0x002fea0003800000 */
.L_x_1912:
        /* <DEDUP_REMOVED lines=28> */
.L_x_1914:
        /* <DEDUP_REMOVED lines=34> */
.L_x_1915:
        /* <DEDUP_REMOVED lines=40> */
.L_x_1916:
        /* <DEDUP_REMOVED lines=37> */
.L_x_1917:
        /* <DEDUP_REMOVED lines=37> */
.L_x_1918:
        /* <DEDUP_REMOVED lines=37> */
.L_x_1919:
        /* <DEDUP_REMOVED lines=37> */
.L_x_1920:
        /* <DEDUP_REMOVED lines=37> */
.L_x_1921:
        /* <DEDUP_REMOVED lines=37> */
.L_x_1922:
        /* <DEDUP_REMOVED lines=37> */
.L_x_1923:
        /* <DEDUP_REMOVED lines=37> */
.L_x_1924:
        /* <DEDUP_REMOVED lines=37> */
.L_x_1925:
        /* <DEDUP_REMOVED lines=37> */
.L_x_1926:
        /* <DEDUP_REMOVED lines=37> */
.L_x_1927:
        /* <DEDUP_REMOVED lines=37> */
.L_x_1928:
        /* <DEDUP_REMOVED lines=37> */
.L_x_1929:
        /* <DEDUP_REMOVED lines=37> */
.L_x_1930:
        /* <DEDUP_REMOVED lines=37> */
.L_x_1931:
        /* <DEDUP_REMOVED lines=37> */
.L_x_1932:
        /* <DEDUP_REMOVED lines=37> */
.L_x_1933:
        /* <DEDUP_REMOVED lines=37> */
.L_x_1934:
        /* <DEDUP_REMOVED lines=37> */
.L_x_1935:
        /* <DEDUP_REMOVED lines=37> */
.L_x_1936:
        /* <DEDUP_REMOVED lines=37> */
.L_x_1937:
        /* <DEDUP_REMOVED lines=37> */
.L_x_1938:
        /* <DEDUP_REMOVED lines=37> */
.L_x_1939:
        /* <DEDUP_REMOVED lines=37> */
.L_x_1940:
        /* <DEDUP_REMOVED lines=37> */
.L_x_1941:
        /* <DEDUP_REMOVED lines=37> */
.L_x_1942:
        /* <DEDUP_REMOVED lines=37> */
.L_x_1943:
        /* <DEDUP_REMOVED lines=35> */
.L_x_1944:
        /* <DEDUP_REMOVED lines=33> */
.L_x_1945:
        /* <DEDUP_REMOVED lines=83> */
.L_x_1947:
[----:B0-----:R-:W-:Y:S05]  /*8890*/  BSYNC B0 ;  /* 0x0000000000007941 */ /* 0x001fea0003800000 */
.L_x_1946:
        /* <DEDUP_REMOVED lines=81> */
.L_x_1949:
[----:B------:R-:W-:Y:S05]  /*8db0*/  BSYNC B0 ;  /* 0x0000000000007941 */ /* 0x000fea0003800000 */
.L_x_1948:
        /* <DEDUP_REMOVED lines=22> */
.L_x_1951:
[----:B------:R-:W-:Y:S05]  /*8f20*/  BSYNC B0 ;  /* 0x0000000000007941 */ /* 0x000fea0003800000 */
.L_x_1950:
        /* <DEDUP_REMOVED lines=40> */
.L_x_1954:
[----:B------:R-:W-:Y:S02]  /*91b0*/  MOV R32, UR16 ;  /* 0x0000001000207c02 */ /* 0x000fe40008000f00 */
[----:B------:R-:W-:-:S05]  /*91c0*/  MOV R33, UR17 ;  /* 0x0000001100217c02 */ /* 0x000fca0008000f00 */
[----:B------:R-:W2:Y:S01]  /*91d0*/  LDG.E.STRONG.GPU R32, [R32.64] ;  /* 0x0000001220207981 */ /* 0x000ea2000c1ef900 */
[----:B------:R-:W-:Y:S01]  /*91e0*/  YIELD ;  /* 0x0000000000007946 */ /* 0x000fe20003800000 */
[----:B--2---:R-:W-:Y:S01]  /*91f0*/  ISETP.NE.AND P6, PT, R32, R34, PT ;  /* 0x000000222000720c */ /* 0x004fe20003fc5270 */
[----:B------:R-:W-:-:S12]  /*9200*/  CCTL.IVALL ;  /* 0x00000000ff00798f */ /* 0x000fd80002000000 */
[----:B------:R-:W-:Y:S05]  /*9210*/  @P6 BRA `(.L_x_1954) ;  /* 0xffffff9000006947 */ /* 0x000fea000383ffff */
.L_x_1953:
        /* <DEDUP_REMOVED lines=27> */
.L_x_1958:
        /* <DEDUP_REMOVED lines=151> */
.L_x_1957:
        /* <DEDUP_REMOVED lines=87> */
.L_x_1959:
[----:B01----:R-:W-:-:S04]  /*a2b0*/  LOP3.LUT P6, RZ, R8, 0x1, RZ, 0xc0, !PT ;  /* 0x0000000108ff7812 */ /* 0x003fc800078cc0ff */
[----:B------:R-:W-:-:S13]  /*a2c0*/  ISETP.NE.OR P6, PT, RZ, UR14, P6 ;  /* 0x0000000eff007c0c */ /* 0x000fda000b7c5670 */
[----:B------:R-:W-:Y:S05]  /*a2d0*/  @!P6 BRA `(.L_x_1955) ;  /* 0x000002d00000e947 */ /* 0x000fea0003800000 */
.L_x_1956:
        /* <DEDUP_REMOVED lines=45> */
.L_x_1955:
        /* <DEDUP_REMOVED lines=15> */
.L_x_1961:
[----:B------:R-:W-:Y:S05]  /*a6a0*/  BSYNC B0 ;  /* 0x0000000000007941 */ /* 0x000fea0003800000 */
.L_x_1960:
        /* <DEDUP_REMOVED lines=25> */
.L_x_1952:
        /* <DEDUP_REMOVED lines=35> */
.L_x_1962:
        /* <DEDUP_REMOVED lines=22> */
.L_x_1964:
[----:B------:R-:W-:Y:S05]  /*abd0*/  BSYNC B0 ;  /* 0x0000000000007941 */ /* 0x000fea0003800000 */
.L_x_1963:
        /* <DEDUP_REMOVED lines=28> */
.L_x_1965:
        /* <DEDUP_REMOVED lines=24> */
.L_x_1967:
[----:B------:R-:W-:Y:S05]  /*af20*/  BSYNC B0 ;  /* 0x0000000000007941 */ /* 0x000fea0003800000 */
.L_x_1966:
        /* <DEDUP_REMOVED lines=28> */
.L_x_1968:
        /* <DEDUP_REMOVED lines=24> */
.L_x_1970:
[----:B------:R-:W-:Y:S05]  /*b270*/  BSYNC B0 ;  /* 0x0000000000007941 */ /* 0x000fea0003800000 */
.L_x_1969:
        /* <DEDUP_REMOVED lines=28> */
.L_x_1971:
        /* <DEDUP_REMOVED lines=24> */
.L_x_1973:
[----:B------:R-:W-:Y:S05]  /*b5c0*/  BSYNC B0 ;  /* 0x0000000000007941 */ /* 0x000fea0003800000 */
.L_x_1972:
        /* <DEDUP_REMOVED lines=28> */
.L_x_1974:
        /* <DEDUP_REMOVED lines=24> */
.L_x_1976:
[----:B------:R-:W-:Y:S05]  /*b910*/  BSYNC B0 ;  /* 0x0000000000007941 */ /* 0x000fea0003800000 */
.L_x_1975:
        /* <DEDUP_REMOVED lines=28> */
.L_x_1977:
        /* <DEDUP_REMOVED lines=24> */
.L_x_1979:
[----:B------:R-:W-:Y:S05]  /*bc60*/  BSYNC B0 ;  /* 0x0000000000007941 */ /* 0x000fea0003800000 */
.L_x_1978:
        /* <DEDUP_REMOVED lines=29> */
.L_x_1980:
        /* <DEDUP_REMOVED lines=24> */
.L_x_1982:
[----:B------:R-:W-:Y:S05]  /*bfc0*/  BSYNC B0 ;  /* 0x0000000000007941 */ /* 0x000fea0003800000 */
.L_x_1981:
        /* <DEDUP_REMOVED lines=33> */
.L_x_1983:
        /* <DEDUP_REMOVED lines=24> */
.L_x_1985:
[----:B------:R-:W-:Y:S05]  /*c360*/  BSYNC B0 ;  /* 0x0000000000007941 */ /* 0x000fea0003800000 */
.L_x_1984:
        /* <DEDUP_REMOVED lines=28> */
.L_x_1986:
        /* <DEDUP_REMOVED lines=24> */
.L_x_1988:
[----:B------:R-:W-:Y:S05]  /*c6b0*/  BSYNC B0 ;  /* 0x0000000000007941 */ /* 0x000fea0003800000 */
.L_x_1987:
        /* <DEDUP_REMOVED lines=28> */
.L_x_1989:
        /* <DEDUP_REMOVED lines=24> */
.L_x_1991:
[----:B------:R-:W-:Y:S05]  /*ca00*/  BSYNC B0 ;  /* 0x0000000000007941 */ /* 0x000fea0003800000 */
.L_x_1990:
        /* <DEDUP_REMOVED lines=28> */
.L_x_1992:
        /* <DEDUP_REMOVED lines=24> */
.L_x_1994:
[----:B------:R-:W-:Y:S05]  /*cd50*/  BSYNC B0 ;  /* 0x0000000000007941 */ /* 0x000fea0003800000 */
.L_x_1993:
        /* <DEDUP_REMOVED lines=28> */
.L_x_1995:
        /* <DEDUP_REMOVED lines=23> */
.L_x_1997:
[----:B------:R-:W-:Y:S05]  /*d090*/  BSYNC B0 ;  /* 0x0000000000007941 */ /* 0x000fea0003800000 */
.L_x_1996:
        /* <DEDUP_REMOVED lines=28> */
.L_x_1998:
        /* <DEDUP_REMOVED lines=21> */
.L_x_2000:
[----:B------:R-:W-:Y:S05]  /*d3b0*/  BSYNC B0 ;  /* 0x0000000000007941 */ /* 0x000fea0003800000 */
.L_x_1999:
        /* <DEDUP_REMOVED lines=28> */
.L_x_2001:
        /* <DEDUP_REMOVED lines=22> */
.L_x_2003:
[----:B------:R-:W-:Y:S05]  /*d6e0*/  BSYNC B0 ;  /* 0x0000000000007941 */ /* 0x000fea0003800000 */
.L_x_2002:
        /* <DEDUP_REMOVED lines=28> */
.L_x_2004:
        /* <DEDUP_REMOVED lines=22> */
.L_x_2006:
[----:B------:R-:W-:Y:S05]  /*da10*/  BSYNC B0 ;  /* 0x0000000000007941 */ /* 0x000fea0003800000 */
.L_x_2005:
        /* <DEDUP_REMOVED lines=28> */
.L_x_2007:
        /* <DEDUP_REMOVED lines=22> */
.L_x_2009:
[----:B------:R-:W-:Y:S05]  /*dd40*/  BSYNC B0 ;  /* 0x0000000000007941 */ /* 0x000fea0003800000 */
.L_x_2008:
        /* <DEDUP_REMOVED lines=28> */
.L_x_2010:
        /* <DEDUP_REMOVED lines=22> */
.L_x_2012:
[----:B------:R-:W-:Y:S05]  /*e070*/  BSYNC B0 ;  /* 0x0000000000007941 */ /* 0x000fea0003800000 */
.L_x_2011:
        /* <DEDUP_REMOVED lines=28> */
.L_x_2013:
        /* <DEDUP_REMOVED lines=22> */
.L_x_2015:
[----:B------:R-:W-:Y:S05]  /*e3a0*/  BSYNC B0 ;  /* 0x0000000000007941 */ /* 0x000fea0003800000 */
.L_x_2014:
        /* <DEDUP_REMOVED lines=28> */
.L_x_2016:
        /* <DEDUP_REMOVED lines=22> */
.L_x_2018:
[----:B------:R-:W-:Y:S05]  /*e6d0*/  BSYNC B0 ;  /* 0x0000000000007941 */ /* 0x000fea0003800000 */
.L_x_2017:
        /* <DEDUP_REMOVED lines=28> */
.L_x_2019:
        /* <DEDUP_REMOVED lines=22> */
.L_x_2021:
[----:B------:R-:W-:Y:S05]  /*ea00*/  BSYNC B0 ;  /* 0x0000000000007941 */ /* 0x000fea0003800000 */
.L_x_2020:
        /* <DEDUP_REMOVED lines=28> */
.L_x_2022:
        /* <DEDUP_REMOVED lines=21> */
.L_x_2024:
[----:B------:R-:W-:Y:S05]  /*ed20*/  BSYNC B0 ;  /* 0x0000000000007941 */ /* 0x000fea0003800000 */
.L_x_2023:
        /* <DEDUP_REMOVED lines=27> */
.L_x_2025:
        /* <DEDUP_REMOVED lines=21> */
.L_x_2027:
[----:B------:R-:W-:Y:S05]  /*f030*/  BSYNC B0 ;  /* 0x0000000000007941 */ /* 0x000fea0003800000 */
.L_x_2026:
        /* <DEDUP_REMOVED lines=27> */
.L_x_2028:
        /* <DEDUP_REMOVED lines=21> */
.L_x_2030:
[----:B------:R-:W-:Y:S05]  /*f340*/  BSYNC B0 ;  /* 0x0000000000007941 */ /* 0x000fea0003800000 */
.L_x_2029:
        /* <DEDUP_REMOVED lines=27> */
.L_x_2031:
        /* <DEDUP_REMOVED lines=21> */
.L_x_2033:
[----:B------:R-:W-:Y:S05]  /*f650*/  BSYNC B0 ;  /* 0x0000000000007941 */ /* 0x000fea0003800000 */
.L_x_2032:
        /* <DEDUP_REMOVED lines=27> */
.L_x_2034:
        /* <DEDUP_REMOVED lines=21> */
.L_x_2036:
[----:B------:R-:W-:Y:S05]  /*f960*/  BSYNC B0 ;  /* 0x0000000000007941 */ /* 0x000fea0003800000 */
.L_x_2035:
        /* <DEDUP_REMOVED lines=27> */
.L_x_2037:
        /* <DEDUP_REMOVED lines=26> */
.L_x_2039:
[----:B------:R-:W-:Y:S05]  /*fcc0*/  BSYNC B0 ;  /* 0x0000000000007941 */ /* 0x000fea0003800000 */
.L_x_2038:
        /* <DEDUP_REMOVED lines=27> */
.L_x_2040:
        /* <DEDUP_REMOVED lines=26> */
.L_x_2042:
[----:B------:R-:W-:Y:S05]  /*10020*/  BSYNC B0 ;  /* 0x0000000000007941 */ /* 0x000fea0003800000 */
.L_x_2041:
        /* <DEDUP_REMOVED lines=27> */
.L_x_2043:
        /* <DEDUP_REMOVED lines=26> */
.L_x_2045:
[----:B------:R-:W-:Y:S05]  /*10380*/  BSYNC B0 ;  /* 0x0000000000007941 */ /* 0x000fea0003800000 */
.L_x_2044:
        /* <DEDUP_REMOVED lines=27> */
.L_x_2046:
        /* <DEDUP_REMOVED lines=26> */
.L_x_2048:
[----:B------:R-:W-:Y:S05]  /*106e0*/  BSYNC B0 ;  /* 0x0000000000007941 */ /* 0x000fea0003800000 */
.L_x_2047:
        /* <DEDUP_REMOVED lines=27> */
.L_x_2049:
        /* <DEDUP_REMOVED lines=26> */
.L_x_2051:
[----:B------:R-:W-:Y:S05]  /*10a40*/  BSYNC B0 ;  /* 0x0000000000007941 */ /* 0x000fea0003800000 */
.L_x_2050:
        /* <DEDUP_REMOVED lines=27> */
.L_x_2052:
        /* <DEDUP_REMOVED lines=28> */
.L_x_2054:
[----:B------:R-:W-:Y:S05]  /*10dc0*/  BSYNC B0 ;  /* 0x0000000000007941 */ /* 0x000fea0003800000 */
.L_x_2053:
        /* <DEDUP_REMOVED lines=23> */
.L_x_2055:
        /* <DEDUP_REMOVED lines=23> */
.L_x_2057:
[----:B------:R-:W-:Y:S05]  /*110b0*/  BSYNC B0 ;  /* 0x0000000000007941 */ /* 0x000fea0003800000 */
.L_x_2056:
[----:B--2---:R-:W-:Y:S02]  /*110c0*/  ULDC UR5, c[0x0][0x10] ;  /* 0x0000040000057ab9 */ /* 0x004fe40000000800 */
[----:B------:R-:W-:Y:S02]  /*110d0*/  UIADD3 UR9, UR9, UR5, URZ ;  /* 0x0000000509097290 */ /* 0x000fe4000fffe03f */
[----:B------:R-:W-:Y:S02]  /*110e0*/  UIADD3 UR4, UR4, 0x1, URZ ;  /* 0x0000000104047890 */ /* 0x000fe4000fffe03f */
[----:B------:R-:W-:-:S06]  /*110f0*/  UISETP.GE.AND UP0, UPT, UR9, UR8, UPT ;  /* 0x000000080900728c */ /* 0x000fcc000bf06270 */
[----:B------:R-:W-:-:S13]  /*11100*/  PLOP3.LUT P0, PT, PT, PT, UP0, 0x40, 0x0 ;  /* 0x000000000000781c */ /* 0x000fda0003f0e808 */
[----:B------:R-:W-:Y:S01]  /*11110*/  @!P0 CALL.REL.NOINC `(.L_x_1911) ;  /* 0x0000001000008944 */ /* 0x000fe20003c00000 */
[----:B------:R-:W-:Y:S05]  /*11120*/  BRA `(.L_x_2058) ;  /* 0xfffefab000007947 */ /* 0x000fea000383ffff */
.L_x_1911:
        /* <DEDUP_REMOVED lines=18> */
.L_x_2060:
[----:B------:R-:W-:Y:S05]  /*11250*/  BSYNC B0 ;  /* 0x0000000000007941 */ /* 0x000fea0003800000 */
.L_x_2059:
        /* <DEDUP_REMOVED lines=11> */
.L_x_2062:
[----:B------:R-:W2:Y:S01]  /*11310*/  LDG.E.STRONG.GPU R5, [R2.64] ;  /* 0x0000001202057981 */ /* 0x000ea2000c1ef900 */
[----:B------:R-:W-:Y:S01]  /*11320*/  YIELD ;  /* 0x0000000000007946 */ /* 0x000fe20003800000 */
[----:B--2---:R-:W-:Y:S01]  /*11330*/  ISETP.NE.AND P0, PT, R5, R0, PT ;  /* 0x000000000500720c */ /* 0x004fe20003f05270 */
[----:B------:R-:W-:-:S12]  /*11340*/  CCTL.IVALL ;  /* 0x00000000ff00798f */ /* 0x000fd80002000000 */
[----:B------:R-:W-:Y:S05]  /*11350*/  @P0 BRA `(.L_x_2062) ;  /* 0xffffffb000000947 */ /* 0x000fea000383ffff */
.L_x_2061:
        /* <DEDUP_REMOVED lines=25> */
.L_x_2063:
        /* <DEDUP_REMOVED lines=26> */
.L_x_2064:
        /* <DEDUP_REMOVED lines=15> */
.L_x_5200:


//--------------------- .text._Z35group_norm_nhwc_bwd_one_pass_kernelI11Fp32IOFp32WLi64ELi56ELi448EEv26Group_norm_nhwc_bwd_params --------------------------
	.section	.text._Z35group_norm_nhwc_bwd_one_pass_kernelI11Fp32IOFp32WLi64ELi56ELi448EEv26Group_norm_nhwc_bwd_params,"ax",@progbits
	.sectioninfo	@"SHI_REGISTERS=72"
	.align	128
        .global         _Z35group_norm_nhwc_bwd_one_pass_kernelI11Fp32IOFp32WLi64ELi56ELi448EEv26Group_norm_nhwc_bwd_params
        .type           _Z35group_norm_nhwc_bwd_one_pass_kernelI11Fp32IOFp32WLi64ELi56ELi448EEv26Group_norm_nhwc_bwd_params,@function
        .size           _Z35group_norm_nhwc_bwd_one_pass_kernelI11Fp32IOFp32WLi64ELi56ELi448EEv26Group_norm_nhwc_bwd_params,(.L_x_5201 - _Z35group_norm_nhwc_bwd_one_pass_kernelI11Fp32IOFp32WLi64ELi56ELi448EEv26Group_norm_nhwc_bwd_params)
        .other          _Z35group_norm_nhwc_bwd_one_pass_kernelI11Fp32IOFp32WLi64ELi56ELi448EEv26Group_norm_nhwc_bwd_params,@"STO_CUDA_ENTRY STV_DEFAULT"
_Z35group_norm_nhwc_bwd_one_pass_kernelI11Fp32IOFp32WLi64ELi56ELi448EEv26Group_norm_nhwc_bwd_params:
.text._Z35group_norm_nhwc_bwd_one_pass_kernelI11Fp32IOFp32WLi64ELi56ELi448EEv26Group_norm_nhwc_bwd_params:
        /* <DEDUP_REMOVED lines=11> */
[----:B------:R-:W-:Y:S01]  /*00b0*/  SHF.R.U32.HI R4, RZ, 0x2, R52 ;  /* 0x00000002ff047819 */ /* 0x000fe20000011634 */
[----:B------:R-:W0:Y:S01]  /*00c0*/  S2R R40, SR_LANEID ;  /* 0x0000000000287919 */ /* 0x000e220000000000 */
[----:B------:R-:W-:Y:S01]  /*00d0*/  ISETP.GE.U32.AND P2, PT, R52, 0x1c0, PT ;  /* 0x000001c03400780c */ /* 0x000fe20003f46070 */
[----:B------:R-:W-:Y:S01]  /*00e0*/  HFMA2.MMA R44, -RZ, RZ, 0, 0 ;  /* 0x00000000ff2c7435 */ /* 0x000fe200000001ff */
[----:B------:R-:W-:Y:S01]  /*00f0*/  IMAD R50, R42, c[0x0][0x10], R41 ;  /* 0x000004002a327a24 */ /* 0x000fe200078e0229 */
[----:B------:R-:W-:Y:S01]  /*0100*/  MOV R43, R41 ;  /* 0x00000029002b7202 */ /* 0x000fe20000000f00 */
[----:B------:R-:W-:Y:S01]  /*0110*/  IMAD.WIDE.U32 R4, R4, 0x24924925, RZ ;  /* 0x2492492504047825 */ /* 0x000fe200078e00ff */
[----:B------:R-:W-:-:S03]  /*0120*/  ULDC.U8 UR9, c[0x0][0x1f4] ;  /* 0x00007d0000097ab9 */ /* 0x000fc60000000000 */
[C---:B------:R-:W-:Y:S02]  /*0130*/  IMAD R7, R46.reuse, c[0x0][0x1dc], RZ ;  /* 0x000077002e077a24 */ /* 0x040fe400078e02ff */
[C---:B------:R-:W-:Y:S01]  /*0140*/  IMAD.WIDE.U32 R2, R46.reuse, c[0x0][0x1d8], RZ ;  /* 0x000076002e027a25 */ /* 0x040fe200078e00ff */
[----:B------:R-:W-:-:S03]  /*0150*/  LOP3.LUT R46, R46, c[0x0][0xc], RZ, 0xc0, !PT ;  /* 0x000003002e2e7a12 */ /* 0x000fc600078ec0ff */
[----:B------:R-:W-:Y:S01]  /*0160*/  IMAD R51, R42, c[0x0][0x1fc], R5 ;  /* 0x00007f002a337a24 */ /* 0x000fe200078e0205 */
[----:B------:R-:W-:Y:S01]  /*0170*/  IADD3 R7, R3, R7, RZ ;  /* 0x0000000703077210 */ /* 0x000fe20007ffe0ff */
[--C-:B------:R-:W-:Y:S01]  /*0180*/  IMAD R53, R5, -0x1c, R52.reuse ;  /* 0xffffffe405357824 */ /* 0x100fe200078e0234 */
[----:B------:R-:W-:Y:S02]  /*0190*/  SHF.R.S32.HI R3, RZ, 0x1f, R52 ;  /* 0x0000001fff037819 */ /* 0x000fe40000011434 */
[----:B------:R-:W-:Y:S02]  /*01a0*/  LEA.HI R4, P3, R7, R2, RZ, 0x1 ;  /* 0x0000000207047211 */ /* 0x000fe400078708ff */
[----:B------:R-:W-:Y:S02]  /*01b0*/  MOV R2, c[0x0][0x1dc] ;  /* 0x0000770000027a02 */ /* 0x000fe40000000f00 */
[----:B------:R-:W-:Y:S02]  /*01c0*/  IADD3 R49, R51, 0x10, RZ ;  /* 0x0000001033317810 */ /* 0x000fe40007ffe0ff */
[----:B------:R-:W-:-:S02]  /*01d0*/  LEA.HI R2, P0, R2, c[0x0][0x1d8], RZ, 0x1 ;  /* 0x0000760002027a11 */ /* 0x000fc400078108ff */
[----:B------:R-:W-:Y:S02]  /*01e0*/  IADD3.X R5, RZ, R7, RZ, P3, !PT ;  /* 0x00000007ff057210 */ /* 0x000fe40001ffe4ff */
[----:B------:R-:W-:Y:S02]  /*01f0*/  IADD3.X R9, RZ, c[0x0][0x1dc], RZ, P0, !PT ;  /* 0x00007700ff097a10 */ /* 0x000fe400007fe4ff */
[----:B------:R-:W-:Y:S02]  /*0200*/  LEA.HI R0, R3, R52, RZ, 0x5 ;  /* 0x0000003403007211 */ /* 0x000fe400078f28ff */
[----:B------:R-:W-:Y:S02]  /*0210*/  ISETP.LT.U32.AND P1, PT, R51, c[0x0][0x1e0], PT ;  /* 0x0000780033007a0c */ /* 0x000fe40003f21070 */
[----:B------:R-:W-:Y:S02]  /*0220*/  SHF.R.S64 R2, R2, 0x1, R9 ;  /* 0x0000000102027819 */ /* 0x000fe40000001009 */
[----:B------:R-:W-:-:S02]  /*0230*/  SHF.R.S32.HI R39, RZ, 0x1f, R51 ;  /* 0x0000001fff277819 */ /* 0x000fc40000011433 */
[----:B------:R-:W-:Y:S02]  /*0240*/  SHF.R.S32.HI R9, RZ, 0x1, R9 ;  /* 0x00000001ff097819 */ /* 0x000fe40000011409 */
[----:B------:R-:W-:Y:S02]  /*0250*/  IADD3 R48, R51, 0x20, RZ ;  /* 0x0000002033307810 */ /* 0x000fe40007ffe0ff */
[----:B------:R-:W-:Y:S02]  /*0260*/  ISETP.LT.U32.AND P0, PT, R49, c[0x0][0x1e0], PT ;  /* 0x0000780031007a0c */ /* 0x000fe40003f01070 */
[----:B------:R-:W-:Y:S02]  /*0270*/  SHF.R.S32.HI R38, RZ, 0x1f, R49 ;  /* 0x0000001fff267819 */ /* 0x000fe40000011431 */
[----:B------:R-:W-:Y:S02]  /*0280*/  IADD3 R47, R51, 0x30, RZ ;  /* 0x00000030332f7810 */ /* 0x000fe40007ffe0ff */
[----:B------:R-:W-:-:S02]  /*0290*/  SHF.R.S64 R3, R4, 0x1, R5 ;  /* 0x0000000104037819 */ /* 0x000fc40000001005 */
[----:B------:R-:W-:Y:S02]  /*02a0*/  SHF.R.S32.HI R6, RZ, 0x1, R5 ;  /* 0x00000001ff067819 */ /* 0x000fe40000011405 */
[----:B------:R-:W-:Y:S02]  /*02b0*/  ISETP.LT.AND.EX P1, PT, R39, c[0x0][0x1e4], !P2, P1 ;  /* 0x0000790027007a0c */ /* 0x000fe40005721310 */
[----:B------:R-:W-:Y:S02]  /*02c0*/  SHF.R.S32.HI R0, RZ, 0x5, R0 ;  /* 0x00000005ff007819 */ /* 0x000fe40000011400 */
[----:B------:R-:W-:Y:S02]  /*02d0*/  IADD3 R45, -R46, c[0x0][0xc], RZ ;  /* 0x000003002e2d7a10 */ /* 0x000fe40007ffe1ff */
[----:B------:R-:W-:Y:S02]  /*02e0*/  SHF.L.U32 R53, R53, 0x1, RZ ;  /* 0x0000000135357819 */ /* 0x000fe400000006ff */
[----:B------:R-:W-:-:S02]  /*02f0*/  ISETP.LT.AND.EX P2, PT, R38, c[0x0][0x1e4], !P2, P0 ;  /* 0x0000790026007a0c */ /* 0x000fc40005741300 */
[----:B------:R-:W-:Y:S02]  /*0300*/  SHF.L.U64.HI R4, R2, 0x2, R9 ;  /* 0x0000000202047819 */ /* 0x000fe40000010209 */
[----:B------:R-:W-:Y:S02]  /*0310*/  SHF.R.S32.HI R7, RZ, 0x1f, R48 ;  /* 0x0000001fff077819 */ /* 0x000fe40000011430 */
[----:B------:R-:W-:Y:S02]  /*0320*/  SHF.R.S32.HI R5, RZ, 0x1f, R47 ;  /* 0x0000001fff057819 */ /* 0x000fe4000001142f */
[----:B0-----:R-:W-:Y:S02]  /*0330*/  SHF.L.U64.HI R6, R3, 0x2, R6 ;  /* 0x0000000203067819 */ /* 0x001fe40000010206 */
.L_x_2100:
[----:B0-----:R-:W-:Y:S01]  /*0340*/  IABS R13, c[0x0][0x1f0] ;  /* 0x00007c00000d7a13 */ /* 0x001fe20000000000 */
[----:B------:R-:W-:Y:S01]  /*0350*/  CS2R R28, SRZ ;  /* 0x00000000001c7805 */ /* 0x000fe2000001ff00 */
[----:B------:R-:W-:Y:S02]  /*0360*/  ISETP.GE.AND P3, PT, R43, RZ, PT ;  /* 0x000000ff2b00720c */ /* 0x000fe40003f66270 */
[----:B------:R-:W0:Y:S01]  /*0370*/  I2F.RP R10, R13 ;  /* 0x0000000d000a7306 */ /* 0x000e220000209400 */
[----:B------:R-:W-:-:S05]  /*0380*/  MOV R26, 0x8 ;  /* 0x00000008001a7802 */ /* 0x000fca0000000f00 */
[----:B------:R-:W-:-:S06]  /*0390*/  IMAD.WIDE R26, R43, R26, c[0x0][0x198] ;  /* 0x000066002b1a7625 */ /* 0x000fcc00078e021a */
[----:B------:R-:W2:Y:S01]  /*03a0*/  LDG.E.64 R26, [R26.64] ;  /* 0x000000061a1a7981 */ /* 0x000ea2000c1e1b00 */
        /* <DEDUP_REMOVED lines=8> */
[----:B------:R-:W-:-:S05]  /*0430*/  SHF.R.U32.HI R8, RZ, 0x2, R52 ;  /* 0x00000002ff087819 */ /* 0x000fca0000011634 */
[----:B------:R-:W-:-:S04]  /*0440*/  IMAD.HI.U32 R11, R9, R12, RZ ;  /* 0x0000000c090b7227 */ /* 0x000fc800078e00ff */
[----:B------:R-:W-:Y:S01]  /*0450*/  IMAD.WIDE.U32 R8, R8, 0x24924925, RZ ;  /* 0x2492492508087825 */ /* 0x000fe200078e00ff */
[----:B------:R-:W-:-:S03]  /*0460*/  IADD3 R10, -R11, RZ, RZ ;  /* 0x000000ff0b0a7210 */ /* 0x000fc60007ffe1ff */
[----:B------:R-:W-:Y:S01]  /*0470*/  IMAD R8, R42, c[0x0][0x1fc], R9 ;  /* 0x00007f002a087a24 */ /* 0x000fe200078e0209 */
[----:B------:R-:W-:Y:S01]  /*0480*/  LOP3.LUT R9, RZ, c[0x0][0x1f0], RZ, 0x33, !PT ;  /* 0x00007c00ff097a12 */ /* 0x000fe200078e33ff */
[----:B------:R-:W-:Y:S01]  /*0490*/  IMAD R10, R13, R10, R12 ;  /* 0x0000000a0d0a7224 */ /* 0x000fe200078e020c */
[----:B------:R-:W-:-:S04]  /*04a0*/  LOP3.LUT R12, R43, c[0x0][0x1f0], RZ, 0x3c, !PT ;  /* 0x00007c002b0c7a12 */ /* 0x000fc800078e3cff */
[----:B------:R-:W-:Y:S02]  /*04b0*/  ISETP.GT.U32.AND P4, PT, R13, R10, PT ;  /* 0x0000000a0d00720c */ /* 0x000fe40003f84070 */
[----:B------:R-:W-:Y:S02]  /*04c0*/  ISETP.GE.AND P5, PT, R12, RZ, PT ;  /* 0x000000ff0c00720c */ /* 0x000fe40003fa6270 */
[C---:B------:R-:W-:Y:S02]  /*04d0*/  IADD3 R12, R8.reuse, 0x20, RZ ;  /* 0x00000020080c7810 */ /* 0x040fe40007ffe0ff */
[----:B------:R-:W-:-:S07]  /*04e0*/  IADD3 R8, R8, 0x30, RZ ;  /* 0x0000003008087810 */ /* 0x000fce0007ffe0ff */
[-C--:B------:R-:W-:Y:S02]  /*04f0*/  @!P4 IADD3 R10, R10, -R13.reuse, RZ ;  /* 0x8000000d0a0ac210 */ /* 0x080fe40007ffe0ff */
[----:B------:R-:W-:Y:S02]  /*0500*/  @!P4 IADD3 R11, R11, 0x1, RZ ;  /* 0x000000010b0bc810 */ /* 0x000fe40007ffe0ff */
[CC--:B------:R-:W-:Y:S02]  /*0510*/  ISETP.GE.U32.AND P0, PT, R10.reuse, R13.reuse, PT ;  /* 0x0000000d0a00720c */ /* 0x0c0fe40003f06070 */
[----:B------:R-:W-:Y:S02]  /*0520*/  ISETP.GT.U32.AND P6, PT, R13, R10, PT ;  /* 0x0000000a0d00720c */ /* 0x000fe40003fc4070 */
[----:B------:R-:W-:Y:S02]  /*0530*/  IADD3 R13, R10, -R13, RZ ;  /* 0x8000000d0a0d7210 */ /* 0x000fe40007ffe0ff */
[----:B------:R-:W-:-:S02]  /*0540*/  ISETP.NE.AND P4, PT, RZ, c[0x0][0x1f0], PT ;  /* 0x00007c00ff007a0c */ /* 0x000fc40003f85270 */
[----:B------:R-:W-:-:S04]  /*0550*/  SEL R10, R13, R10, !P6 ;  /* 0x0000000a0d0a7207 */ /* 0x000fc80007000000 */
[----:B------:R-:W-:Y:S02]  /*0560*/  @!P3 IADD3 R10, -R10, RZ, RZ ;  /* 0x000000ff0a0ab210 */ /* 0x000fe40007ffe1ff */
[----:B------:R-:W-:Y:S02]  /*0570*/  @P0 IADD3 R11, R11, 0x1, RZ ;  /* 0x000000010b0b0810 */ /* 0x000fe40007ffe0ff */
[----:B------:R-:W-:Y:S01]  /*0580*/  SEL R63, R9, R10, !P4 ;  /* 0x0000000a093f7207 */ /* 0x000fe20006000000 */
[----:B------:R-:W-:Y:S01]  /*0590*/  @P2 IMAD R10, R38, c[0x0][0x1d8], RZ ;  /* 0x00007600260a2a24 */ /* 0x000fe200078e02ff */
[----:B------:R-:W-:Y:S02]  /*05a0*/  ISETP.GE.U32.AND P3, PT, R8, c[0x0][0x1e0], PT ;  /* 0x0000780008007a0c */ /* 0x000fe40003f66070 */
[----:B------:R-:W-:Y:S01]  /*05b0*/  SHF.R.S32.HI R8, RZ, 0x1f, R8 ;  /* 0x0000001fff087819 */ /* 0x000fe20000011408 */
[----:B------:R-:W-:Y:S01]  /*05c0*/  IMAD R36, R63, 0x38, RZ ;  /* 0x000000383f247824 */ /* 0x000fe200078e02ff */
[----:B------:R-:W-:Y:S01]  /*05d0*/  @!P5 IADD3 R11, -R11, RZ, RZ ;  /* 0x000000ff0b0bd210 */ /* 0x000fe20007ffe1ff */
[----:B------:R-:W-:Y:S01]  /*05e0*/  @P2 IMAD R19, R49, c[0x0][0x1dc], R10 ;  /* 0x0000770031132a24 */ /* 0x000fe200078e020a */
[----:B------:R-:W-:-:S02]  /*05f0*/  ISETP.GE.AND.EX P3, PT, R8, c[0x0][0x1e4], PT, P3 ;  /* 0x0000790008007a0c */ /* 0x000fc40003f66330 */
[----:B------:R-:W-:Y:S02]  /*0600*/  SEL R9, R9, R11, !P4 ;  /* 0x0000000b09097207 */ /* 0x000fe40006000000 */
[----:B------:R-:W-:Y:S02]  /*0610*/  SHF.R.S32.HI R11, RZ, 0x1f, R53 ;  /* 0x0000001fff0b7819 */ /* 0x000fe40000011435 */
[----:B------:R-:W-:Y:S02]  /*0620*/  IADD3 R66, P4, R53, R36, RZ ;  /* 0x0000002435427210 */ /* 0x000fe40007f9e0ff */
[----:B------:R-:W-:Y:S02]  /*0630*/  SHF.R.S32.HI R8, RZ, 0x1f, R9 ;  /* 0x0000001fff087819 */ /* 0x000fe40000011409 */
[----:B------:R-:W-:Y:S02]  /*0640*/  ISETP.LT.U32.AND P3, PT, R52, 0x1c0, !P3 ;  /* 0x000001c03400780c */ /* 0x000fe40005f61070 */
[----:B------:R-:W-:Y:S01]  /*0650*/  ISETP.GE.U32.AND P0, PT, R12, c[0x0][0x1e0], PT ;  /* 0x000078000c007a0c */ /* 0x000fe20003f06070 */
[----:B------:R-:W-:Y:S01]  /*0660*/  IMAD R8, R8, c[0x0][0x1e8], RZ ;  /* 0x00007a0008087a24 */ /* 0x000fe200078e02ff */
[----:B------:R-:W-:-:S02]  /*0670*/  SHF.R.S32.HI R12, RZ, 0x1f, R12 ;  /* 0x0000001fff0c7819 */ /* 0x000fc4000001140c */
[----:B------:R-:W-:Y:S01]  /*0680*/  LEA.HI.X.SX32 R67, R36, R11, 0x1, P4 ;  /* 0x0000000b24437211 */ /* 0x000fe200020f0eff */
[----:B------:R-:W-:Y:S01]  /*0690*/  IMAD R69, R9, c[0x0][0x1ec], R8 ;  /* 0x00007b0009457a24 */ /* 0x000fe200078e0208 */
[----:B------:R-:W-:Y:S01]  /*06a0*/  ISETP.GE.AND.EX P0, PT, R12, c[0x0][0x1e4], PT, P0 ;  /* 0x000079000c007a0c */ /* 0x000fe20003f06300 */
[----:B------:R-:W-:Y:S02]  /*06b0*/  @P1 IMAD R8, R39, c[0x0][0x1d8], RZ ;  /* 0x0000760027081a24 */ /* 0x000fe400078e02ff */
[----:B------:R-:W-:Y:S01]  /*06c0*/  IMAD.WIDE.U32 R66, R9, c[0x0][0x1e8], R66 ;  /* 0x00007a0009427a25 */ /* 0x000fe200078e0042 */
[----:B------:R-:W-:-:S03]  /*06d0*/  ISETP.LT.U32.AND P0, PT, R52, 0x1c0, !P0 ;  /* 0x000001c03400780c */ /* 0x000fc60004701070 */
[----:B------:R-:W-:Y:S01]  /*06e0*/  @P3 IMAD R12, R5, c[0x0][0x1d8], RZ ;  /* 0x00007600050c3a24 */ /* 0x000fe200078e02ff */
[----:B------:R-:W-:Y:S01]  /*06f0*/  IADD3 R69, R67, R69, RZ ;  /* 0x0000004543457210 */ /* 0x000fe20007ffe0ff */
[----:B------:R-:W-:Y:S01]  /*0700*/  @P1 IMAD R17, R51, c[0x0][0x1dc], R8 ;  /* 0x0000770033111a24 */ /* 0x000fe200078e0208 */
[-C--:B------:R-:W-:Y:S01]  /*0710*/  @P1 MOV R68, R66.reuse ;  /* 0x0000004200441202 */ /* 0x080fe20000000f00 */
[----:B------:R-:W-:Y:S01]  /*0720*/  @P3 IMAD R37, R47, c[0x0][0x1dc], R12 ;  /* 0x000077002f253a24 */ /* 0x000fe200078e020c */
[-C--:B------:R-:W-:Y:S02]  /*0730*/  @P2 MOV R12, R66.reuse ;  /* 0x00000042000c2202 */ /* 0x080fe40000000f00 */
[-C--:B------:R-:W-:Y:S01]  /*0740*/  @P2 MOV R13, R69.reuse ;  /* 0x00000045000d2202 */ /* 0x080fe20000000f00 */
[----:B------:R-:W-:Y:S01]  /*0750*/  @P1 IMAD.WIDE.U32 R14, R51, c[0x0][0x1d8], R68 ;  /* 0x00007600330e1a25 */ /* 0x000fe200078e0044 */
[-C--:B------:R-:W-:Y:S02]  /*0760*/  @P3 MOV R8, R66.reuse ;  /* 0x0000004200083202 */ /* 0x080fe40000000f00 */
[----:B------:R-:W-:Y:S01]  /*0770*/  @P0 MOV R10, R66 ;  /* 0x00000042000a0202 */ /* 0x000fe20000000f00 */
[----:B------:R-:W-:Y:S01]  /*0780*/  @P2 IMAD.WIDE.U32 R12, R49, c[0x0][0x1d8], R12 ;  /* 0x00007600310c2a25 */ /* 0x000fe200078e000c */
[----:B------:R-:W-:-:S02]  /*0790*/  @P0 MOV R11, R69 ;  /* 0x00000045000b0202 */ /* 0x000fc40000000f00 */
[----:B------:R-:W-:Y:S01]  /*07a0*/  @P1 IADD3 R15, R15, R17, RZ ;  /* 0x000000110f0f1210 */ /* 0x000fe20007ffe0ff */
[----:B------:R-:W-:Y:S01]  /*07b0*/  @P0 IMAD R9, R7, c[0x0][0x1d8], RZ ;  /* 0x0000760007090a24 */ /* 0x000fe200078e02ff */
[----:B------:R-:W-:Y:S01]  /*07c0*/  @P2 IADD3 R17, R13, R19, RZ ;  /* 0x000000130d112210 */ /* 0x000fe20007ffe0ff */
[----:B------:R-:W-:Y:S01]  /*07d0*/  @P0 IMAD.WIDE.U32 R10, R48, c[0x0][0x1d8], R10 ;  /* 0x00007600300a0a25 */ /* 0x000fe200078e000a */
[----:B------:R-:W-:Y:S02]  /*07e0*/  @P1 SHF.L.U32 R13, R14, 0x2, RZ ;  /* 0x000000020e0d1819 */ /* 0x000fe400000006ff */
[----:B------:R-:W-:Y:S01]  /*07f0*/  @P2 SHF.L.U32 R16, R12, 0x2, RZ ;  /* 0x000000020c102819 */ /* 0x000fe200000006ff */
[----:B------:R-:W-:Y:S01]  /*0800*/  @P0 IMAD R31, R48, c[0x0][0x1dc], R9 ;  /* 0x00007700301f0a24 */ /* 0x000fe200078e0209 */
[----:B------:R-:W-:Y:S02]  /*0810*/  @P3 MOV R9, R69 ;  /* 0x0000004500093202 */ /* 0x000fe40000000f00 */
[----:B------:R-:W-:-:S02]  /*0820*/  @P2 SHF.L.U64.HI R17, R12, 0x2, R17 ;  /* 0x000000020c112819 */ /* 0x000fc40000010211 */
[----:B------:R-:W-:Y:S01]  /*0830*/  @P1 SHF.L.U64.HI R14, R14, 0x2, R15 ;  /* 0x000000020e0e1819 */ /* 0x000fe2000001020f */
[----:B------:R-:W-:Y:S01]  /*0840*/  @P3 IMAD.WIDE.U32 R8, R47, c[0x0][0x1d8], R8 ;  /* 0x000076002f083a25 */ /* 0x000fe200078e0008 */
[C---:B------:R-:W-:Y:S02]  /*0850*/  @P1 IADD3 R20, P4, R13.reuse, c[0x0][0x180], RZ ;  /* 0x000060000d141a10 */ /* 0x040fe40007f9e0ff */
[----:B------:R-:W-:Y:S02]  /*0860*/  @P1 IADD3 R12, P5, R13, c[0x0][0x178], RZ ;  /* 0x00005e000d0c1a10 */ /* 0x000fe40007fbe0ff */
[----:B------:R-:W-:Y:S02]  /*0870*/  @P0 IADD3 R31, R11, R31, RZ ;  /* 0x0000001f0b1f0210 */ /* 0x000fe40007ffe0ff */
[----:B------:R-:W-:Y:S02]  /*0880*/  @P0 SHF.L.U32 R34, R10, 0x2, RZ ;  /* 0x000000020a220819 */ /* 0x000fe400000006ff */
[----:B------:R-:W-:-:S02]  /*0890*/  @P1 IADD3.X R21, R14, c[0x0][0x184], RZ, P4, !PT ;  /* 0x000061000e151a10 */ /* 0x000fc400027fe4ff */
[----:B------:R-:W-:Y:S02]  /*08a0*/  @P1 IADD3.X R13, R14, c[0x0][0x17c], RZ, P5, !PT ;  /* 0x00005f000e0d1a10 */ /* 0x000fe40002ffe4ff */
[C---:B------:R-:W-:Y:S01]  /*08b0*/  @P2 IADD3 R14, P4, R16.reuse, c[0x0][0x180], RZ ;  /* 0x00006000100e2a10 */ /* 0x040fe20007f9e0ff */
[----:B------:R-:W-:Y:S01]  /*08c0*/  CS2R R24, SRZ ;  /* 0x0000000000187805 */ /* 0x000fe2000001ff00 */
[----:B------:R-:W-:Y:S01]  /*08d0*/  @P2 IADD3 R16, P5, R16, c[0x0][0x178], RZ ;  /* 0x00005e0010102a10 */ /* 0x000fe20007fbe0ff */
[----:B------:R0:W5:Y:S01]  /*08e0*/  @P1 LDG.E.64 R28, [R20.64] ;  /* 0x00000006141c1981 */ /* 0x000162000c1e1b00 */
[----:B------:R-:W-:Y:S02]  /*08f0*/  @P0 SHF.L.U64.HI R31, R10, 0x2, R31 ;  /* 0x000000020a1f0819 */ /* 0x000fe4000001021f */
[----:B------:R-:W-:Y:S02]  /*0900*/  @P3 SHF.L.U32 R30, R8, 0x2, RZ ;  /* 0x00000002081e3819 */ /* 0x000fe400000006ff */
[----:B------:R-:W-:-:S02]  /*0910*/  @P0 IADD3 R18, P6, R34, c[0x0][0x180], RZ ;  /* 0x0000600022120a10 */ /* 0x000fc40007fde0ff */
[----:B------:R-:W-:Y:S02]  /*0920*/  @P3 IADD3 R37, R9, R37, RZ ;  /* 0x0000002509253210 */ /* 0x000fe40007ffe0ff */
[C---:B------:R-:W-:Y:S02]  /*0930*/  @P2 IADD3.X R15, R17.reuse, c[0x0][0x184], RZ, P4, !PT ;  /* 0x00006100110f2a10 */ /* 0x040fe400027fe4ff */
[----:B------:R-:W-:Y:S02]  /*0940*/  @P2 IADD3.X R17, R17, c[0x0][0x17c], RZ, P5, !PT ;  /* 0x00005f0011112a10 */ /* 0x000fe40002ffe4ff */
[----:B------:R-:W-:Y:S01]  /*0950*/  @P0 IADD3.X R19, R31, c[0x0][0x184], RZ, P6, !PT ;  /* 0x000061001f130a10 */ /* 0x000fe200037fe4ff */
[----:B------:R1:W5:Y:S01]  /*0960*/  @P2 LDG.E.64 R24, [R14.64] ;  /* 0x000000060e182981 */ /* 0x000362000c1e1b00 */
[----:B------:R-:W-:Y:S02]  /*0970*/  @P0 IADD3 R34, P4, R34, c[0x0][0x178], RZ ;  /* 0x00005e0022220a10 */ /* 0x000fe40007f9e0ff */
[----:B------:R-:W-:-:S02]  /*0980*/  @P3 IADD3 R32, P5, R30, c[0x0][0x180], RZ ;  /* 0x000060001e203a10 */ /* 0x000fc40007fbe0ff */
[----:B------:R-:W-:Y:S02]  /*0990*/  @P3 SHF.L.U64.HI R37, R8, 0x2, R37 ;  /* 0x0000000208253819 */ /* 0x000fe40000010225 */
[----:B------:R-:W-:Y:S01]  /*09a0*/  @P3 IADD3 R30, P6, R30, c[0x0][0x178], RZ ;  /* 0x00005e001e1e3a10 */ /* 0x000fe20007fde0ff */
[----:B0-----:R-:W-:Y:S01]  /*09b0*/  CS2R R20, SRZ ;  /* 0x0000000000147805 */ /* 0x001fe2000001ff00 */
[----:B------:R-:W-:Y:S01]  /*09c0*/  @P0 IADD3.X R35, R31, c[0x0][0x17c], RZ, P4, !PT ;  /* 0x00005f001f230a10 */ /* 0x000fe200027fe4ff */
[----:B-1----:R-:W-:Y:S01]  /*09d0*/  CS2R R14, SRZ ;  /* 0x00000000000e7805 */ /* 0x002fe2000001ff00 */
[C---:B------:R-:W-:Y:S02]  /*09e0*/  @P3 IADD3.X R33, R37.reuse, c[0x0][0x184], RZ, P5, !PT ;  /* 0x0000610025213a10 */ /* 0x040fe40002ffe4ff */
[----:B------:R-:W-:Y:S02]  /*09f0*/  @P3 IADD3.X R31, R37, c[0x0][0x17c], RZ, P6, !PT ;  /* 0x00005f00251f3a10 */ /* 0x000fe400037fe4ff */
[----:B------:R-:W-:Y:S01]  /*0a00*/  MOV R9, RZ ;  /* 0x000000ff00097202 */ /* 0x000fe20000000f00 */
[----:B------:R0:W5:Y:S01]  /*0a10*/  @P3 LDG.E.64 R20, [R32.64] ;  /* 0x0000000620143981 */ /* 0x000162000c1e1b00 */
[----:B------:R-:W-:-:S03]  /*0a20*/  MOV R8, RZ ;  /* 0x000000ff00087202 */ /* 0x000fc60000000f00 */
[----:B------:R0:W5:Y:S01]  /*0a30*/  @P3 LDG.E.64 R14, [R30.64] ;  /* 0x000000061e0e3981 */ /* 0x000162000c1e1b00 */
[----:B------:R-:W-:-:S03]  /*0a40*/  CS2R R22, SRZ ;  /* 0x0000000000167805 */ /* 0x000fc6000001ff00 */
[----:B------:R1:W5:Y:S04]  /*0a50*/  @P1 LDG.E.64 R8, [R12.64] ;  /* 0x000000060c081981 */ /* 0x000368000c1e1b00 */
[----:B------:R3:W5:Y:S01]  /*0a60*/  @P0 LDG.E.64 R22, [R18.64] ;  /* 0x0000000612160981 */ /* 0x000762000c1e1b00 */
[----:B-1----:R-:W-:-:S06]  /*0a70*/  CS2R R12, SRZ ;  /* 0x00000000000c7805 */ /* 0x002fcc000001ff00 */
[----:B------:R0:W5:Y:S01]  /*0a80*/  @P0 LDG.E.64 R12, [R34.64] ;  /* 0x00000006220c0981 */ /* 0x000162000c1e1b00 */
[----:B------:R-:W-:Y:S01]  /*0a90*/  MOV R54, 0x3f800000 ;  /* 0x3f80000000367802 */ /* 0x000fe20000000f00 */
[----:B------:R-:W-:Y:S01]  /*0aa0*/  CS2R R10, SRZ ;  /* 0x00000000000a7805 */ /* 0x000fe2000001ff00 */
[----:B------:R-:W-:Y:S01]  /*0ab0*/  BSSY B0, `(.L_x_2066) ;  /* 0x0000013000007945 */ /* 0x000fe20003800000 */
[----:B---3--:R-:W-:-:S04]  /*0ac0*/  CS2R R18, SRZ ;  /* 0x0000000000127805 */ /* 0x008fc8000001ff00 */
[----:B------:R1:W5:Y:S02]  /*0ad0*/  @P2 LDG.E.64 R10, [R16.64] ;  /* 0x00000006100a2981 */ /* 0x000364000c1e1b00 */
[----:B-1----:R-:W-:Y:S01]  /*0ae0*/  CS2R R16, SRZ ;  /* 0x0000000000107805 */ /* 0x002fe2000001ff00 */
[----:B--2---:R-:W-:-:S05]  /*0af0*/  FFMA.FTZ R27, -R26, R26, R27 ;  /* 0x0000001a1a1b7223 */ /* 0x004fca000001011b */
[----:B------:R-:W-:-:S13]  /*0b00*/  FSETP.GTU.FTZ.AND P0, PT, R27, RZ, PT ;  /* 0x000000ff1b00720b */ /* 0x000fda0003f1c000 */
        /* <DEDUP_REMOVED lines=13> */
.L_x_2067:
[----:B0-----:R-:W-:Y:S05]  /*0be0*/  BSYNC B0 ;  /* 0x0000000000007941 */ /* 0x001fea0003800000 */
.L_x_2066:
[----:B------:R-:W-:Y:S01]  /*0bf0*/  ISETP.NE.AND P4, PT, RZ, UR9, PT ;  /* 0x00000009ff007c0c */ /* 0x000fe2000bf85270 */
[C---:B-----5:R-:W-:Y:S01]  /*0c00*/  FADD.FTZ R57, -R26.reuse, R28 ;  /* 0x0000001c1a397221 */ /* 0x060fe20000010100 */
[----:B------:R-:W-:Y:S01]  /*0c10*/  MOV R28, R8 ;  /* 0x00000008001c7202 */ /* 0x000fe20000000f00 */
[C---:B------:R-:W-:Y:S01]  /*0c20*/  FADD.FTZ R31, -R26.reuse, R29 ;  /* 0x0000001d1a1f7221 */ /* 0x040fe20000010100 */
[----:B------:R-:W-:Y:S01]  /*0c30*/  MOV R27, R9 ;  /* 0x00000009001b7202 */ /* 0x000fe20000000f00 */
[C---:B------:R-:W-:Y:S01]  /*0c40*/  FADD.FTZ R29, -R26.reuse, R25 ;  /* 0x000000191a1d7221 */ /* 0x040fe20000010100 */
[----:B------:R-:W-:Y:S01]  /*0c50*/  MOV R25, R10 ;  /* 0x0000000a00197202 */ /* 0x000fe20000000f00 */
[----:B------:R-:W-:-:S02]  /*0c60*/  FADD.FTZ R55, -R26, R24 ;  /* 0x000000181a377221 */ /* 0x000fc40000010100 */
[-C--:B-1----:R-:W-:Y:S02]  /*0c70*/  FMUL.FTZ R57, R57, R54.reuse ;  /* 0x0000003639397220 */ /* 0x082fe40000410000 */
        /* <DEDUP_REMOVED lines=12> */
[----:B0-----:R-:W-:-:S04]  /*0d40*/  FADD.FTZ R36, -R34, 1 ;  /* 0x3f80000022247421 */ /* 0x001fc80000010100 */
[----:B------:R-:W-:Y:S02]  /*0d50*/  FFMA.FTZ R36, R27, R36, 1 ;  /* 0x3f8000001b247423 */ /* 0x000fe40000010024 */
[----:B------:R-:W-:Y:S02]  /*0d60*/  FMUL.FTZ R27, R9, R34 ;  /* 0x00000022091b7220 */ /* 0x000fe40000410000 */
[----:B-1----:R-:W-:Y:S02]  /*0d70*/  FADD.FTZ R35, -R31, 1 ;  /* 0x3f8000001f237421 */ /* 0x002fe40000010100 */
[----:B------:R-:W-:Y:S02]  /*0d80*/  FMUL.FTZ R31, R8, R31 ;  /* 0x0000001f081f7220 */ /* 0x000fe40000410000 */
[----:B------:R-:W-:Y:S02]  /*0d90*/  FFMA.FTZ R24, R24, R35, 1 ;  /* 0x3f80000018187423 */ /* 0x000fe40000010023 */
[----:B------:R-:W-:-:S02]  /*0da0*/  FMUL.FTZ R27, R27, R36 ;  /* 0x000000241b1b7220 */ /* 0x000fc40000410000 */
[----:B------:R-:W-:-:S04]  /*0db0*/  FMUL.FTZ R28, R31, R24 ;  /* 0x000000181f1c7220 */ /* 0x000fc80000410000 */
.L_x_2068:
[----:B------:R-:W-:Y:S01]  /*0dc0*/  FMUL.FTZ R32, R28, R16 ;  /* 0x000000101c207220 */ /* 0x000fe20000410000 */
[----:B------:R-:W-:Y:S01]  /*0dd0*/  MOV R24, R11 ;  /* 0x0000000b00187202 */ /* 0x000fe20000000f00 */
[----:B------:R-:W-:Y:S02]  /*0de0*/  FMUL.FTZ R55, R55, R54 ;  /* 0x0000003637377220 */ /* 0x000fe40000410000 */
[----:B------:R-:W-:Y:S02]  /*0df0*/  FFMA.FTZ R30, R57, R32, RZ ;  /* 0x00000020391e7223 */ /* 0x000fe400000100ff */
[----:B------:R-:W-:Y:S02]  /*0e00*/  FMUL.FTZ R31, R27, R17 ;  /* 0x000000111b1f7220 */ /* 0x000fe40000410000 */
[----:B------:R-:W-:Y:S02]  /*0e10*/  FADD.FTZ R32, RZ, R32 ;  /* 0x00000020ff207221 */ /* 0x000fe40000010000 */
        /* <DEDUP_REMOVED lines=20> */
.L_x_2069:
[----:B------:R-:W-:Y:S02]  /*0f60*/  FFMA.FTZ R29, R58, R31, R30 ;  /* 0x0000001f3a1d7223 */ /* 0x000fe4000001001e */
[----:B------:R-:W-:Y:S02]  /*0f70*/  FMUL.FTZ R30, R25, R16 ;  /* 0x00000010191e7220 */ /* 0x000fe40000410000 */
[----:B------:R-:W-:Y:S02]  /*0f80*/  FADD.FTZ R31, R31, R32 ;  /* 0x000000201f1f7221 */ /* 0x000fe40000010000 */
[C---:B------:R-:W-:Y:S01]  /*0f90*/  FADD.FTZ R59, -R26.reuse, R22 ;  /* 0x000000161a3b7221 */ /* 0x040fe20000010100 */
[----:B------:R-:W-:Y:S01]  /*0fa0*/  MOV R22, R13 ;  /* 0x0000000d00167202 */ /* 0x000fe20000000f00 */
[----:B------:R-:W-:Y:S01]  /*0fb0*/  FADD.FTZ R33, -R26, R23 ;  /* 0x000000171a217221 */ /* 0x000fe20000010100 */
[----:B------:R-:W-:Y:S01]  /*0fc0*/  MOV R23, R12 ;  /* 0x0000000c00177202 */ /* 0x000fe20000000f00 */
[----:B------:R-:W-:-:S02]  /*0fd0*/  FFMA.FTZ R29, R55, R30, R29 ;  /* 0x0000001e371d7223 */ /* 0x000fc4000001001d */
[----:B------:R-:W-:Y:S02]  /*0fe0*/  FADD.FTZ R30, R31, R30 ;  /* 0x0000001e1f1e7221 */ /* 0x000fe40000010000 */
[-C--:B------:R-:W-:Y:S02]  /*0ff0*/  FMUL.FTZ R59, R59, R54.reuse ;  /* 0x000000363b3b7220 */ /* 0x080fe40000410000 */
        /* <DEDUP_REMOVED lines=19> */
[----:B------:R-:W-:-:S04]  /*1130*/  FMUL.FTZ R22, R13, R36 ;  /* 0x000000240d167220 */ /* 0x000fc80000410000 */
[----:B------:R-:W-:Y:S02]  /*1140*/  FMUL.FTZ R22, R22, R37 ;  /* 0x0000002516167220 */ /* 0x000fe40000410000 */
.L_x_2070:
[----:B------:R-:W-:Y:S02]  /*1150*/  FFMA.FTZ R29, R56, R31, R29 ;  /* 0x0000001f381d7223 */ /* 0x000fe4000001001d */
[----:B------:R-:W-:Y:S02]  /*1160*/  FMUL.FTZ R32, R23, R16 ;  /* 0x0000001017207220 */ /* 0x000fe40000410000 */
[----:B------:R-:W-:Y:S01]  /*1170*/  FADD.FTZ R33, R31, R30 ;  /* 0x0000001e1f217221 */ /* 0x000fe20000010000 */
[----:B------:R-:W-:Y:S01]  /*1180*/  MOV R30, R14 ;  /* 0x0000000e001e7202 */ /* 0x000fe20000000f00 */
[C---:B------:R-:W-:Y:S02]  /*1190*/  FADD.FTZ R61, -R26.reuse, R20 ;  /* 0x000000141a3d7221 */ /* 0x040fe40000010100 */
        /* <DEDUP_REMOVED lines=26> */
.L_x_2071:
[----:B------:R-:W-:Y:S01]  /*1340*/  FFMA.FTZ R21, R60, R29, R21 ;  /* 0x0000001d3c157223 */ /* 0x000fe20000010015 */
[----:B------:R-:W-:Y:S01]  /*1350*/  ISETP.GT.AND P0, PT, R40, 0x1e, PT ;  /* 0x0000001e2800780c */ /* 0x000fe20003f04270 */
[----:B------:R-:W-:Y:S01]  /*1360*/  FMUL.FTZ R32, R30, R16 ;  /* 0x000000101e207220 */ /* 0x000fe20000410000 */
[----:B------:R-:W-:Y:S01]  /*1370*/  ISETP.NE.AND P3, PT, R52, RZ, PT ;  /* 0x000000ff3400720c */ /* 0x000fe20003f65270 */
[----:B------:R-:W-:Y:S01]  /*1380*/  FADD.FTZ R29, R29, R20 ;  /* 0x000000141d1d7221 */ /* 0x000fe20000010000 */
[----:B------:R-:W-:Y:S01]  /*1390*/  BSSY B0, `(.L_x_2072) ;  /* 0x0000056000007945 */ /* 0x000fe20003800000 */
[----:B------:R-:W-:Y:S01]  /*13a0*/  FMUL.FTZ R37, R26, R17 ;  /* 0x000000111a257220 */ /* 0x000fe20000410000 */
[C---:B------:R-:W-:Y:S01]  /*13b0*/  ISETP.GT.U32.AND P5, PT, R52.reuse, 0x1b, PT ;  /* 0x0000001b3400780c */ /* 0x040fe20003fa4070 */
        /* <DEDUP_REMOVED lines=8> */
[----:B------:R-:W-:Y:S01]  /*1440*/  FFMA.FTZ R32, R55, R25, R32 ;  /* 0x0000001937207223 */ /* 0x000fe20000010020 */
[----:B------:R-:W1:Y:S01]  /*1450*/  SHFL.DOWN PT, R20, R37, 0x1, 0x1f ;  /* 0x08201f0025147f89 */ /* 0x000e6200000e0000 */
[----:B------:R-:W-:-:S02]  /*1460*/  FADD.FTZ R28, R28, R25 ;  /* 0x000000191c1c7221 */ /* 0x000fc40000010000 */
[----:B------:R-:W-:Y:S02]  /*1470*/  FADD.FTZ R25, RZ, R27 ;  /* 0x0000001bff197221 */ /* 0x000fe40000010000 */
[----:B------:R-:W-:Y:S02]  /*1480*/  FFMA.FTZ R27, R58, R27, RZ ;  /* 0x0000001b3a1b7223 */ /* 0x000fe400000100ff */
[----:B------:R-:W-:Y:S02]  /*1490*/  FADD.FTZ R25, R25, R24 ;  /* 0x0000001819197221 */ /* 0x000fe40000010000 */
[----:B------:R-:W-:Y:S02]  /*14a0*/  FFMA.FTZ R27, R56, R24, R27 ;  /* 0x00000018381b7223 */ /* 0x000fe4000001001b */
[----:B------:R-:W-:Y:S02]  /*14b0*/  FADD.FTZ R29, R28, R23 ;  /* 0x000000171c1d7221 */ /* 0x000fe40000010000 */
[----:B------:R-:W-:-:S02]  /*14c0*/  FFMA.FTZ R32, R59, R23, R32 ;  /* 0x000000173b207223 */ /* 0x000fc40000010020 */
[----:B------:R-:W-:Y:S02]  /*14d0*/  FADD.FTZ R25, R25, R22 ;  /* 0x0000001619197221 */ /* 0x000fe40000010000 */
[----:B------:R-:W-:Y:S02]  /*14e0*/  FFMA.FTZ R27, R60, R22, R27 ;  /* 0x000000163c1b7223 */ /* 0x000fe4000001001b */
[----:B------:R-:W-:Y:S02]  /*14f0*/  FADD.FTZ R22, R29, R30 ;  /* 0x0000001e1d167221 */ /* 0x000fe40000010000 */
[----:B0-----:R-:W-:Y:S02]  /*1500*/  @!P0 FADD.FTZ R36, R36, R21 ;  /* 0x0000001524248221 */ /* 0x001fe40000010000 */
[----:B------:R-:W-:Y:S02]  /*1510*/  FADD.FTZ R23, R25, R26 ;  /* 0x0000001a19177221 */ /* 0x000fe40000010000 */
[----:B-1----:R-:W-:Y:S01]  /*1520*/  @!P0 FADD.FTZ R37, R37, R20 ;  /* 0x0000001425258221 */ /* 0x002fe20000010000 */
        /* <DEDUP_REMOVED lines=19> */
[----:B------:R-:W-:Y:S02]  /*1660*/  FFMA.FTZ R21, R62, R26, R27 ;  /* 0x0000001a3e157223 */ /* 0x000fe4000001001b */
[----:B-1----:R-:W-:Y:S01]  /*1670*/  @!P0 FADD.FTZ R37, R37, R20 ;  /* 0x0000001425258221 */ /* 0x002fe20000010000 */
[----:B------:R-:W-:Y:S01]  /*1680*/  ISETP.NE.AND P0, PT, R40, RZ, PT ;  /* 0x000000ff2800720c */ /* 0x000fe20003f05270 */
[----:B------:R-:W-:-:S05]  /*1690*/  FFMA.FTZ R20, R61, R30, R32 ;  /* 0x0000001e3d147223 */ /* 0x000fca0000010020 */
[----:B------:R0:W-:Y:S07]  /*16a0*/  STS.128 [R52.X16+0x90], R20 ;  /* 0x0000901434007388 */ /* 0x0001ee000000cc00 */
[----:B------:R0:W-:Y:S04]  /*16b0*/  @!P0 STS.64 [R0.X8+0x10], R36 ;  /* 0x0000102400008388 */ /* 0x0001e80000008a00 */
[----:B------:R-:W-:Y:S06]  /*16c0*/  BAR.SYNC.DEFER_BLOCKING 0x0 ;  /* 0x0000000000007b1d */ /* 0x000fec0000010000 */
[----:B------:R-:W-:Y:S05]  /*16d0*/  @P3 BRA `(.L_x_2073) ;  /* 0x0000021000003947 */ /* 0x000fea0003800000 */
[----:B------:R-:W1:Y:S04]  /*16e0*/  LDS.64 R32, [0x18] ;  /* 0x00001800ff207984 */ /* 0x000e680000000a00 */
[----:B------:R-:W2:Y:S04]  /*16f0*/  LDS.128 R28, [0x20] ;  /* 0x00002000ff1c7984 */ /* 0x000ea80000000c00 */
[----:B------:R-:W3:Y:S01]  /*1700*/  LDS.128 R24, [0x30] ;  /* 0x00003000ff187984 */ /* 0x000ee20000000c00 */
[----:B-1----:R-:W-:-:S02]  /*1710*/  FADD.FTZ R35, R36, R32 ;  /* 0x0000002024237221 */ /* 0x002fc40000010000 */
[----:B------:R-:W-:Y:S02]  /*1720*/  FADD.FTZ R32, R37, R33 ;  /* 0x0000002125207221 */ /* 0x000fe40000010000 */
[----:B--2---:R-:W-:Y:S02]  /*1730*/  FADD.FTZ R35, R35, R28 ;  /* 0x0000001c23237221 */ /* 0x004fe40000010000 */
[----:B------:R-:W-:Y:S02]  /*1740*/  FADD.FTZ R32, R32, R29 ;  /* 0x0000001d20207221 */ /* 0x000fe40000010000 */
[----:B------:R-:W-:Y:S02]  /*1750*/  FADD.FTZ R29, R35, R30 ;  /* 0x0000001e231d7221 */ /* 0x000fe40000010000 */
[----:B------:R-:W-:Y:S02]  /*1760*/  FADD.FTZ R28, R32, R31 ;  /* 0x0000001f201c7221 */ /* 0x000fe40000010000 */
[----:B------:R-:W1:Y:S01]  /*1770*/  LDS.128 R32, [0x40] ;  /* 0x00004000ff207984 */ /* 0x000e620000000c00 */
[----:B0--3--:R-:W-:-:S02]  /*1780*/  FADD.FTZ R37, R29, R24 ;  /* 0x000000181d257221 */ /* 0x009fc40000010000 */
[----:B------:R-:W-:Y:S02]  /*1790*/  FADD.FTZ R24, R28, R25 ;  /* 0x000000191c187221 */ /* 0x000fe40000010000 */
[----:B------:R-:W0:Y:S01]  /*17a0*/  LDS.128 R28, [0x50] ;  /* 0x00005000ff1c7984 */ /* 0x000e220000000c00 */
[----:B------:R-:W-:Y:S02]  /*17b0*/  FADD.FTZ R37, R37, R26 ;  /* 0x0000001a25257221 */ /* 0x000fe40000010000 */
[----:B------:R-:W-:-:S04]  /*17c0*/  FADD.FTZ R24, R24, R27 ;  /* 0x0000001b18187221 */ /* 0x000fc80000010000 */
[----:B-1----:R-:W-:Y:S02]  /*17d0*/  FADD.FTZ R24, R24, R33 ;  /* 0x0000002118187221 */ /* 0x002fe40000010000 */
[----:B------:R-:W-:Y:S02]  /*17e0*/  FADD.FTZ R37, R37, R32 ;  /* 0x0000002025257221 */ /* 0x000fe40000010000 */
[----:B------:R-:W-:Y:S02]  /*17f0*/  FADD.FTZ R32, R24, R35 ;  /* 0x0000002318207221 */ /* 0x000fe40000010000 */
[----:B------:R-:W1:Y:S01]  /*1800*/  LDS.128 R24, [0x60] ;  /* 0x00006000ff187984 */ /* 0x000e620000000c00 */
[----:B------:R-:W-:-:S04]  /*1810*/  FADD.FTZ R37, R37, R34 ;  /* 0x0000002225257221 */ /* 0x000fc80000010000 */
[----:B0-----:R-:W-:Y:S02]  /*1820*/  FADD.FTZ R37, R37, R28 ;  /* 0x0000001c25257221 */ /* 0x001fe40000010000 */
[----:B------:R-:W-:Y:S02]  /*1830*/  FADD.FTZ R28, R32, R29 ;  /* 0x0000001d201c7221 */ /* 0x000fe40000010000 */
[----:B------:R-:W0:Y:S01]  /*1840*/  LDS.128 R32, [0x70] ;  /* 0x00007000ff207984 */ /* 0x000e220000000c00 */
[----:B------:R-:W-:Y:S02]  /*1850*/  FADD.FTZ R37, R37, R30 ;  /* 0x0000001e25257221 */ /* 0x000fe40000010000 */
[----:B------:R-:W-:Y:S02]  /*1860*/  FADD.FTZ R28, R28, R31 ;  /* 0x0000001f1c1c7221 */ /* 0x000fe40000010000 */
[----:B-1----:R-:W-:Y:S02]  /*1870*/  FADD.FTZ R37, R37, R24 ;  /* 0x0000001825257221 */ /* 0x002fe40000010000 */
[----:B------:R-:W-:-:S02]  /*1880*/  FADD.FTZ R28, R28, R25 ;  /* 0x000000191c1c7221 */ /* 0x000fc40000010000 */
[----:B------:R-:W-:Y:S02]  /*1890*/  FADD.FTZ R37, R37, R26 ;  /* 0x0000001a25257221 */ /* 0x000fe40000010000 */
[----:B------:R-:W-:Y:S02]  /*18a0*/  FADD.FTZ R28, R28, R27 ;  /* 0x0000001b1c1c7221 */ /* 0x000fe40000010000 */
[----:B0-----:R-:W-:Y:S02]  /*18b0*/  FADD.FTZ R37, R37, R32 ;  /* 0x0000002025257221 */ /* 0x001fe40000010000 */
[----:B------:R-:W-:Y:S02]  /*18c0*/  FADD.FTZ R28, R28, R33 ;  /* 0x000000211c1c7221 */ /* 0x000fe40000010000 */
[----:B------:R-:W-:Y:S02]  /*18d0*/  FADD.FTZ R36, R37, R34 ;  /* 0x0000002225247221 */ /* 0x000fe40000010000 */
[----:B------:R-:W-:-:S02]  /*18e0*/  FADD.FTZ R37, R28, R35 ;  /* 0x000000231c257221 */ /* 0x000fc40000010000 */
.L_x_2073:
[----:B------:R-:W-:Y:S05]  /*18f0*/  BSYNC B0 ;  /* 0x0000000000007941 */ /* 0x000fea0003800000 */
.L_x_2072:
[----:B------:R-:W-:Y:S06]  /*1900*/  BAR.SYNC.DEFER_BLOCKING 0x0 ;  /* 0x0000000000007b1d */ /* 0x000fec0000010000 */
[----:B------:R-:W-:Y:S01]  /*1910*/  BSSY B0, `(.L_x_2074) ;  /* 0x000004d000007945 */ /* 0x000fe20003800000 */
[----:B------:R-:W-:Y:S05]  /*1920*/  @P5 BRA `(.L_x_2075) ;  /* 0x000004b000005947 */ /* 0x000fea0003800000 */
[----:B------:R-:W1:Y:S04]  /*1930*/  LDS.128 R24, [R64+0x250] ;  /* 0x0002500040187984 */ /* 0x000e680000000c00 */
[----:B------:R-:W2:Y:S04]  /*1940*/  LDS.128 R28, [R64+0x410] ;  /* 0x00041000401c7984 */ /* 0x000ea80000000c00 */
[----:B------:R-:W3:Y:S01]  /*1950*/  LDS.128 R32, [R64+0x5d0] ;  /* 0x0005d00040207984 */ /* 0x000ee20000000c00 */
[----:B-1----:R-:W-:-:S02]  /*1960*/  FADD.FTZ R65, R20, R24 ;  /* 0x0000001814417221 */ /* 0x002fc40000010000 */
[----:B0-----:R-:W-:Y:S02]  /*1970*/  FADD.FTZ R20, R21, R25 ;  /* 0x0000001915147221 */ /* 0x001fe40000010000 */
[----:B------:R-:W-:Y:S02]  /*1980*/  FADD.FTZ R21, R22, R26 ;  /* 0x0000001a16157221 */ /* 0x000fe40000010000 */
[----:B------:R-:W-:Y:S02]  /*1990*/  FADD.FTZ R22, R23, R27 ;  /* 0x0000001b17167221 */ /* 0x000fe40000010000 */
[----:B--2---:R-:W-:Y:S01]  /*19a0*/  FADD.FTZ R20, R20, R29 ;  /* 0x0000001d14147221 */ /* 0x004fe20000010000 */
[----:B------:R-:W0:Y:S01]  /*19b0*/  LDS.128 R24, [R64+0x790] ;  /* 0x0007900040187984 */ /* 0x000e220000000c00 */
[----:B------:R-:W-:Y:S02]  /*19c0*/  FADD.FTZ R65, R65, R28 ;  /* 0x0000001c41417221 */ /* 0x000fe40000010000 */
[----:B------:R-:W-:-:S02]  /*19d0*/  FADD.FTZ R29, R21, R30 ;  /* 0x0000001e151d7221 */ /* 0x000fc40000010000 */
[----:B------:R-:W-:Y:S02]  /*19e0*/  FADD.FTZ R28, R22, R31 ;  /* 0x0000001f161c7221 */ /* 0x000fe40000010000 */
[----:B---3--:R-:W-:Y:S02]  /*19f0*/  FADD.FTZ R30, R20, R33 ;  /* 0x00000021141e7221 */ /* 0x008fe40000010000 */
[----:B------:R-:W1:Y:S01]  /*1a00*/  LDS.128 R20, [R64+0x950] ;  /* 0x0009500040147984 */ /* 0x000e620000000c00 */
[----:B------:R-:W-:Y:S02]  /*1a10*/  FADD.FTZ R31, R65, R32 ;  /* 0x00000020411f7221 */ /* 0x000fe40000010000 */
[----:B------:R-:W-:Y:S02]  /*1a20*/  FADD.FTZ R29, R29, R34 ;  /* 0x000000221d1d7221 */ /* 0x000fe40000010000 */
[----:B------:R-:W-:Y:S02]  /*1a30*/  FADD.FTZ R28, R28, R35 ;  /* 0x000000231c1c7221 */ /* 0x000fe40000010000 */
[----:B0-----:R-:W-:-:S02]  /*1a40*/  FADD.FTZ R31, R31, R24 ;  /* 0x000000181f1f7221 */ /* 0x001fc40000010000 */
[----:B------:R-:W-:Y:S02]  /*1a50*/  FADD.FTZ R30, R30, R25 ;  /* 0x000000191e1e7221 */ /* 0x000fe40000010000 */
[----:B------:R-:W-:Y:S02]  /*1a60*/  FADD.FTZ R33, R29, R26 ;  /* 0x0000001a1d217221 */ /* 0x000fe40000010000 */
[----:B------:R-:W-:Y:S02]  /*1a70*/  FADD.FTZ R32, R28, R27 ;  /* 0x0000001b1c207221 */ /* 0x000fe40000010000 */
[----:B------:R-:W-:Y:S01]  /*1a80*/  LDS.128 R24, [R64+0xcd0] ;  /* 0x000cd00040187984 */ /* 0x000fe20000000c00 */
[----:B-1----:R-:W-:Y:S02]  /*1a90*/  FADD.FTZ R35, R31, R20 ;  /* 0x000000141f237221 */ /* 0x002fe40000010000 */
[----:B------:R-:W-:Y:S02]  /*1aa0*/  FADD.FTZ R20, R30, R21 ;  /* 0x000000151e147221 */ /* 0x000fe40000010000 */
[----:B------:R-:W0:Y:S01]  /*1ab0*/  LDS.128 R28, [R64+0xb10] ;  /* 0x000b1000401c7984 */ /* 0x000e220000000c00 */
[----:B------:R-:W-:-:S02]  /*1ac0*/  FADD.FTZ R33, R33, R22 ;  /* 0x0000001621217221 */ /* 0x000fc40000010000 */
[----:B------:R-:W-:Y:S02]  /*1ad0*/  FADD.FTZ R32, R32, R23 ;  /* 0x0000001720207221 */ /* 0x000fe40000010000 */
[----:B0-----:R-:W-:Y:S02]  /*1ae0*/  FADD.FTZ R35, R35, R28 ;  /* 0x0000001c23237221 */ /* 0x001fe40000010000 */
[----:B------:R-:W-:Y:S02]  /*1af0*/  FADD.FTZ R20, R20, R29 ;  /* 0x0000001d14147221 */ /* 0x000fe40000010000 */
[----:B------:R-:W-:Y:S02]  /*1b00*/  FADD.FTZ R33, R33, R30 ;  /* 0x0000001e21217221 */ /* 0x000fe40000010000 */
[----:B------:R-:W-:Y:S02]  /*1b10*/  FADD.FTZ R32, R32, R31 ;  /* 0x0000001f20207221 */ /* 0x000fe40000010000 */
[----:B------:R-:W0:Y:S01]  /*1b20*/  LDS.128 R28, [R64+0xe90] ;  /* 0x000e9000401c7984 */ /* 0x000e220000000c00 */
[----:B------:R-:W-:-:S02]  /*1b30*/  FADD.FTZ R35, R35, R24 ;  /* 0x0000001823237221 */ /* 0x000fc40000010000 */
[----:B------:R-:W-:Y:S02]  /*1b40*/  FADD.FTZ R24, R20, R25 ;  /* 0x0000001914187221 */ /* 0x000fe40000010000 */
[----:B------:R-:W1:Y:S01]  /*1b50*/  LDS.128 R20, [R64+0x1050] ;  /* 0x0010500040147984 */ /* 0x000e620000000c00 */
[----:B------:R-:W-:Y:S02]  /*1b60*/  FADD.FTZ R33, R33, R26 ;  /* 0x0000001a21217221 */ /* 0x000fe40000010000 */
[----:B------:R-:W-:Y:S02]  /*1b70*/  FADD.FTZ R32, R32, R27 ;  /* 0x0000001b20207221 */ /* 0x000fe40000010000 */
[----:B0-----:R-:W-:Y:S02]  /*1b80*/  FADD.FTZ R35, R35, R28 ;  /* 0x0000001c23237221 */ /* 0x001fe40000010000 */
[----:B------:R-:W-:Y:S02]  /*1b90*/  FADD.FTZ R24, R24, R29 ;  /* 0x0000001d18187221 */ /* 0x000fe40000010000 */
[----:B------:R-:W-:-:S02]  /*1ba0*/  FADD.FTZ R33, R33, R30 ;  /* 0x0000001e21217221 */ /* 0x000fc40000010000 */
[----:B------:R-:W-:Y:S02]  /*1bb0*/  FADD.FTZ R32, R32, R31 ;  /* 0x0000001f20207221 */ /* 0x000fe40000010000 */
[----:B------:R-:W0:Y:S01]  /*1bc0*/  LDS.128 R28, [R64+0x1210] ;  /* 0x00121000401c7984 */ /* 0x000e220000000c00 */
[----:B-1----:R-:W-:Y:S02]  /*1bd0*/  FADD.FTZ R35, R35, R20 ;  /* 0x0000001423237221 */ /* 0x002fe40000010000 */
[----:B------:R-:W-:Y:S02]  /*1be0*/  FADD.FTZ R20, R24, R21 ;  /* 0x0000001518147221 */ /* 0x000fe40000010000 */
[----:B------:R-:W1:Y:S01]  /*1bf0*/  LDS.128 R24, [R64+0x13d0] ;  /* 0x0013d00040187984 */ /* 0x000e620000000c00 */
[----:B------:R-:W-:Y:S02]  /*1c00*/  FADD.FTZ R33, R33, R22 ;  /* 0x0000001621217221 */ /* 0x000fe40000010000 */
[----:B------:R-:W-:-:S02]  /*1c10*/  FADD.FTZ R32, R32, R23 ;  /* 0x0000001720207221 */ /* 0x000fc40000010000 */
[----:B0-----:R-:W-:Y:S02]  /*1c20*/  FADD.FTZ R35, R35, R28 ;  /* 0x0000001c23237221 */ /* 0x001fe40000010000 */
[----:B------:R-:W-:Y:S02]  /*1c30*/  FADD.FTZ R20, R20, R29 ;  /* 0x0000001d14147221 */ /* 0x000fe40000010000 */
[----:B------:R-:W-:Y:S02]  /*1c40*/  FADD.FTZ R33, R33, R30 ;  /* 0x0000001e21217221 */ /* 0x000fe40000010000 */
[----:B------:R-:W-:Y:S02]  /*1c50*/  FADD.FTZ R32, R32, R31 ;  /* 0x0000001f20207221 */ /* 0x000fe40000010000 */
[----:B------:R-:W0:Y:S01]  /*1c60*/  LDS.128 R28, [R64+0x1590] ;  /* 0x00159000401c7984 */ /* 0x000e220000000c00 */
[----:B-1----:R-:W-:Y:S02]  /*1c70*/  FADD.FTZ R35, R35, R24 ;  /* 0x0000001823237221 */ /* 0x002fe40000010000 */
[----:B------:R-:W-:-:S02]  /*1c80*/  FADD.FTZ R24, R20, R25 ;  /* 0x0000001914187221 */ /* 0x000fc40000010000 */
[----:B------:R-:W1:Y:S01]  /*1c90*/  LDS.128 R20, [R64+0x1750] ;  /* 0x0017500040147984 */ /* 0x000e620000000c00 */
[----:B------:R-:W-:Y:S02]  /*1ca0*/  FADD.FTZ R34, R32, R27 ;  /* 0x0000001b20227221 */ /* 0x000fe40000010000 */
[----:B------:R-:W-:Y:S02]  /*1cb0*/  FADD.FTZ R33, R33, R26 ;  /* 0x0000001a21217221 */ /* 0x000fe40000010000 */
[----:B0-----:R-:W-:Y:S02]  /*1cc0*/  FADD.FTZ R32, R24, R29 ;  /* 0x0000001d18207221 */ /* 0x001fe40000010000 */
[----:B------:R-:W0:Y:S01]  /*1cd0*/  LDS.128 R24, [R64+0x1910] ;  /* 0x0019100040187984 */ /* 0x000e220000000c00 */
[----:B------:R-:W-:Y:S02]  /*1ce0*/  FADD.FTZ R35, R35, R28 ;  /* 0x0000001c23237221 */ /* 0x000fe40000010000 */
[----:B------:R-:W-:-:S02]  /*1cf0*/  FADD.FTZ R33, R33, R30 ;  /* 0x0000001e21217221 */ /* 0x000fc40000010000 */
[----:B------:R-:W-:Y:S02]  /*1d00*/  FADD.FTZ R34, R34, R31 ;  /* 0x0000001f22227221 */ /* 0x000fe40000010000 */
[----:B------:R-:W2:Y:S01]  /*1d10*/  LDS.128 R28, [R64+0x1ad0] ;  /* 0x001ad000401c7984 */ /* 0x000ea20000000c00 */
[----:B-1----:R-:W-:Y:S02]  /*1d20*/  FADD.FTZ R35, R35, R20 ;  /* 0x0000001423237221 */ /* 0x002fe40000010000 */
[----:B------:R-:W-:Y:S02]  /*1d30*/  FADD.FTZ R32, R32, R21 ;  /* 0x0000001520207221 */ /* 0x000fe40000010000 */
[----:B------:R-:W-:Y:S02]  /*1d40*/  FADD.FTZ R33, R33, R22 ;  /* 0x0000001621217221 */ /* 0x000fe40000010000 */
[----:B------:R-:W-:Y:S02]  /*1d50*/  FADD.FTZ R34, R34, R23 ;  /* 0x0000001722227221 */ /* 0x000fe40000010000 */
[----:B0-----:R-:W-:-:S02]  /*1d60*/  FADD.FTZ R35, R35, R24 ;  /* 0x0000001823237221 */ /* 0x001fc40000010000 */
[----:B------:R-:W-:Y:S02]  /*1d70*/  FADD.FTZ R32, R32, R25 ;  /* 0x0000001920207221 */ /* 0x000fe40000010000 */
[----:B------:R-:W-:Y:S02]  /*1d80*/  FADD.FTZ R33, R33, R26 ;  /* 0x0000001a21217221 */ /* 0x000fe40000010000 */
[----:B------:R-:W-:Y:S02]  /*1d90*/  FADD.FTZ R34, R34, R27 ;  /* 0x0000001b22227221 */ /* 0x000fe40000010000 */
[----:B--2---:R-:W-:Y:S02]  /*1da0*/  FADD.FTZ R20, R35, R28 ;  /* 0x0000001c23147221 */ /* 0x004fe40000010000 */
[----:B------:R-:W-:Y:S02]  /*1db0*/  FADD.FTZ R21, R32, R29 ;  /* 0x0000001d20157221 */ /* 0x000fe40000010000 */
[----:B------:R-:W-:-:S02]  /*1dc0*/  FADD.FTZ R22, R33, R30 ;  /* 0x0000001e21167221 */ /* 0x000fc40000010000 */
[----:B------:R-:W-:Y:S02]  /*1dd0*/  FADD.FTZ R23, R34, R31 ;  /* 0x0000001f22177221 */ /* 0x000fe40000010000 */
.L_x_2075:
[----:B------:R-:W-:Y:S05]  /*1de0*/  BSYNC B0 ;  /* 0x0000000000007941 */ /* 0x000fea0003800000 */
.L_x_2074:
[----:B------:R-:W-:Y:S01]  /*1df0*/  MOV R32, c[0x0][0xc] ;  /* 0x0000030000207a02 */ /* 0x000fe20000000f00 */
[----:B------:R-:W-:Y:S01]  /*1e00*/  BSSY B0, `(.L_x_2076) ;  /* 0x0000012000007945 */ /* 0x000fe20003800000 */
[----:B------:R-:W-:Y:S02]  /*1e10*/  HFMA2.MMA R33, -RZ, RZ, 0, 2.384185791015625e-07 ;  /* 0x00000004ff217435 */ /* 0x000fe400000001ff */
[----:B------:R-:W-:Y:S01]  /*1e20*/  ISETP.GE.U32.AND P0, PT, R32, 0x2, PT ;  /* 0x000000022000780c */ /* 0x000fe20003f06070 */
[----:B------:R-:W-:Y:S07]  /*1e30*/  @P5 BRA `(.L_x_2077) ;  /* 0x000000e000005947 */ /* 0x000fee0003800000 */
[----:B------:R-:W-:Y:S01]  /*1e40*/  IMAD R24, R63, 0x1c, R52 ;  /* 0x0000001c3f187824 */ /* 0x000fe200078e0234 */
[----:B------:R-:W-:-:S03]  /*1e50*/  MOV R27, c[0x0][0x1d8] ;  /* 0x00007600001b7a02 */ /* 0x000fc60000000f00 */
[----:B------:R-:W-:Y:S01]  /*1e60*/  IMAD.WIDE R24, R24, R33, c[0x0][0x1b8] ;  /* 0x00006e0018187625 */ /* 0x000fe200078e0221 */
[----:B------:R-:W-:-:S04]  /*1e70*/  MOV R31, c[0x0][0x1dc] ;  /* 0x00007700001f7a02 */ /* 0x000fc80000000f00 */
        /* <DEDUP_REMOVED lines=10> */
.L_x_2077:
[----:B------:R-:W-:Y:S05]  /*1f20*/  BSYNC B0 ;  /* 0x0000000000007941 */ /* 0x000fea0003800000 */
.L_x_2076:
[----:B------:R-:W-:Y:S05]  /*1f30*/  @!P0 BRA `(.L_x_2078) ;  /* 0x000011c000008947 */ /* 0x000fea0003800000 */
[----:B01----:R-:W-:-:S05]  /*1f40*/  LOP3.LUT R20, R44, 0x1, RZ, 0xc0, !PT ;  /* 0x000000012c147812 */ /* 0x003fca00078ec0ff */
        /* <DEDUP_REMOVED lines=25> */
.L_x_2080:
[----:B------:R-:W2:Y:S01]  /*20e0*/  LDG.E.STRONG.GPU R22, [R20.64] ;  /* 0x0000000614167981 */ /* 0x000ea2000c1ef900 */
[----:B------:R-:W-:Y:S01]  /*20f0*/  YIELD ;  /* 0x0000000000007946 */ /* 0x000fe20003800000 */
[----:B--2---:R-:W-:Y:S01]  /*2100*/  ISETP.NE.AND P0, PT, R22, R25, PT ;  /* 0x000000191600720c */ /* 0x004fe20003f05270 */
[----:B------:R-:W-:-:S12]  /*2110*/  CCTL.IVALL ;  /* 0x00000000ff00798f */ /* 0x000fd80002000000 */
[----:B------:R-:W-:Y:S05]  /*2120*/  @P0 BRA `(.L_x_2080) ;  /* 0xffffffb000000947 */ /* 0x000fea000383ffff */
.L_x_2079:
        /* <DEDUP_REMOVED lines=8> */
[----:B------:R-:W-:Y:S02]  /*21b0*/  ISETP.GT.AND P0, PT, R45, RZ, PT ;  /* 0x000000ff2d00720c */ /* 0x000fe40003f04270 */
[----:B------:R-:W-:Y:S02]  /*21c0*/  MOV R27, RZ ;  /* 0x000000ff001b7202 */ /* 0x000fe40000000f00 */
[----:B------:R-:W-:-:S09]  /*21d0*/  MOV R26, R45 ;  /* 0x0000002d001a7202 */ /* 0x000fd20000000f00 */
[----:B------:R-:W-:Y:S05]  /*21e0*/  @!P0 BRA `(.L_x_2082) ;  /* 0x00000b6000008947 */ /* 0x000fea0003800000 */
[----:B------:R-:W-:Y:S02]  /*21f0*/  ISETP.GT.AND P5, PT, R26, 0xc, PT ;  /* 0x0000000c1a00780c */ /* 0x000fe40003fa4270 */
[----:B------:R-:W-:-:S11]  /*2200*/  PLOP3.LUT P0, PT, PT, PT, PT, 0x80, 0x0 ;  /* 0x000000000000781c */ /* 0x000fd60003f0f070 */
[----:B------:R-:W-:Y:S05]  /*2210*/  @!P5 BRA `(.L_x_2083) ;  /* 0x000007400000d947 */ /* 0x000fea0003800000 */
[----:B------:R-:W-:Y:S02]  /*2220*/  PLOP3.LUT P0, PT, PT, PT, PT, 0x8, 0x0 ;  /* 0x000000000000781c */ /* 0x000fe40003f0e170 */
.L_x_2084:
[C---:B------:R-:W-:Y:S02]  /*2230*/  ISETP.EQ.OR P5, PT, R27.reuse, R42, P3 ;  /* 0x0000002a1b00720c */ /* 0x040fe40001fa2670 */
[----:B0-----:R-:W-:-:S04]  /*2240*/  IADD3 R23, R27, 0x1, RZ ;  /* 0x000000011b177810 */ /* 0x001fc80007ffe0ff */
        /* <DEDUP_REMOVED lines=113> */
.L_x_2083:
[----:B------:R-:W-:-:S13]  /*2960*/  ISETP.GT.AND P5, PT, R26, 0x4, PT ;  /* 0x000000041a00780c */ /* 0x000fda0003fa4270 */
[----:B------:R-:W-:Y:S05]  /*2970*/  @!P5 BRA `(.L_x_2085) ;  /* 0x000003b00000d947 */ /* 0x000fea0003800000 */
        /* <DEDUP_REMOVED lines=59> */
.L_x_2085:
[----:B------:R-:W-:-:S13]  /*2d30*/  ISETP.NE.OR P0, PT, R26, RZ, P0 ;  /* 0x000000ff1a00720c */ /* 0x000fda0000705670 */
[----:B------:R-:W-:Y:S05]  /*2d40*/  @!P0 BRA `(.L_x_2081) ;  /* 0x000001f000008947 */ /* 0x000fea0003800000 */
.L_x_2082:
[----:B------:R-:W-:-:S13]  /*2d50*/  ISETP.EQ.OR P6, PT, R27, R42, P3 ;  /* 0x0000002a1b00720c */ /* 0x000fda0001fc2670 */
[----:B0-----:R-:W-:-:S04]  /*2d60*/  @!P6 IMAD R21, R27, c[0x0][0x10], R41 ;  /* 0x000004001b15ea24 */ /* 0x001fc800078e0229 */
        /* <DEDUP_REMOVED lines=29> */
.L_x_2081:
[----:B------:R-:W-:-:S13]  /*2f40*/  ISETP.NE.AND P0, PT, R46, RZ, PT ;  /* 0x000000ff2e00720c */ /* 0x000fda0003f05270 */
[----:B------:R-:W-:Y:S05]  /*2f50*/  @!P0 BRA `(.L_x_2078) ;  /* 0x000001a000008947 */ /* 0x000fea0003800000 */
[----:B------:R-:W-:Y:S01]  /*2f60*/  ISETP.EQ.OR P0, PT, R27, R42, P3 ;  /* 0x0000002a1b00720c */ /* 0x000fe20001f02670 */
[----:B------:R-:W-:Y:S01]  /*2f70*/  BSSY B0, `(.L_x_2086) ;  /* 0x0000008000007945 */ /* 0x000fe20003800000 */
[----:B------:R-:W-:-:S11]  /*2f80*/  ISETP.NE.AND P5, PT, R46, 0x1, PT ;  /* 0x000000012e00780c */ /* 0x000fd60003fa5270 */
[----:B------:R-:W-:Y:S05]  /*2f90*/  @P0 BRA `(.L_x_2087) ;  /* 0x0000005000000947 */ /* 0x000fea0003800000 */
[----:B0-----:R-:W-:-:S04]  /*2fa0*/  IMAD R21, R27, c[0x0][0x10], R41 ;  /* 0x000004001b157a24 */ /* 0x001fc800078e0229 */
[----:B------:R-:W-:-:S06]  /*2fb0*/  IMAD.WIDE.U32 R20, R21, 0x8, R28 ;  /* 0x0000000815147825 */ /* 0x000fcc00078e001c */
[----:B------:R-:W2:Y:S02]  /*2fc0*/  LDG.E.64 R20, [R20.64] ;  /* 0x0000000614147981 */ /* 0x000ea4000c1e1b00 */
[----:B--2---:R-:W-:Y:S02]  /*2fd0*/  FADD.FTZ R36, R36, R20 ;  /* 0x0000001424247221 */ /* 0x004fe40000010000 */
[----:B------:R-:W-:Y:S02]  /*2fe0*/  FADD.FTZ R37, R37, R21 ;  /* 0x0000001525257221 */ /* 0x000fe40000010000 */
.L_x_2087:
[----:B------:R-:W-:Y:S05]  /*2ff0*/  BSYNC B0 ;  /* 0x0000000000007941 */ /* 0x000fea0003800000 */
.L_x_2086:
[----:B------:R-:W-:Y:S05]  /*3000*/  @!P5 BRA `(.L_x_2078) ;  /* 0x000000f00000d947 */ /* 0x000fea0003800000 */
[C---:B0-----:R-:W-:Y:S02]  /*3010*/  IADD3 R23, R27.reuse, 0x2, RZ ;  /* 0x000000021b177810 */ /* 0x041fe40007ffe0ff */
        /* <DEDUP_REMOVED lines=14> */
.L_x_2078:
[----:B------:R-:W-:Y:S01]  /*3100*/  @!P3 STS.64 [0x88], R36 ;  /* 0x00008824ff00b388 */ /* 0x000fe20000000a00 */
[----:B01----:R-:W-:-:S03]  /*3110*/  SHF.R.U32.HI R22, RZ, 0x2, R52 ;  /* 0x00000002ff167819 */ /* 0x003fc60000011634 */
[----:B------:R-:W-:Y:S02]  /*3120*/  BAR.SYNC.DEFER_BLOCKING 0x0 ;  /* 0x0000000000007b1d */ /* 0x000fe40000010000 */
[----:B------:R-:W-:-:S04]  /*3130*/  IMAD.WIDE.U32 R22, R22, 0x24924925, RZ ;  /* 0x2492492516167825 */ /* 0x000fc800078e00ff */
[----:B------:R-:W-:-:S05]  /*3140*/  IMAD R22, R42, c[0x0][0x1fc], R23 ;  /* 0x00007f002a167a24 */ /* 0x000fca00078e0217 */
[C---:B------:R-:W-:Y:S02]  /*3150*/  IADD3 R23, R22.reuse, 0x20, RZ ;  /* 0x0000002016177810 */ /* 0x040fe40007ffe0ff */
[----:B------:R-:W-:Y:S02]  /*3160*/  IADD3 R22, R22, 0x30, RZ ;  /* 0x0000003016167810 */ /* 0x000fe40007ffe0ff */
[----:B------:R-:W-:Y:S02]  /*3170*/  ISETP.GE.U32.AND P0, PT, R23, c[0x0][0x1e0], PT ;  /* 0x0000780017007a0c */ /* 0x000fe40003f06070 */
[----:B------:R-:W-:Y:S02]  /*3180*/  ISETP.GE.U32.AND P3, PT, R22, c[0x0][0x1e0], PT ;  /* 0x0000780016007a0c */ /* 0x000fe40003f66070 */
[----:B------:R-:W-:Y:S02]  /*3190*/  SHF.R.S32.HI R23, RZ, 0x1f, R23 ;  /* 0x0000001fff177819 */ /* 0x000fe40000011417 */
[----:B------:R-:W-:-:S02]  /*31a0*/  SHF.R.S32.HI R22, RZ, 0x1f, R22 ;  /* 0x0000001fff167819 */ /* 0x000fc40000011416 */
[----:B------:R-:W-:Y:S01]  /*31b0*/  ISETP.GE.AND.EX P0, PT, R23, c[0x0][0x1e4], PT, P0 ;  /* 0x0000790017007a0c */ /* 0x000fe20003f06300 */
[----:B------:R-:W0:Y:S01]  /*31c0*/  LDS.64 R20, [0x88] ;  /* 0x00008800ff147984 */ /* 0x000e220000000a00 */
[----:B------:R-:W-:Y:S02]  /*31d0*/  ISETP.GE.AND.EX P3, PT, R22, c[0x0][0x1e4], PT, P3 ;  /* 0x0000790016007a0c */ /* 0x000fe40003f66330 */
[C---:B------:R-:W-:Y:S02]  /*31e0*/  ISETP.LT.U32.AND P0, PT, R52.reuse, 0x1c0, !P0 ;  /* 0x000001c03400780c */ /* 0x040fe40004701070 */
[----:B------:R-:W-:Y:S01]  /*31f0*/  ISETP.LT.U32.AND P3, PT, R52, 0x1c0, !P3 ;  /* 0x000001c03400780c */ /* 0x000fe20005f61070 */
        /* <DEDUP_REMOVED lines=21> */
.L_x_2088:
        /* <DEDUP_REMOVED lines=11> */
[C---:B------:R-:W-:Y:S01]  /*3400*/  LEA R22, P5, R20.reuse, c[0x0][0x160], 0x2 ;  /* 0x0000580014167a11 */ /* 0x040fe200078a10ff */
[----:B------:R-:W-:Y:S02]  /*3410*/  FFMA.FTZ R9, R17, R9, -R58 ;  /* 0x0000000911097223 */ /* 0x000fe4000001083a */
[-C--:B------:R-:W-:Y:S01]  /*3420*/  FMUL.FTZ R8, R57, R54.reuse ;  /* 0x0000003639087220 */ /* 0x080fe20000410000 */
[----:B------:R-:W-:Y:S01]  /*3430*/  LEA.HI.X R23, R20, c[0x0][0x164], R23, 0x2, P5 ;  /* 0x0000590014177a11 */ /* 0x000fe200028f1417 */
[----:B------:R-:W-:-:S05]  /*3440*/  FMUL.FTZ R9, R9, R54 ;  /* 0x0000003609097220 */ /* 0x000fca0000410000 */
[----:B------:R0:W-:Y:S03]  /*3450*/  STG.E.64 [R22.64], R8 ;  /* 0x0000000816007986 */ /* 0x0001e6000c101b06 */
.L_x_2090:
[----:B------:R-:W-:Y:S05]  /*3460*/  BSYNC B0 ;  /* 0x0000000000007941 */ /* 0x000fea0003800000 */
.L_x_2089:
        /* <DEDUP_REMOVED lines=19> */
.L_x_2091:
        /* <DEDUP_REMOVED lines=17> */
.L_x_2093:
[----:B------:R-:W-:Y:S05]  /*36b0*/  BSYNC B0 ;  /* 0x0000000000007941 */ /* 0x000fea0003800000 */
.L_x_2092:
        /* <DEDUP_REMOVED lines=19> */
.L_x_2094:
[----:B------:R-:W-:Y:S01]  /*37f0*/  BSSY B0, `(.L_x_2095) ;  /* 0x0000011000007945 */ /* 0x000fe20003800000 */
[----:B------:R-:W-:Y:S05]  /*3800*/  @!P0 BRA `(.L_x_2096) ;  /* 0x000000f000008947 */ /* 0x000fea0003800000 */
[----:B0-----:R-:W-:Y:S01]  /*3810*/  MOV R10, R66 ;  /* 0x00000042000a7202 */ /* 0x001fe20000000f00 */
        /* <DEDUP_REMOVED lines=14> */
.L_x_2096:
[----:B------:R-:W-:Y:S05]  /*3900*/  BSYNC B0 ;  /* 0x0000000000007941 */ /* 0x000fea0003800000 */
.L_x_2095:
[----:B------:R-:W-:Y:S05]  /*3910*/  @!P4 BRA `(.L_x_2097) ;  /* 0x000001200000c947 */ /* 0x000fea0003800000 */
[----:B------:R-:W-:Y:S02]  /*3920*/  FFMA.FTZ R18, R61, R16, R18 ;  /* 0x000000103d127223 */ /* 0x000fe40000010012 */
[----:B------:R-:W-:Y:S02]  /*3930*/  FFMA.FTZ R19, R62, R17, R19 ;  /* 0x000000113e137223 */ /* 0x000fe40000010013 */
[----:B0-----:R-:W-:Y:S02]  /*3940*/  FMUL.FTZ R8, R18, -1.4426950216293334961 ;  /* 0xbfb8aa3b12087820 */ /* 0x001fe40000410000 */
        /* <DEDUP_REMOVED lines=15> */
.L_x_2097:
        /* <DEDUP_REMOVED lines=17> */
.L_x_2099:
[----:B------:R-:W-:Y:S05]  /*3b50*/  BSYNC B0 ;  /* 0x0000000000007941 */ /* 0x000fea0003800000 */
.L_x_2098:
[----:B------:R-:W-:Y:S02]  /*3b60*/  IADD3 R43, R43, c[0x0][0x10], RZ ;  /* 0x000004002b2b7a10 */ /* 0x000fe40007ffe0ff */
[----:B------:R-:W-:Y:S02]  /*3b70*/  IADD3 R44, R44, 0x1, RZ ;  /* 0x000000012c2c7810 */ /* 0x000fe40007ffe0ff */
[----:B------:R-:W-:-:S13]  /*3b80*/  ISETP.GE.AND P0, PT, R43, UR4, PT ;  /* 0x000000042b007c0c */ /* 0x000fda000bf06270 */
[----:B------:R-:W-:Y:S01]  /*3b90*/  @P0 CALL.REL.NOINC `(.L_x_2065) ;  /* 0x0000001000000944 */ /* 0x000fe20003c00000 */
[----:B------:R-:W-:Y:S05]  /*3ba0*/  BRA `(.L_x_2100) ;  /* 0xffffc79000007947 */ /* 0x000fea000383ffff */
.L_x_2065:
        /* <DEDUP_REMOVED lines=22> */
.L_x_2102:
[----:B------:R-:W-:Y:S05]  /*3d10*/  BSYNC B0 ;  /* 0x0000000000007941 */ /* 0x000fea0003800000 */
.L_x_2101:
[----:B------:R-:W-:Y:S05]  /*3d20*/  @P0 EXIT ;  /* 0x000000000000094d */ /* 0x000fea0003800000 */
[----:B------:R-:W-:Y:S05]  /*3d30*/  @P2 BRA `(.L_x_2103) ;  /* 0x0000008000002947 */ /* 0x000fea0003800000 */
[----:B------:R-:W-:-:S05]  /*3d40*/  IMAD R0, R4, c[0x0][0x10], RZ ;  /* 0x0000040004007a24 */ /* 0x000fca00078e02ff */
[----:B------:R-:W-:-:S13]  /*3d50*/  ISETP.NE.AND P0, PT, R0, -0x1, PT ;  /* 0xffffffff0000780c */ /* 0x000fda0003f05270 */
[----:B------:R-:W-:Y:S05]  /*3d60*/  @!P0 BRA `(.L_x_2103) ;  /* 0x0000005000008947 */ /* 0x000fea0003800000 */
.L_x_2104:
[----:B-1----:R-:W2:Y:S01]  /*3d70*/  LDG.E.STRONG.GPU R5, [R2.64] ;  /* 0x0000000602057981 */ /* 0x002ea2000c1ef900 */
[----:B------:R-:W-:Y:S01]  /*3d80*/  YIELD ;  /* 0x0000000000007946 */ /* 0x000fe20003800000 */
[----:B--2---:R-:W-:Y:S01]  /*3d90*/  ISETP.NE.AND P0, PT, R5, R0, PT ;  /* 0x000000000500720c */ /* 0x004fe20003f05270 */
[----:B------:R-:W-:-:S12]  /*3da0*/  CCTL.IVALL ;  /* 0x00000000ff00798f */ /* 0x000fd80002000000 */
[----:B------:R-:W-:Y:S05]  /*3db0*/  @P0 BRA `(.L_x_2104) ;  /* 0xffffffb000000947 */ /* 0x000fea000383ffff */
.L_x_2103:
[----:B------:R-:W-:Y:S02]  /*3dc0*/  WARPSYNC 0xffffffff ;  /* 0xffffffff00007948 */ /* 0x000fe40003800000 */
[----:B------:R-:W-:Y:S01]  /*3dd0*/  MOV R19, c[0x0][0x1dc] ;  /* 0x0000770000137a02 */ /* 0x000fe20000000f00 */
[----:B------:R-:W-:Y:S03]  /*3de0*/  BAR.SYNC.DEFER_BLOCKING 0x0 ;  /* 0x0000000000007b1d */ /* 0x000fe60000010000 */
[----:B------:R-:W-:-:S04]  /*3df0*/  LEA.HI R0, P0, R19, c[0x0][0x1d8], RZ, 0x1 ;  /* 0x0000760013007a11 */ /* 0x000fc800078108ff */
[----:B-1----:R-:W-:-:S04]  /*3e00*/  IADD3.X R3, RZ, c[0x0][0x1dc], RZ, P0, !PT ;  /* 0x00007700ff037a10 */ /* 0x002fc800007fe4ff */
        /* <DEDUP_REMOVED lines=15> */
[----:B0-----:R-:W-:-:S04]  /*3f00*/  LEA.HI R23, P0, R2, UR4, RZ, 0x1 ;  /* 0x0000000402177c11 */ /* 0x001fc8000f8108ff */
[----:B------:R-:W-:-:S04]  /*3f10*/  IADD3.X R2, RZ, R2, RZ, P0, !PT ;  /* 0x00000002ff027210 */ /* 0x000fc800007fe4ff */
[--C-:B------:R-:W-:Y:S02]  /*3f20*/  SHF.R.S64 R23, R23, 0x1, R2.reuse ;  /* 0x0000000117177819 */ /* 0x100fe40000001002 */
[----:B------:R-:W-:-:S04]  /*3f30*/  SHF.R.S32.HI R0, RZ, 0x1, R2 ;  /* 0x00000001ff007819 */ /* 0x000fc80000011402 */
[----:B------:R-:W-:Y:S02]  /*3f40*/  SHF.L.U64.HI R21, R23, 0x2, R0 ;  /* 0x0000000217157819 */ /* 0x000fe40000010200 */
.L_x_2105:
        /* <DEDUP_REMOVED lines=23> */
.L_x_2106:
        /* <DEDUP_REMOVED lines=12> */
.L_x_5201:


//--------------------- .text._Z35group_norm_nhwc_bwd_one_pass_kernelI11Fp32IOFp32WLi128ELi56ELi448EEv26Group_norm_nhwc_bwd_params --------------------------
	.section	.text._Z35group_norm_nhwc_bwd_one_pass_kernelI11Fp32IOFp32WLi128ELi56ELi448EEv26Group_norm_nhwc_bwd_params,"ax",@progbits
	.sectioninfo	@"SHI_REGISTERS=84"
	.align	128
        .global         _Z35group_norm_nhwc_bwd_one_pass_kernelI11Fp32IOFp32WLi128ELi56ELi448EEv26Group_norm_nhwc_bwd_params
        .type           _Z35group_norm_nhwc_bwd_one_pass_kernelI11Fp32IOFp32WLi128ELi56ELi448EEv26Group_norm_nhwc_bwd_params,@function
        .size           _Z35group_norm_nhwc_bwd_one_pass_kernelI11Fp32IOFp32WLi128ELi56ELi448EEv26Group_norm_nhwc_bwd_params,(.L_x_5202 - _Z35group_norm_nhwc_bwd_one_pass_kernelI11Fp32IOFp32WLi128ELi56ELi448EEv26Group_norm_nhwc_bwd_params)
        .other          _Z35group_norm_nhwc_bwd_one_pass_kernelI11Fp32IOFp32WLi128ELi56ELi448EEv26Group_norm_nhwc_bwd_params,@"STO_CUDA_ENTRY STV_DEFAULT"
_Z35group_norm_nhwc_bwd_one_pass_kernelI11Fp32IOFp32WLi128ELi56ELi448EEv26Group_norm_nhwc_bwd_params:
.text._Z35group_norm_nhwc_bwd_one_pass_kernelI11Fp32IOFp32WLi128ELi56ELi448EEv26Group_norm_nhwc_bwd_params:
        /* <DEDUP_REMOVED lines=15> */
[----:B------:R-:W1:Y:S01]  /*00f0*/  S2R R59, SR_LANEID ;  /* 0x00000000003b7919 */ /* 0x000e620000000000 */
[----:B------:R-:W-:Y:S01]  /*0100*/  UIMAD.WIDE.U32 UR4, UR8, UR12, URZ ;  /* 0x0000000c080472a5 */ /* 0x000fe2000f8e003f */
[----:B------:R-:W-:Y:S01]  /*0110*/  IMAD.WIDE.U32 R2, R2, 0x24924925, RZ ;  /* 0x2492492502027825 */ /* 0x000fe200078e00ff */
[----:B------:R-:W-:Y:S01]  /*0120*/  UIMAD UR8, UR8, UR13, URZ ;  /* 0x0000000d080872a4 */ /* 0x000fe2000f8e023f */
[----:B------:R-:W-:Y:S01]  /*0130*/  LEA.HI R0, R0, R71, RZ, 0x5 ;  /* 0x0000004700007211 */ /* 0x000fe200078f28ff */
[----:B------:R-:W-:Y:S01]  /*0140*/  ULEA.HI UR11, UP0, UR13, UR12, URZ, 0x1 ;  /* 0x0000000c0d0b7291 */ /* 0x000fe2000f81083f */
[----:B------:R-:W-:Y:S01]  /*0150*/  IMAD R70, R3, -0x1c, R71 ;  /* 0xffffffe403467824 */ /* 0x000fe200078e0247 */
[----:B------:R-:W-:Y:S01]  /*0160*/  UIADD3 UR8, UR5, UR8, URZ ;  /* 0x0000000805087290 */ /* 0x000fe2000fffe03f */
[----:B------:R-:W-:Y:S01]  /*0170*/  HFMA2.MMA R61, -RZ, RZ, 0, 0 ;  /* 0x00000000ff3d7435 */ /* 0x000fe200000001ff */
[----:B------:R-:W-:Y:S01]  /*0180*/  UIADD3.X UR9, URZ, UR13, URZ, UP0, !UPT ;  /* 0x0000000d3f097290 */ /* 0x000fe200087fe43f */
[----:B------:R-:W-:Y:S01]  /*0190*/  SHF.R.S32.HI R0, RZ, 0x5, R0 ;  /* 0x00000005ff007819 */ /* 0x000fe20000011400 */
[----:B------:R-:W-:Y:S01]  /*01a0*/  ULEA.HI UR10, UP0, UR8, UR4, URZ, 0x1 ;  /* 0x00000004080a7291 */ /* 0x000fe2000f81083f */
[----:B------:R-:W-:Y:S01]  /*01b0*/  SHF.L.U32 R70, R70, 0x1, RZ ;  /* 0x0000000146467819 */ /* 0x000fe200000006ff */
[----:B------:R-:W-:-:S02]  /*01c0*/  USHF.R.S64 UR11, UR11, 0x1, UR9 ;  /* 0x000000010b0b7899 */ /* 0x000fc40008001009 */
[----:B------:R-:W-:Y:S02]  /*01d0*/  UIADD3.X UR8, URZ, UR8, URZ, UP0, !UPT ;  /* 0x000000083f087290 */ /* 0x000fe400087fe43f */
[----:B------:R-:W-:Y:S01]  /*01e0*/  USHF.R.S32.HI UR9, URZ, 0x1, UR9 ;  /* 0x000000013f097899 */ /* 0x000fe20008011409 */
[----:B0-----:R-:W-:Y:S01]  /*01f0*/  IMAD R69, R60, c[0x0][0x1fc], R3 ;  /* 0x00007f003c457a24 */ /* 0x001fe200078e0203 */
[----:B------:R-:W-:Y:S02]  /*0200*/  USHF.R.S64 UR10, UR10, 0x1, UR8 ;  /* 0x000000010a0a7899 */ /* 0x000fe40008001008 */
[----:B------:R-:W-:Y:S02]  /*0210*/  USHF.R.S32.HI UR8, URZ, 0x1, UR8 ;  /* 0x000000013f087899 */ /* 0x000fe40008011408 */
[C---:B------:R-:W-:Y:S01]  /*0220*/  ISETP.GE.U32.AND P1, PT, R69.reuse, c[0x0][0x1e0], PT ;  /* 0x0000780045007a0c */ /* 0x040fe20003f26070 */
[----:B------:R-:W-:Y:S01]  /*0230*/  USHF.L.U64.HI UR9, UR11, 0x2, UR9 ;  /* 0x000000020b097899 */ /* 0x000fe20008010209 */
[----:B------:R-:W-:Y:S01]  /*0240*/  SHF.R.S32.HI R58, RZ, 0x1f, R69 ;  /* 0x0000001fff3a7819 */ /* 0x000fe20000011445 */
[----:B------:R-:W-:Y:S01]  /*0250*/  USHF.L.U64.HI UR8, UR10, 0x2, UR8 ;  /* 0x000000020a087899 */ /* 0x000fe20008010208 */
[----:B------:R-:W-:Y:S01]  /*0260*/  IADD3 R68, R69, 0x10, RZ ;  /* 0x0000001045447810 */ /* 0x000fe20007ffe0ff */
[----:B------:R-:W-:Y:S01]  /*0270*/  ULDC.U8 UR16, c[0x0][0x1f4] ;  /* 0x00007d0000107ab9 */ /* 0x000fe20000000000 */
[----:B------:R-:W-:-:S02]  /*0280*/  ISETP.GE.AND.EX P1, PT, R58, c[0x0][0x1e4], PT, P1 ;  /* 0x000079003a007a0c */ /* 0x000fc40003f26310 */
[----:B------:R-:W-:Y:S02]  /*0290*/  IADD3 R67, R69, 0x20, RZ ;  /* 0x0000002045437810 */ /* 0x000fe40007ffe0ff */
[----:B------:R-:W-:Y:S02]  /*02a0*/  ISETP.LT.U32.AND P1, PT, R71, 0x1c0, !P1 ;  /* 0x000001c04700780c */ /* 0x000fe40004f21070 */
[C---:B------:R-:W-:Y:S02]  /*02b0*/  IADD3 R66, R69.reuse, 0x30, RZ ;  /* 0x0000003045427810 */ /* 0x040fe40007ffe0ff */
[C---:B------:R-:W-:Y:S02]  /*02c0*/  IADD3 R65, R69.reuse, 0x40, RZ ;  /* 0x0000004045417810 */ /* 0x040fe40007ffe0ff */
[C---:B------:R-:W-:Y:S02]  /*02d0*/  IADD3 R64, R69.reuse, 0x50, RZ ;  /* 0x0000005045407810 */ /* 0x040fe40007ffe0ff */
[----:B------:R-:W-:-:S02]  /*02e0*/  IADD3 R63, R69, 0x60, RZ ;  /* 0x00000060453f7810 */ /* 0x000fc40007ffe0ff */
[----:B-1----:R-:W-:Y:S02]  /*02f0*/  IADD3 R62, R69, 0x70, RZ ;  /* 0x00000070453e7810 */ /* 0x002fe40007ffe0ff */
.L_x_2158:
[----:B0-----:R-:W-:Y:S01]  /*0300*/  IABS R5, c[0x0][0x1f0] ;  /* 0x00007c0000057a13 */ /* 0x001fe20000000000 */
[----:B------:R-:W-:Y:S01]  /*0310*/  ULDC UR4, c[0x0][0x1f0] ;  /* 0x00007c0000047ab9 */ /* 0x000fe20000000800 */
[----:B------:R-:W-:Y:S01]  /*0320*/  ISETP.LE.AND P5, PT, RZ, UR7, PT ;  /* 0x00000007ff007c0c */ /* 0x000fe2000bfa3270 */
[----:B------:R-:W-:Y:S01]  /*0330*/  ULOP3.LUT UR4, UR7, UR4, URZ, 0x3c, !UPT ;  /* 0x0000000407047292 */ /* 0x000fe2000f8e3c3f */
[----:B------:R-:W0:Y:S01]  /*0340*/  I2F.RP R4, R5 ;  /* 0x0000000500047306 */ /* 0x000e220000209400 */
[----:B------:R-:W-:Y:S01]  /*0350*/  SHF.R.S32.HI R57, RZ, 0x1f, R68 ;  /* 0x0000001fff397819 */ /* 0x000fe20000011444 */
[----:B------:R-:W-:Y:S01]  /*0360*/  CS2R R20, SRZ ;  /* 0x0000000000147805 */ /* 0x000fe2000001ff00 */
[----:B------:R-:W-:Y:S02]  /*0370*/  SHF.R.S32.HI R56, RZ, 0x1f, R67 ;  /* 0x0000001fff387819 */ /* 0x000fe40000011443 */
[----:B------:R-:W-:-:S03]  /*0380*/  ISETP.LE.AND P2, PT, RZ, UR4, PT ;  /* 0x00000004ff007c0c */ /* 0x000fc6000bf43270 */
[----:B0-----:R-:W0:Y:S02]  /*0390*/  MUFU.RCP R4, R4 ;  /* 0x0000000400047308 */ /* 0x001e240000001000 */
[----:B0-----:R-:W-:-:S06]  /*03a0*/  IADD3 R2, R4, 0xffffffe, RZ ;  /* 0x0ffffffe04027810 */ /* 0x001fcc0007ffe0ff */
[----:B------:R0:W1:Y:S02]  /*03b0*/  F2I.FTZ.U32.TRUNC.NTZ R3, R2 ;  /* 0x0000000200037305 */ /* 0x000064000021f000 */
[----:B0-----:R-:W-:Y:S02]  /*03c0*/  MOV R2, RZ ;  /* 0x000000ff00027202 */ /* 0x001fe40000000f00 */
[----:B-1----:R-:W-:-:S05]  /*03d0*/  IADD3 R6, RZ, -R3, RZ ;  /* 0x80000003ff067210 */ /* 0x002fca0007ffe0ff */
[----:B------:R-:W-:Y:S01]  /*03e0*/  IMAD R7, R6, R5, RZ ;  /* 0x0000000506077224 */ /* 0x000fe200078e02ff */
[----:B------:R-:W-:-:S03]  /*03f0*/  IABS R6, UR7 ;  /* 0x0000000700067c13 */ /* 0x000fc60008000000 */
[----:B------:R-:W-:-:S06]  /*0400*/  IMAD.HI.U32 R3, R3, R7, R2 ;  /* 0x0000000703037227 */ /* 0x000fcc00078e0002 */
[----:B------:R-:W-:-:S05]  /*0410*/  IMAD.HI.U32 R3, R3, R6, RZ ;  /* 0x0000000603037227 */ /* 0x000fca00078e00ff */
[----:B------:R-:W-:-:S05]  /*0420*/  IADD3 R4, -R3, RZ, RZ ;  /* 0x000000ff03047210 */ /* 0x000fca0007ffe1ff */
[----:B------:R-:W-:Y:S01]  /*0430*/  IMAD R4, R5, R4, R6 ;  /* 0x0000000405047224 */ /* 0x000fe200078e0206 */
[----:B------:R-:W-:-:S04]  /*0440*/  SHF.R.S32.HI R6, RZ, 0x1f, R70 ;  /* 0x0000001fff067819 */ /* 0x000fc80000011446 */
[----:B------:R-:W-:-:S13]  /*0450*/  ISETP.GT.U32.AND P3, PT, R5, R4, PT ;  /* 0x000000040500720c */ /* 0x000fda0003f64070 */
[-C--:B------:R-:W-:Y:S02]  /*0460*/  @!P3 IADD3 R4, R4, -R5.reuse, RZ ;  /* 0x800000050404b210 */ /* 0x080fe40007ffe0ff */
[----:B------:R-:W-:Y:S02]  /*0470*/  @!P3 IADD3 R3, R3, 0x1, RZ ;  /* 0x000000010303b810 */ /* 0x000fe40007ffe0ff */
[CC--:B------:R-:W-:Y:S02]  /*0480*/  ISETP.GE.U32.AND P0, PT, R4.reuse, R5.reuse, PT ;  /* 0x000000050400720c */ /* 0x0c0fe40003f06070 */
[----:B------:R-:W-:Y:S02]  /*0490*/  ISETP.GT.U32.AND P4, PT, R5, R4, PT ;  /* 0x000000040500720c */ /* 0x000fe40003f84070 */
[----:B------:R-:W-:Y:S02]  /*04a0*/  IADD3 R5, R4, -R5, RZ ;  /* 0x8000000504057210 */ /* 0x000fe40007ffe0ff */
[----:B------:R-:W-:-:S02]  /*04b0*/  ISETP.GE.U32.AND P3, PT, R67, c[0x0][0x1e0], PT ;  /* 0x0000780043007a0c */ /* 0x000fc40003f66070 */
[----:B------:R-:W-:Y:S02]  /*04c0*/  SEL R2, R5, R4, !P4 ;  /* 0x0000000405027207 */ /* 0x000fe40006000000 */
[----:B------:R-:W-:Y:S02]  /*04d0*/  ISETP.NE.AND P4, PT, RZ, c[0x0][0x1f0], PT ;  /* 0x00007c00ff007a0c */ /* 0x000fe40003f85270 */
[----:B------:R-:W-:Y:S02]  /*04e0*/  LOP3.LUT R5, RZ, c[0x0][0x1f0], RZ, 0x33, !PT ;  /* 0x00007c00ff057a12 */ /* 0x000fe400078e33ff */
[----:B------:R-:W-:Y:S02]  /*04f0*/  @P0 IADD3 R3, R3, 0x1, RZ ;  /* 0x0000000103030810 */ /* 0x000fe40007ffe0ff */
[----:B------:R-:W-:Y:S02]  /*0500*/  @!P5 IADD3 R2, -R2, RZ, RZ ;  /* 0x000000ff0202d210 */ /* 0x000fe40007ffe1ff */
[----:B------:R-:W-:-:S02]  /*0510*/  MOV R4, R3 ;  /* 0x0000000300047202 */ /* 0x000fc40000000f00 */
[C---:B------:R-:W-:Y:S02]  /*0520*/  SEL R2, R5.reuse, R2, !P4 ;  /* 0x0000000205027207 */ /* 0x040fe40006000000 */
[----:B------:R-:W-:Y:S02]  /*0530*/  @!P2 IADD3 R4, -R4, RZ, RZ ;  /* 0x000000ff0404a210 */ /* 0x000fe40007ffe1ff */
[----:B------:R-:W-:Y:S01]  /*0540*/  ISETP.GE.U32.AND P0, PT, R68, c[0x0][0x1e0], PT ;  /* 0x0000780044007a0c */ /* 0x000fe20003f06070 */
[----:B------:R-:W-:Y:S01]  /*0550*/  IMAD R3, R2, 0x38, RZ ;  /* 0x0000003802037824 */ /* 0x000fe200078e02ff */
[----:B------:R-:W-:Y:S02]  /*0560*/  SEL R5, R5, R4, !P4 ;  /* 0x0000000405057207 */ /* 0x000fe40006000000 */
[----:B------:R-:W-:Y:S02]  /*0570*/  ISETP.GE.AND.EX P0, PT, R57, c[0x0][0x1e4], PT, P0 ;  /* 0x0000790039007a0c */ /* 0x000fe40003f06300 */
[----:B------:R-:W-:-:S02]  /*0580*/  ISETP.GE.AND.EX P3, PT, R56, c[0x0][0x1e4], PT, P3 ;  /* 0x0000790038007a0c */ /* 0x000fc40003f66330 */
[----:B------:R-:W-:Y:S02]  /*0590*/  IADD3 R72, P4, R70, R3, RZ ;  /* 0x0000000346487210 */ /* 0x000fe40007f9e0ff */
[----:B------:R-:W-:Y:S02]  /*05a0*/  SHF.R.S32.HI R4, RZ, 0x1f, R5 ;  /* 0x0000001fff047819 */ /* 0x000fe40000011405 */
[----:B------:R-:W-:Y:S02]  /*05b0*/  ISETP.GT.U32.OR P2, PT, R71, 0x1bf, P0 ;  /* 0x000001bf4700780c */ /* 0x000fe40000744470 */
[----:B------:R-:W-:Y:S01]  /*05c0*/  LEA.HI.X.SX32 R73, R3, R6, 0x1, P4 ;  /* 0x0000000603497211 */ /* 0x000fe200020f0eff */
[----:B------:R-:W-:Y:S01]  /*05d0*/  IMAD R4, R4, c[0x0][0x1e8], RZ ;  /* 0x00007a0004047a24 */ /* 0x000fe200078e02ff */
[----:B------:R-:W-:-:S03]  /*05e0*/  ISETP.GT.U32.OR P0, PT, R71, 0x1bf, P3 ;  /* 0x000001bf4700780c */ /* 0x000fc60001f04470 */
[C---:B------:R-:W-:Y:S02]  /*05f0*/  IMAD R75, R5.reuse, c[0x0][0x1ec], R4 ;  /* 0x00007b00054b7a24 */ /* 0x040fe400078e0204 */
[----:B------:R-:W-:-:S04]  /*0600*/  IMAD.WIDE.U32 R72, R5, c[0x0][0x1e8], R72 ;  /* 0x00007a0005487a25 */ /* 0x000fc800078e0048 */
[----:B------:R-:W-:Y:S01]  /*0610*/  @P1 IMAD R4, R58, c[0x0][0x1d8], RZ ;  /* 0x000076003a041a24 */ /* 0x000fe200078e02ff */
[----:B------:R-:W-:Y:S01]  /*0620*/  IADD3 R75, R73, R75, RZ ;  /* 0x0000004b494b7210 */ /* 0x000fe20007ffe0ff */
[----:B------:R-:W-:Y:S01]  /*0630*/  @!P2 IMAD R5, R57, c[0x0][0x1d8], RZ ;  /* 0x000076003905aa24 */ /* 0x000fe200078e02ff */
[-C--:B------:R-:W-:Y:S01]  /*0640*/  @P1 MOV R74, R72.reuse ;  /* 0x00000048004a1202 */ /* 0x080fe20000000f00 */
[----:B------:R-:W-:Y:S01]  /*0650*/  @!P0 IMAD R8, R56, c[0x0][0x1d8], RZ ;  /* 0x0000760038088a24 */ /* 0x000fe200078e02ff */
[-C--:B------:R-:W-:Y:S01]  /*0660*/  @!P2 MOV R6, R72.reuse ;  /* 0x000000480006a202 */ /* 0x080fe20000000f00 */
[----:B------:R-:W-:Y:S01]  /*0670*/  @P1 IMAD R15, R69, c[0x0][0x1dc], R4 ;  /* 0x00007700450f1a24 */ /* 0x000fe200078e0204 */
[-C--:B------:R-:W-:Y:S01]  /*0680*/  @!P2 MOV R7, R75.reuse ;  /* 0x0000004b0007a202 */ /* 0x080fe20000000f00 */
[----:B------:R-:W-:Y:S01]  /*0690*/  @!P0 IMAD R13, R67, c[0x0][0x1dc], R8 ;  /* 0x00007700430d8a24 */ /* 0x000fe200078e0208 */
[----:B------:R-:W-:Y:S01]  /*06a0*/  @!P0 MOV R8, R72 ;  /* 0x0000004800088202 */ /* 0x000fe20000000f00 */
[----:B------:R-:W-:Y:S01]  /*06b0*/  @!P2 IMAD R11, R68, c[0x0][0x1dc], R5 ;  /* 0x00007700440baa24 */ /* 0x000fe200078e0205 */
[----:B------:R-:W-:Y:S01]  /*06c0*/  @!P0 MOV R9, R75 ;  /* 0x0000004b00098202 */ /* 0x000fe20000000f00 */
[----:B------:R-:W-:-:S04]  /*06d0*/  @P1 IMAD.WIDE.U32 R4, R69, c[0x0][0x1d8], R74 ;  /* 0x0000760045041a25 */ /* 0x000fc800078e004a */
[----:B------:R-:W-:Y:S01]  /*06e0*/  @!P2 IMAD.WIDE.U32 R6, R68, c[0x0][0x1d8], R6 ;  /* 0x000076004406aa25 */ /* 0x000fe200078e0006 */
[----:B------:R-:W-:Y:S02]  /*06f0*/  @P1 IADD3 R15, R5, R15, RZ ;  /* 0x0000000f050f1210 */ /* 0x000fe40007ffe0ff */
[----:B------:R-:W-:Y:S01]  /*0700*/  @P1 SHF.L.U32 R14, R4, 0x2, RZ ;  /* 0x00000002040e1819 */ /* 0x000fe200000006ff */
[----:B------:R-:W-:Y:S01]  /*0710*/  @!P0 IMAD.WIDE.U32 R8, R67, c[0x0][0x1d8], R8 ;  /* 0x0000760043088a25 */ /* 0x000fe200078e0008 */
[----:B------:R-:W-:Y:S02]  /*0720*/  @!P2 IADD3 R7, R7, R11, RZ ;  /* 0x0000000b0707a210 */ /* 0x000fe40007ffe0ff */
[----:B------:R-:W-:Y:S02]  /*0730*/  @!P2 SHF.L.U32 R11, R6, 0x2, RZ ;  /* 0x00000002060ba819 */ /* 0x000fe400000006ff */
[----:B------:R-:W-:Y:S02]  /*0740*/  @P1 SHF.L.U64.HI R15, R4, 0x2, R15 ;  /* 0x00000002040f1819 */ /* 0x000fe4000001020f */
[----:B------:R-:W-:-:S02]  /*0750*/  @!P0 IADD3 R5, R9, R13, RZ ;  /* 0x0000000d09058210 */ /* 0x000fc40007ffe0ff */
[----:B------:R-:W-:Y:S02]  /*0760*/  @!P2 SHF.L.U64.HI R9, R6, 0x2, R7 ;  /* 0x000000020609a819 */ /* 0x000fe40000010207 */
[----:B------:R-:W-:Y:S01]  /*0770*/  @!P2 IADD3 R4, P3, R11, c[0x0][0x180], RZ ;  /* 0x000060000b04aa10 */ /* 0x000fe20007f7e0ff */
[----:B------:R-:W-:Y:S01]  /*0780*/  UMOV UR12, 0x8 ;  /* 0x00000008000c7882 */ /* 0x000fe20000000000 */
[C---:B------:R-:W-:Y:S01]  /*0790*/  @!P0 SHF.L.U64.HI R10, R8.reuse, 0x2, R5 ;  /* 0x00000002080a8819 */ /* 0x040fe20000010205 */
[----:B------:R-:W-:Y:S01]  /*07a0*/  ULDC.64 UR4, c[0x0][0x198] ;  /* 0x0000660000047ab9 */ /* 0x000fe20000000a00 */
[----:B------:R-:W-:Y:S01]  /*07b0*/  CS2R R6, SRZ ;  /* 0x0000000000067805 */ /* 0x000fe2000001ff00 */
[----:B------:R-:W-:Y:S01]  /*07c0*/  @!P2 IADD3.X R5, R9, c[0x0][0x184], RZ, P3, !PT ;  /* 0x000061000905aa10 */ /* 0x000fe20001ffe4ff */
[----:B------:R-:W-:Y:S01]  /*07d0*/  UIMAD.WIDE UR4, UR7, UR12, UR4 ;  /* 0x0000000c070472a5 */ /* 0x000fe2000f8e0204 */
[----:B------:R-:W-:Y:S02]  /*07e0*/  @!P0 SHF.L.U32 R26, R8, 0x2, RZ ;  /* 0x00000002081a8819 */ /* 0x000fe400000006ff */
[----:B------:R-:W-:Y:S01]  /*07f0*/  @!P2 IADD3 R8, P4, R11, c[0x0][0x178], RZ ;  /* 0x00005e000b08aa10 */ /* 0x000fe20007f9e0ff */
[----:B------:R0:W5:Y:S03]  /*0800*/  @!P2 LDG.E.64 R6, [R4.64] ;  /* 0x0000000e0406a981 */ /* 0x000166000c1e1b00 */
[----:B------:R-:W-:-:S02]  /*0810*/  @!P2 IADD3.X R9, R9, c[0x0][0x17c], RZ, P4, !PT ;  /* 0x00005f000909aa10 */ /* 0x000fc400027fe4ff */
[----:B------:R-:W-:-:S03]  /*0820*/  SHF.R.S32.HI R55, RZ, 0x1f, R66 ;  /* 0x0000001fff377819 */ /* 0x000fc60000011442 */
[----:B------:R1:W5:Y:S01]  /*0830*/  @!P2 LDG.E.64 R20, [R8.64] ;  /* 0x0000000e0814a981 */ /* 0x000362000c1e1b00 */
[----:B0-----:R-:W-:Y:S02]  /*0840*/  MOV R4, UR4 ;  /* 0x0000000400047c02 */ /* 0x001fe40008000f00 */
[----:B------:R-:W-:-:S06]  /*0850*/  MOV R5, UR5 ;  /* 0x0000000500057c02 */ /* 0x000fcc0008000f00 */
[----:B------:R-:W2:Y:S01]  /*0860*/  LDG.E.64 R4, [R4.64] ;  /* 0x0000000e04047981 */ /* 0x000ea2000c1e1b00 */
[----:B------:R-:W-:-:S04]  /*0870*/  ISETP.GE.U32.AND P2, PT, R66, c[0x0][0x1e0], PT ;  /* 0x0000780042007a0c */ /* 0x000fc80003f46070 */
[----:B------:R-:W-:-:S04]  /*0880*/  ISETP.GE.AND.EX P2, PT, R55, c[0x0][0x1e4], PT, P2 ;  /* 0x0000790037007a0c */ /* 0x000fc80003f46320 */
[----:B------:R-:W-:Y:S02]  /*0890*/  ISETP.GT.U32.OR P2, PT, R71, 0x1bf, P2 ;  /* 0x000001bf4700780c */ /* 0x000fe40001744470 */
[C---:B------:R-:W-:Y:S02]  /*08a0*/  @P1 IADD3 R12, P3, R14.reuse, c[0x0][0x180], RZ ;  /* 0x000060000e0c1a10 */ /* 0x040fe40007f7e0ff */
[----:B------:R-:W-:Y:S02]  /*08b0*/  @P1 IADD3 R14, P5, R14, c[0x0][0x178], RZ ;  /* 0x00005e000e0e1a10 */ /* 0x000fe40007fbe0ff */
[C---:B------:R-:W-:Y:S02]  /*08c0*/  @P1 IADD3.X R13, R15.reuse, c[0x0][0x184], RZ, P3, !PT ;  /* 0x000061000f0d1a10 */ /* 0x040fe40001ffe4ff */
[----:B------:R-:W-:Y:S02]  /*08d0*/  @P1 IADD3.X R15, R15, c[0x0][0x17c], RZ, P5, !PT ;  /* 0x00005f000f0f1a10 */ /* 0x000fe40002ffe4ff */
[----:B------:R-:W-:-:S02]  /*08e0*/  ISETP.GE.U32.AND P4, PT, R65, c[0x0][0x1e0], PT ;  /* 0x0000780041007a0c */ /* 0x000fc40003f86070 */
[----:B------:R-:W-:Y:S01]  /*08f0*/  @!P0 IADD3 R16, P6, R26, c[0x0][0x180], RZ ;  /* 0x000060001a108a10 */ /* 0x000fe20007fde0ff */
[----:B-1----:R-:W-:Y:S01]  /*0900*/  @!P2 IMAD R9, R55, c[0x0][0x1d8], RZ ;  /* 0x000076003709aa24 */ /* 0x002fe200078e02ff */
[----:B------:R-:W-:Y:S02]  /*0910*/  ISETP.GE.U32.AND P5, PT, R64, c[0x0][0x1e0], PT ;  /* 0x0000780040007a0c */ /* 0x000fe40003fa6070 */
[----:B------:R-:W-:Y:S02]  /*0920*/  SHF.R.S32.HI R54, RZ, 0x1f, R65 ;  /* 0x0000001fff367819 */ /* 0x000fe40000011441 */
[----:B------:R-:W-:Y:S02]  /*0930*/  SHF.R.S32.HI R53, RZ, 0x1f, R64 ;  /* 0x0000001fff357819 */ /* 0x000fe40000011440 */
[----:B------:R-:W-:Y:S01]  /*0940*/  @!P0 IADD3 R26, P3, R26, c[0x0][0x178], RZ ;  /* 0x00005e001a1a8a10 */ /* 0x000fe20007f7e0ff */
[----:B------:R-:W-:Y:S01]  /*0950*/  @!P2 IMAD R11, R66, c[0x0][0x1dc], R9 ;  /* 0x00007700420baa24 */ /* 0x000fe200078e0209 */
[----:B------:R-:W-:-:S02]  /*0960*/  ISETP.GE.AND.EX P4, PT, R54, c[0x0][0x1e4], PT, P4 ;  /* 0x0000790036007a0c */ /* 0x000fc40003f86340 */
[----:B------:R-:W-:Y:S02]  /*0970*/  ISETP.GE.AND.EX P5, PT, R53, c[0x0][0x1e4], PT, P5 ;  /* 0x0000790035007a0c */ /* 0x000fe40003fa6350 */
[C---:B------:R-:W-:Y:S02]  /*0980*/  @!P0 IADD3.X R17, R10.reuse, c[0x0][0x184], RZ, P6, !PT ;  /* 0x000061000a118a10 */ /* 0x040fe400037fe4ff */
[----:B------:R-:W-:Y:S02]  /*0990*/  @!P0 IADD3.X R27, R10, c[0x0][0x17c], RZ, P3, !PT ;  /* 0x00005f000a1b8a10 */ /* 0x000fe40001ffe4ff */
[----:B------:R-:W-:Y:S02]  /*09a0*/  ISETP.GE.U32.AND P6, PT, R63, c[0x0][0x1e0], PT ;  /* 0x000078003f007a0c */ /* 0x000fe40003fc6070 */
[----:B------:R-:W-:Y:S02]  /*09b0*/  ISETP.GE.U32.AND P3, PT, R62, c[0x0][0x1e0], PT ;  /* 0x000078003e007a0c */ /* 0x000fe40003f66070 */
[----:B------:R-:W-:-:S02]  /*09c0*/  SHF.R.S32.HI R52, RZ, 0x1f, R63 ;  /* 0x0000001fff347819 */ /* 0x000fc4000001143f */
[----:B------:R-:W-:Y:S02]  /*09d0*/  SHF.R.S32.HI R19, RZ, 0x1f, R62 ;  /* 0x0000001fff137819 */ /* 0x000fe4000001143e */
[----:B------:R-:W-:Y:S02]  /*09e0*/  @!P2 MOV R8, R72 ;  /* 0x000000480008a202 */ /* 0x000fe40000000f00 */
[----:B------:R-:W-:Y:S02]  /*09f0*/  @!P2 MOV R9, R75 ;  /* 0x0000004b0009a202 */ /* 0x000fe40000000f00 */
[C---:B------:R-:W-:Y:S02]  /*0a00*/  ISETP.GT.U32.OR P4, PT, R71.reuse, 0x1bf, P4 ;  /* 0x000001bf4700780c */ /* 0x040fe40002784470 */
[----:B------:R-:W-:Y:S01]  /*0a10*/  ISETP.GT.U32.OR P5, PT, R71, 0x1bf, P5 ;  /* 0x000001bf4700780c */ /* 0x000fe20002fa4470 */
[----:B------:R-:W-:Y:S01]  /*0a20*/  @!P2 IMAD.WIDE.U32 R8, R66, c[0x0][0x1d8], R8 ;  /* 0x000076004208aa25 */ /* 0x000fe200078e0008 */
[----:B------:R-:W-:-:S02]  /*0a30*/  ISETP.GE.AND.EX P6, PT, R52, c[0x0][0x1e4], PT, P6 ;  /* 0x0000790034007a0c */ /* 0x000fc40003fc6360 */
[----:B------:R-:W-:Y:S02]  /*0a40*/  ISETP.GE.AND.EX P3, PT, R19, c[0x0][0x1e4], PT, P3 ;  /* 0x0000790013007a0c */ /* 0x000fe40003f66330 */
[C---:B------:R-:W-:Y:S02]  /*0a50*/  ISETP.GT.U32.OR P6, PT, R71.reuse, 0x1bf, P6 ;  /* 0x000001bf4700780c */ /* 0x040fe400037c4470 */
[----:B------:R-:W-:Y:S02]  /*0a60*/  ISETP.GT.U32.OR P3, PT, R71, 0x1bf, P3 ;  /* 0x000001bf4700780c */ /* 0x000fe40001f64470 */
[----:B------:R-:W-:Y:S02]  /*0a70*/  @!P2 IADD3 R9, R9, R11, RZ ;  /* 0x0000000b0909a210 */ /* 0x000fe40007ffe0ff */
[C---:B------:R-:W-:Y:S02]  /*0a80*/  @!P2 SHF.L.U32 R32, R8.reuse, 0x2, RZ ;  /* 0x000000020820a819 */ /* 0x040fe400000006ff */
[----:B------:R-:W-:Y:S01]  /*0a90*/  @!P2 SHF.L.U64.HI R28, R8, 0x2, R9 ;  /* 0x00000002081ca819 */ /* 0x000fe20000010209 */
[----:B------:R-:W-:-:S02]  /*0aa0*/  @!P4 IMAD R8, R54, c[0x0][0x1d8], RZ ;  /* 0x000076003608ca24 */ /* 0x000fc400078e02ff */
[----:B------:R-:W-:Y:S02]  /*0ab0*/  @!P5 IMAD R9, R53, c[0x0][0x1d8], RZ ;  /* 0x000076003509da24 */ /* 0x000fe400078e02ff */
[----:B------:R-:W-:Y:S01]  /*0ac0*/  @!P4 IMAD R37, R65, c[0x0][0x1dc], R8 ;  /* 0x000077004125ca24 */ /* 0x000fe200078e0208 */
[-C--:B------:R-:W-:Y:S01]  /*0ad0*/  @!P4 MOV R8, R72.reuse ;  /* 0x000000480008c202 */ /* 0x080fe20000000f00 */
[----:B------:R-:W-:Y:S01]  /*0ae0*/  @!P5 IMAD R41, R64, c[0x0][0x1dc], R9 ;  /* 0x000077004029da24 */ /* 0x000fe200078e0209 */
[-C--:B------:R-:W-:Y:S01]  /*0af0*/  @!P4 MOV R9, R75.reuse ;  /* 0x0000004b0009c202 */ /* 0x080fe20000000f00 */
[----:B------:R-:W-:Y:S01]  /*0b00*/  @!P6 IMAD R10, R52, c[0x0][0x1d8], RZ ;  /* 0x00007600340aea24 */ /* 0x000fe200078e02ff */
[-C--:B------:R-:W-:Y:S01]  /*0b10*/  @!P6 MOV R22, R72.reuse ;  /* 0x000000480016e202 */ /* 0x080fe20000000f00 */
[----:B------:R-:W-:Y:S01]  /*0b20*/  @!P3 IMAD R11, R19, c[0x0][0x1d8], RZ ;  /* 0x00007600130bba24 */ /* 0x000fe200078e02ff */
[----:B------:R-:W-:Y:S02]  /*0b30*/  @!P6 MOV R23, R75 ;  /* 0x0000004b0017e202 */ /* 0x000fe40000000f00 */
[----:B------:R-:W-:-:S02]  /*0b40*/  @!P3 MOV R24, R72 ;  /* 0x000000480018b202 */ /* 0x000fc40000000f00 */
[----:B------:R-:W-:Y:S01]  /*0b50*/  @!P3 MOV R25, R75 ;  /* 0x0000004b0019b202 */ /* 0x000fe20000000f00 */
[----:B------:R-:W-:-:S04]  /*0b60*/  @!P4 IMAD.WIDE.U32 R8, R65, c[0x0][0x1d8], R8 ;  /* 0x000076004108ca25 */ /* 0x000fc800078e0008 */
[C---:B------:R-:W-:Y:S02]  /*0b70*/  @!P6 IMAD R49, R63.reuse, c[0x0][0x1dc], R10 ;  /* 0x000077003f31ea24 */ /* 0x040fe400078e020a */
[----:B------:R-:W-:Y:S02]  /*0b80*/  @!P3 IMAD R29, R62, c[0x0][0x1dc], R11 ;  /* 0x000077003e1dba24 */ /* 0x000fe400078e020b */
[----:B------:R-:W-:-:S04]  /*0b90*/  @!P6 IMAD.WIDE.U32 R22, R63, c[0x0][0x1d8], R22 ;  /* 0x000076003f16ea25 */ /* 0x000fc800078e0016 */
[----:B------:R-:W-:Y:S01]  /*0ba0*/  @!P3 IMAD.WIDE.U32 R24, R62, c[0x0][0x1d8], R24 ;  /* 0x000076003e18ba25 */ /* 0x000fe200078e0018 */
[----:B------:R-:W-:Y:S02]  /*0bb0*/  @!P4 IADD3 R37, R9, R37, RZ ;  /* 0x000000250925c210 */ /* 0x000fe40007ffe0ff */
[----:B------:R-:W-:Y:S02]  /*0bc0*/  @!P6 IADD3 R49, R23, R49, RZ ;  /* 0x000000311731e210 */ /* 0x000fe40007ffe0ff */
[----:B------:R-:W-:Y:S02]  /*0bd0*/  @!P3 IADD3 R9, R25, R29, RZ ;  /* 0x0000001d1909b210 */ /* 0x000fe40007ffe0ff */
[C---:B------:R-:W-:Y:S02]  /*0be0*/  @!P4 SHF.L.U32 R36, R8.reuse, 0x2, RZ ;  /* 0x000000020824c819 */ /* 0x040fe400000006ff */
[----:B------:R-:W-:Y:S02]  /*0bf0*/  @!P4 SHF.L.U64.HI R37, R8, 0x2, R37 ;  /* 0x000000020825c819 */ /* 0x000fe40000010225 */
[----:B------:R-:W-:-:S02]  /*0c00*/  @!P6 SHF.L.U32 R40, R22, 0x2, RZ ;  /* 0x000000021628e819 */ /* 0x000fc400000006ff */
[----:B------:R-:W-:Y:S02]  /*0c10*/  @!P6 SHF.L.U64.HI R49, R22, 0x2, R49 ;  /* 0x000000021631e819 */ /* 0x000fe40000010231 */
[----:B------:R-:W-:Y:S01]  /*0c20*/  @!P3 SHF.L.U64.HI R18, R24, 0x2, R9 ;  /* 0x000000021812b819 */ /* 0x000fe20000010209 */
[----:B------:R-:W-:Y:S01]  /*0c30*/  CS2R R22, SRZ ;  /* 0x0000000000167805 */ /* 0x000fe2000001ff00 */
[----:B------:R-:W-:Y:S01]  /*0c40*/  CS2R R8, SRZ ;  /* 0x0000000000087805 */ /* 0x000fe2000001ff00 */
[----:B------:R-:W-:-:S04]  /*0c50*/  @!P5 MOV R10, R72 ;  /* 0x00000048000ad202 */ /* 0x000fc80000000f00 */
[----:B------:R0:W5:Y:S01]  /*0c60*/  @!P0 LDG.E.64 R22, [R26.64] ;  /* 0x0000000e1a168981 */ /* 0x000162000c1e1b00 */
[----:B------:R-:W-:-:S03]  /*0c70*/  @!P5 MOV R11, R75 ;  /* 0x0000004b000bd202 */ /* 0x000fc60000000f00 */
[----:B------:R1:W5:Y:S01]  /*0c80*/  @!P0 LDG.E.64 R8, [R16.64] ;  /* 0x0000000e10088981 */ /* 0x000362000c1e1b00 */
[----:B------:R-:W-:Y:S01]  /*0c90*/  @!P2 IADD3 R30, P0, R32, c[0x0][0x180], RZ ;  /* 0x00006000201eaa10 */ /* 0x000fe20007f1e0ff */
[----:B------:R-:W-:-:S03]  /*0ca0*/  @!P5 IMAD.WIDE.U32 R10, R64, c[0x0][0x1d8], R10 ;  /* 0x00007600400ada25 */ /* 0x000fc600078e000a */
[----:B------:R-:W-:Y:S02]  /*0cb0*/  @!P2 IADD3.X R31, R28, c[0x0][0x184], RZ, P0, !PT ;  /* 0x000061001c1faa10 */ /* 0x000fe400007fe4ff */
[----:B------:R-:W-:Y:S01]  /*0cc0*/  @!P2 IADD3 R32, P0, R32, c[0x0][0x178], RZ ;  /* 0x00005e002020aa10 */ /* 0x000fe20007f1e0ff */
[----:B------:R-:W-:-:S03]  /*0cd0*/  CS2R R42, SRZ ;  /* 0x00000000002a7805 */ /* 0x000fc6000001ff00 */
[----:B------:R-:W-:Y:S02]  /*0ce0*/  @!P2 IADD3.X R33, R28, c[0x0][0x17c], RZ, P0, !PT ;  /* 0x00005f001c21aa10 */ /* 0x000fe400007fe4ff */
[C---:B------:R-:W-:Y:S01]  /*0cf0*/  @!P4 IADD3 R34, P0, R36.reuse, c[0x0][0x180], RZ ;  /* 0x000060002422ca10 */ /* 0x040fe20007f1e0ff */
[----:B------:R3:W5:Y:S01]  /*0d00*/  @P1 LDG.E.64 R42, [R12.64] ;  /* 0x0000000e0c2a1981 */ /* 0x000762000c1e1b00 */
[----:B------:R-:W-:Y:S02]  /*0d10*/  @!P5 IADD3 R41, R11, R41, RZ ;  /* 0x000000290b29d210 */ /* 0x000fe40007ffe0ff */
[----:B------:R-:W-:Y:S02]  /*0d20*/  @!P4 IADD3.X R35, R37, c[0x0][0x184], RZ, P0, !PT ;  /* 0x000061002523ca10 */ /* 0x000fe400007fe4ff */
[----:B------:R-:W-:Y:S01]  /*0d30*/  @!P4 IADD3 R36, P0, R36, c[0x0][0x178], RZ ;  /* 0x00005e002424ca10 */ /* 0x000fe20007f1e0ff */
[----:B0-----:R-:W-:Y:S01]  /*0d40*/  CS2R R26, SRZ ;  /* 0x00000000001a7805 */ /* 0x001fe2000001ff00 */
[----:B------:R-:W-:-:S02]  /*0d50*/  @!P5 SHF.L.U32 R44, R10, 0x2, RZ ;  /* 0x000000020a2cd819 */ /* 0x000fc400000006ff */
[----:B------:R-:W-:Y:S01]  /*0d60*/  @!P5 SHF.L.U64.HI R41, R10, 0x2, R41 ;  /* 0x000000020a29d819 */ /* 0x000fe20000010229 */
[----:B---3--:R-:W-:Y:S01]  /*0d70*/  CS2R R12, SRZ ;  /* 0x00000000000c7805 */ /* 0x008fe2000001ff00 */
[----:B------:R-:W-:Y:S01]  /*0d80*/  CS2R R10, SRZ ;  /* 0x00000000000a7805 */ /* 0x000fe2000001ff00 */
[----:B------:R-:W-:Y:S01]  /*0d90*/  CS2R R28, SRZ ;  /* 0x00000000001c7805 */ /* 0x000fe2000001ff00 */
[----:B------:R-:W-:Y:S01]  /*0da0*/  @!P4 IADD3.X R37, R37, c[0x0][0x17c], RZ, P0, !PT ;  /* 0x00005f002525ca10 */ /* 0x000fe200007fe4ff */
[----:B------:R0:W5:Y:S01]  /*0db0*/  @!P2 LDG.E.64 R26, [R32.64] ;  /* 0x0000000e201aa981 */ /* 0x000162000c1e1b00 */
[----:B------:R-:W-:-:S03]  /*0dc0*/  @!P5 IADD3 R38, P0, R44, c[0x0][0x180], RZ ;  /* 0x000060002c26da10 */ /* 0x000fc60007f1e0ff */
[----:B------:R3:W5:Y:S01]  /*0dd0*/  @!P2 LDG.E.64 R10, [R30.64] ;  /* 0x0000000e1e0aa981 */ /* 0x000762000c1e1b00 */
[----:B------:R-:W-:Y:S02]  /*0de0*/  @!P5 IADD3 R44, P2, R44, c[0x0][0x178], RZ ;  /* 0x00005e002c2cda10 */ /* 0x000fe40007f5e0ff */
[----:B------:R-:W-:Y:S01]  /*0df0*/  @!P3 SHF.L.U32 R50, R24, 0x2, RZ ;  /* 0x000000021832b819 */ /* 0x000fe200000006ff */
[----:B------:R4:W5:Y:S04]  /*0e00*/  @!P4 LDG.E.64 R12, [R34.64] ;  /* 0x0000000e220cc981 */ /* 0x000968000c1e1b00 */
[----:B------:R0:W5:Y:S01]  /*0e10*/  @!P4 LDG.E.64 R28, [R36.64] ;  /* 0x0000000e241cc981 */ /* 0x000162000c1e1b00 */
[----:B------:R-:W-:Y:S02]  /*0e20*/  @!P6 IADD3 R46, P4, R40, c[0x0][0x180], RZ ;  /* 0x00006000282eea10 */ /* 0x000fe40007f9e0ff */
[----:B------:R-:W-:-:S02]  /*0e30*/  @!P5 IADD3.X R39, R41, c[0x0][0x184], RZ, P0, !PT ;  /* 0x000061002927da10 */ /* 0x000fc400007fe4ff */
[----:B------:R-:W-:Y:S02]  /*0e40*/  @!P5 IADD3.X R45, R41, c[0x0][0x17c], RZ, P2, !PT ;  /* 0x00005f00292dda10 */ /* 0x000fe400017fe4ff */
[C---:B------:R-:W-:Y:S02]  /*0e50*/  @!P6 IADD3.X R47, R49.reuse, c[0x0][0x184], RZ, P4, !PT ;  /* 0x00006100312fea10 */ /* 0x040fe400027fe4ff */
[----:B------:R-:W-:Y:S02]  /*0e60*/  @!P3 IADD3 R48, P2, R50, c[0x0][0x180], RZ ;  /* 0x000060003230ba10 */ /* 0x000fe40007f5e0ff */
[----:B0-----:R-:W-:Y:S02]  /*0e70*/  @!P6 IADD3 R36, P0, R40, c[0x0][0x178], RZ ;  /* 0x00005e002824ea10 */ /* 0x001fe40007f1e0ff */
[----:B------:R-:W-:Y:S01]  /*0e80*/  @!P3 IADD3 R50, P4, R50, c[0x0][0x178], RZ ;  /* 0x00005e003232ba10 */ /* 0x000fe20007f9e0ff */
[----:B-1----:R-:W-:Y:S01]  /*0e90*/  CS2R R16, SRZ ;  /* 0x0000000000107805 */ /* 0x002fe2000001ff00 */
[----:B------:R-:W-:Y:S01]  /*0ea0*/  CS2R R40, SRZ ;  /* 0x0000000000287805 */ /* 0x000fe2000001ff00 */
[----:B------:R-:W-:Y:S01]  /*0eb0*/  @!P6 IADD3.X R37, R49, c[0x0][0x17c], RZ, P0, !PT ;  /* 0x00005f003125ea10 */ /* 0x000fe200007fe4ff */
[----:B----4-:R-:W-:Y:S01]  /*0ec0*/  CS2R R34, SRZ ;  /* 0x0000000000227805 */ /* 0x010fe2000001ff00 */
[----:B------:R-:W-:-:S02]  /*0ed0*/  @!P3 IADD3.X R49, R18, c[0x0][0x184], RZ, P2, !PT ;  /* 0x000061001231ba10 */ /* 0x000fc400017fe4ff */
[----:B------:R-:W-:Y:S01]  /*0ee0*/  @!P3 IADD3.X R51, R18, c[0x0][0x17c], RZ, P4, !PT ;  /* 0x00005f001233ba10 */ /* 0x000fe200027fe4ff */
[----:B------:R0:W5:Y:S04]  /*0ef0*/  @!P6 LDG.E.64 R16, [R46.64] ;  /* 0x0000000e2e10e981 */ /* 0x000168000c1e1b00 */
[----:B------:R0:W5:Y:S04]  /*0f00*/  @!P3 LDG.E.64 R40, [R48.64] ;  /* 0x0000000e3028b981 */ /* 0x000168000c1e1b00 */
[----:B------:R0:W5:Y:S01]  /*0f10*/  @!P3 LDG.E.64 R34, [R50.64] ;  /* 0x0000000e3222b981 */ /* 0x000162000c1e1b00 */
[----:B------:R-:W-:Y:S01]  /*0f20*/  CS2R R24, SRZ ;  /* 0x0000000000187805 */ /* 0x000fe2000001ff00 */
[----:B---3--:R-:W-:Y:S01]  /*0f30*/  CS2R R30, SRZ ;  /* 0x00000000001e7805 */ /* 0x008fe2000001ff00 */
[----:B------:R-:W-:-:S04]  /*0f40*/  CS2R R32, SRZ ;  /* 0x0000000000207805 */ /* 0x000fc8000001ff00 */
[----:B------:R1:W5:Y:S01]  /*0f50*/  @P1 LDG.E.64 R24, [R14.64] ;  /* 0x0000000e0e181981 */ /* 0x000362000c1e1b00 */
[----:B------:R-:W-:Y:S01]  /*0f60*/  UMOV UR12, 0x3f800000 ;  /* 0x3f800000000c7882 */ /* 0x000fe20000000000 */
[----:B------:R-:W-:Y:S02]  /*0f70*/  BSSY B0, `(.L_x_2108) ;  /* 0x000001d000007945 */ /* 0x000fe40003800000 */
[----:B------:R0:W5:Y:S04]  /*0f80*/  @!P5 LDG.E.64 R30, [R44.64] ;  /* 0x0000000e2c1ed981 */ /* 0x000168000c1e1b00 */
[----:B------:R3:W5:Y:S01]  /*0f90*/  @!P6 LDG.E.64 R32, [R36.64] ;  /* 0x0000000e2420e981 */ /* 0x000762000c1e1b00 */
[----:B--2---:R-:W2:Y:S02]  /*0fa0*/  R2UR UR5, R4 ;  /* 0x00000000040573c2 */ /* 0x004ea400000e0000 */
[----:B--2---:R-:W-:-:S05]  /*0fb0*/  MOV R18, UR5 ;  /* 0x0000000500127c02 */ /* 0x004fca0008000f00 */
[----:B------:R-:W-:-:S05]  /*0fc0*/  FFMA.FTZ R5, -R18, UR5, R5 ;  /* 0x0000000512057c23 */ /* 0x000fca0008010105 */
[----:B------:R-:W-:-:S13]  /*0fd0*/  FSETP.GTU.FTZ.AND P0, PT, R5, RZ, PT ;  /* 0x000000ff0500720b */ /* 0x000fda0003f1c000 */
[----:B------:R-:W-:Y:S01]  /*0fe0*/  VOTEU.ANY UP0, P0 ;  /* 0x00000000003f7886 */ /* 0x000fe20000000100 */
[----:B------:R-:W-:-:S13]  /*0ff0*/  PLOP3.LUT P0, PT, PT, PT, UP0, 0x80, 0x0 ;  /* 0x000000000000781c */ /* 0x000fda0003f0f008 */
[----:B------:R-:W-:-:S06]  /*1000*/  @P0 FADD.FTZ R5, R5, c[0x0][0x1a0] ;  /* 0x0000680005050621 */ /* 0x000fcc0000010000 */
[----:B------:R-:W2:Y:S02]  /*1010*/  @P0 MUFU.RSQ R5, R5 ;  /* 0x0000000500050308 */ /* 0x000ea40000001400 */
[----:B--2---:R-:W2:Y:S01]  /*1020*/  @P0 R2UR UR4, R5 ;  /* 0x00000000050403c2 */ /* 0x004ea200000e0000 */
[----:B------:R-:W-:Y:S01]  /*1030*/  ISETP.GT.U32.AND P0, PT, R71, 0x1bf, PT ;  /* 0x000001bf4700780c */ /* 0x000fe20003f04070 */
[----:B-1----:R-:W-:Y:S01]  /*1040*/  CS2R R14, SRZ ;  /* 0x00000000000e7805 */ /* 0x002fe2000001ff00 */
[----:B---3--:R-:W-:-:S05]  /*1050*/  CS2R R36, SRZ ;  /* 0x0000000000247805 */ /* 0x008fca000001ff00 */
[----:B------:R1:W5:Y:S01]  /*1060*/  @!P5 LDG.E.64 R14, [R38.64] ;  /* 0x0000000e260ed981 */ /* 0x000362000c1e1b00 */
[----:B------:R-:W-:Y:S01]  /*1070*/  ISETP.NE.AND P5, PT, RZ, UR16, PT ;  /* 0x00000010ff007c0c */ /* 0x000fe2000bfa5270 */
[----:B-1----:R-:W-:Y:S01]  /*1080*/  CS2R R38, SRZ ;  /* 0x0000000000267805 */ /* 0x002fe2000001ff00 */
[----:B--2---:R-:W-:-:S03]  /*1090*/  @UP0 UMOV UR12, UR4 ;  /* 0x00000004000c0c82 */ /* 0x004fc60008000000 */
        /* <DEDUP_REMOVED lines=10> */
.L_x_2109:
[----:B0-----:R-:W-:Y:S05]  /*1140*/  BSYNC B0 ;  /* 0x0000000000007941 */ /* 0x001fea0003800000 */
.L_x_2108:
[----:B-----5:R-:W-:Y:S01]  /*1150*/  FADD.FTZ R3, R42, -UR5 ;  /* 0x800000052a037e21 */ /* 0x020fe20008010000 */
[----:B------:R-:W-:Y:S01]  /*1160*/  MOV R18, R24 ;  /* 0x0000001800127202 */ /* 0x000fe20000000f00 */
[----:B------:R-:W-:Y:S01]  /*1170*/  FADD.FTZ R4, R43, -UR5 ;  /* 0x800000052b047e21 */ /* 0x000fe20008010000 */
[----:B------:R-:W-:Y:S01]  /*1180*/  MOV R42, R25 ;  /* 0x00000019002a7202 */ /* 0x000fe20000000f00 */
        /* <DEDUP_REMOVED lines=21> */
.L_x_2110:
[----:B------:R-:W-:Y:S02]  /*12e0*/  FMUL.FTZ R44, R18, R36 ;  /* 0x00000024122c7220 */ /* 0x000fe40000410000 */
[----:B------:R-:W-:Y:S02]  /*12f0*/  FMUL.FTZ R43, R42, R37 ;  /* 0x000000252a2b7220 */ /* 0x000fe40000410000 */
[----:B------:R-:W-:Y:S02]  /*1300*/  FFMA.FTZ R5, R3, R44, RZ ;  /* 0x0000002c03057223 */ /* 0x000fe400000100ff */
[----:B------:R-:W-:Y:S02]  /*1310*/  FADD.FTZ R44, RZ, R44 ;  /* 0x0000002cff2c7221 */ /* 0x000fe40000010000 */
[----:B------:R-:W-:-:S02]  /*1320*/  FFMA.FTZ R49, R4, R43, R5 ;  /* 0x0000002b04317223 */ /* 0x000fc40000010005 */
[----:B------:R-:W-:Y:S02]  /*1330*/  FADD.FTZ R5, R6, -UR5 ;  /* 0x8000000506057e21 */ /* 0x000fe40008010000 */
[----:B------:R-:W-:Y:S01]  /*1340*/  FADD.FTZ R6, R7, -UR5 ;  /* 0x8000000507067e21 */ /* 0x000fe20008010000 */
[----:B------:R-:W-:Y:S01]  /*1350*/  MOV R7, R20 ;  /* 0x0000001400077202 */ /* 0x000fe20000000f00 */
[----:B------:R-:W-:Y:S01]  /*1360*/  FADD.FTZ R51, R43, R44 ;  /* 0x0000002c2b337221 */ /* 0x000fe20000010000 */
        /* <DEDUP_REMOVED lines=22> */
.L_x_2111:
[----:B------:R-:W-:Y:S02]  /*14d0*/  FFMA.FTZ R46, R3, R18, RZ ;  /* 0x00000012032e7223 */ /* 0x000fe400000100ff */
[----:B------:R-:W-:Y:S02]  /*14e0*/  FADD.FTZ R18, RZ, R18 ;  /* 0x00000012ff127221 */ /* 0x000fe40000010000 */
[----:B------:R-:W-:Y:S02]  /*14f0*/  FMUL.FTZ R44, R7, R36 ;  /* 0x00000024072c7220 */ /* 0x000fe40000410000 */
[----:B------:R-:W-:Y:S02]  /*1500*/  FADD.FTZ R50, R18, R7 ;  /* 0x0000000712327221 */ /* 0x000fe40000010000 */
[----:B------:R-:W-:Y:S02]  /*1510*/  FADD.FTZ R18, RZ, R42 ;  /* 0x0000002aff127221 */ /* 0x000fe40000010000 */
[----:B------:R-:W-:-:S02]  /*1520*/  FFMA.FTZ R76, R5, R7, R46 ;  /* 0x00000007054c7223 */ /* 0x000fc4000001002e */
[----:B------:R-:W-:Y:S02]  /*1530*/  FFMA.FTZ R7, R5, R44, R49 ;  /* 0x0000002c05077223 */ /* 0x000fe40000010031 */
[----:B------:R-:W-:Y:S02]  /*1540*/  FADD.FTZ R49, R18, R43 ;  /* 0x0000002b12317221 */ /* 0x000fe40000010000 */
[----:B------:R-:W-:Y:S02]  /*1550*/  FMUL.FTZ R18, R43, R37 ;  /* 0x000000252b127220 */ /* 0x000fe40000410000 */
[----:B------:R-:W-:Y:S02]  /*1560*/  FADD.FTZ R8, R8, -UR5 ;  /* 0x8000000508087e21 */ /* 0x000fe40008010000 */
[----:B------:R-:W-:Y:S02]  /*1570*/  FADD.FTZ R45, R51, R44 ;  /* 0x0000002c332d7221 */ /* 0x000fe40000010000 */
[----:B------:R-:W-:-:S02]  /*1580*/  FADD.FTZ R9, R9, -UR5 ;  /* 0x8000000509097e21 */ /* 0x000fc40008010000 */
[----:B------:R-:W-:Y:S02]  /*1590*/  FFMA.FTZ R44, R4, R42, RZ ;  /* 0x0000002a042c7223 */ /* 0x000fe400000100ff */
[----:B------:R-:W-:Y:S02]  /*15a0*/  FFMA.FTZ R77, R6, R18, R7 ;  /* 0x00000012064d7223 */ /* 0x000fe40000010007 */
[----:B------:R-:W-:Y:S02]  /*15b0*/  FMUL.FTZ R7, R8, UR12 ;  /* 0x0000000c08077c20 */ /* 0x000fe40008410000 */
[----:B------:R-:W-:Y:S01]  /*15c0*/  FADD.FTZ R79, R18, R45 ;  /* 0x0000002d124f7221 */ /* 0x000fe20000010000 */
[----:B------:R-:W-:Y:S01]  /*15d0*/  MOV R18, R23 ;  /* 0x0000001700127202 */ /* 0x000fe20000000f00 */
[----:B------:R-:W-:Y:S01]  /*15e0*/  FMUL.FTZ R8, R9, UR12 ;  /* 0x0000000c09087c20 */ /* 0x000fe20008410000 */
[----:B------:R-:W-:Y:S01]  /*15f0*/  MOV R9, R22 ;  /* 0x0000001600097202 */ /* 0x000fe20000000f00 */
[----:B------:R-:W-:Y:S01]  /*1600*/  FFMA.FTZ R51, R6, R43, R44 ;  /* 0x0000002b06337223 */ /* 0x000fe2000001002c */
        /* <DEDUP_REMOVED lines=13> */
[----:B-1----:R-:W-:-:S04]  /*16e0*/  FADD.FTZ R9, -R46, 1 ;  /* 0x3f8000002e097421 */ /* 0x002fc80000010100 */
[----:B------:R-:W-:Y:S02]  /*16f0*/  FFMA.FTZ R47, R18, R9, 1 ;  /* 0x3f800000122f7423 */ /* 0x000fe40000010009 */
[----:B------:R-:W-:Y:S02]  /*1700*/  FMUL.FTZ R9, R22, R43 ;  /* 0x0000002b16097220 */ /* 0x000fe40000410000 */
[----:B------:R-:W-:Y:S02]  /*1710*/  FMUL.FTZ R18, R23, R46 ;  /* 0x0000002e17127220 */ /* 0x000fe40000410000 */
[----:B------:R-:W-:Y:S02]  /*1720*/  FMUL.FTZ R9, R9, R48 ;  /* 0x0000003009097220 */ /* 0x000fe40000410000 */
[----:B------:R-:W-:Y:S02]  /*1730*/  FMUL.FTZ R18, R18, R47 ;  /* 0x0000002f12127220 */ /* 0x000fe40000410000 */
.L_x_2112:
[----:B------:R-:W-:Y:S02]  /*1740*/  FMUL.FTZ R42, R9, R36 ;  /* 0x00000024092a7220 */ /* 0x000fe40000410000 */
[----:B------:R-:W-:-:S02]  /*1750*/  FADD.FTZ R50, R50, R9 ;  /* 0x0000000932327221 */ /* 0x000fc40000010000 */
[----:B------:R-:W-:Y:S02]  /*1760*/  FFMA.FTZ R76, R7, R9, R76 ;  /* 0x00000009074c7223 */ /* 0x000fe4000001004c */
[----:B------:R-:W-:Y:S02]  /*1770*/  FADD.FTZ R49, R49, R18 ;  /* 0x0000001231317221 */ /* 0x000fe40000010000 */
[----:B------:R-:W-:Y:S02]  /*1780*/  FFMA.FTZ R51, R8, R18, R51 ;  /* 0x0000001208337223 */ /* 0x000fe40000010033 */
[----:B------:R-:W-:Y:S02]  /*1790*/  FFMA.FTZ R9, R7, R42, R77 ;  /* 0x0000002a07097223 */ /* 0x000fe4000001004d */
[----:B------:R-:W-:Y:S02]  /*17a0*/  FMUL.FTZ R18, R18, R37 ;  /* 0x0000002512127220 */ /* 0x000fe40000410000 */
[----:B------:R-:W-:-:S02]  /*17b0*/  FADD.FTZ R10, R10, -UR5 ;  /* 0x800000050a0a7e21 */ /* 0x000fc40008010000 */
[----:B------:R-:W-:Y:S02]  /*17c0*/  FADD.FTZ R43, R79, R42 ;  /* 0x0000002a4f2b7221 */ /* 0x000fe40000010000 */
[----:B------:R-:W-:Y:S02]  /*17d0*/  FADD.FTZ R11, R11, -UR5 ;  /* 0x800000050b0b7e21 */ /* 0x000fe40008010000 */
[----:B------:R-:W-:Y:S02]  /*17e0*/  FFMA.FTZ R77, R8, R18, R9 ;  /* 0x00000012084d7223 */ /* 0x000fe40000010009 */
[----:B------:R-:W-:Y:S02]  /*17f0*/  FMUL.FTZ R9, R10, UR12 ;  /* 0x0000000c0a097c20 */ /* 0x000fe40008410000 */
[----:B------:R-:W-:Y:S01]  /*1800*/  FADD.FTZ R79, R18, R43 ;  /* 0x0000002b124f7221 */ /* 0x000fe20000010000 */
[----:B------:R-:W-:Y:S01]  /*1810*/  MOV R18, R27 ;  /* 0x0000001b00127202 */ /* 0x000fe20000000f00 */
[----:B------:R-:W-:Y:S01]  /*1820*/  FMUL.FTZ R10, R11, UR12 ;  /* 0x0000000c0b0a7c20 */ /* 0x000fe20008410000 */
[----:B------:R-:W-:Y:S01]  /*1830*/  MOV R11, R26 ;  /* 0x0000001a000b7202 */ /* 0x000fe20000000f00 */
        /* <DEDUP_REMOVED lines=19> */
.L_x_2113:
        /* <DEDUP_REMOVED lines=35> */
.L_x_2114:
        /* <DEDUP_REMOVED lines=35> */
.L_x_2115:
[----:B------:R-:W-:Y:S01]  /*1dd0*/  FMUL.FTZ R42, R15, R36 ;  /* 0x000000240f2a7220 */ /* 0x000fe20000410000 */
[----:B------:R-:W-:Y:S01]  /*1de0*/  MOV R44, R33 ;  /* 0x00000021002c7202 */ /* 0x000fe20000000f00 */
[----:B------:R-:W-:-:S02]  /*1df0*/  FADD.FTZ R78, R50, R15 ;  /* 0x0000000f324e7221 */ /* 0x000fc40000010000 */
[C---:B------:R-:W-:Y:S02]  /*1e00*/  FFMA.FTZ R76, R13.reuse, R15, R76 ;  /* 0x0000000f0d4c7223 */ /* 0x040fe4000001004c */
[----:B------:R-:W-:Y:S02]  /*1e10*/  FFMA.FTZ R15, R13, R42, R77 ;  /* 0x0000002a0d0f7223 */ /* 0x000fe4000001004d */
[----:B------:R-:W-:Y:S02]  /*1e20*/  FADD.FTZ R45, R79, R42 ;  /* 0x0000002a4f2d7221 */ /* 0x000fe40000010000 */
[----:B------:R-:W-:Y:S02]  /*1e30*/  FADD.FTZ R42, R49, R18 ;  /* 0x00000012312a7221 */ /* 0x000fe40000010000 */
[----:B------:R-:W-:Y:S02]  /*1e40*/  FFMA.FTZ R43, R14, R18, R51 ;  /* 0x000000120e2b7223 */ /* 0x000fe40000010033 */
[----:B------:R-:W-:-:S02]  /*1e50*/  FMUL.FTZ R18, R18, R37 ;  /* 0x0000002512127220 */ /* 0x000fc40000410000 */
[----:B------:R-:W-:Y:S02]  /*1e60*/  FADD.FTZ R16, R16, -UR5 ;  /* 0x8000000510107e21 */ /* 0x000fe40008010000 */
[----:B------:R-:W-:Y:S02]  /*1e70*/  FADD.FTZ R17, R17, -UR5 ;  /* 0x8000000511117e21 */ /* 0x000fe40008010000 */
[----:B------:R-:W-:Y:S02]  /*1e80*/  FFMA.FTZ R51, R14, R18, R15 ;  /* 0x000000120e337223 */ /* 0x000fe4000001000f */
[----:B------:R-:W-:Y:S02]  /*1e90*/  FMUL.FTZ R15, R16, UR12 ;  /* 0x0000000c100f7c20 */ /* 0x000fe40008410000 */
[----:B------:R-:W-:Y:S01]  /*1ea0*/  FMUL.FTZ R16, R17, UR12 ;  /* 0x0000000c11107c20 */ /* 0x000fe20008410000 */
[----:B------:R-:W-:Y:S01]  /*1eb0*/  MOV R17, R32 ;  /* 0x0000002000117202 */ /* 0x000fe20000000f00 */
[----:B------:R-:W-:Y:S01]  /*1ec0*/  FADD.FTZ R77, R18, R45 ;  /* 0x0000002d124d7221 */ /* 0x000fe20000010000 */
        /* <DEDUP_REMOVED lines=13> */
[----:B-1----:R-:W-:Y:S02]  /*1fa0*/  FADD.FTZ R17, -R48, 1 ;  /* 0x3f80000030117421 */ /* 0x002fe40000010100 */
[----:B------:R-:W-:Y:S02]  /*1fb0*/  FMUL.FTZ R44, R33, R48 ;  /* 0x00000030212c7220 */ /* 0x000fe40000410000 */
[----:B------:R-:W-:Y:S02]  /*1fc0*/  FFMA.FTZ R49, R18, R17, 1 ;  /* 0x3f80000012317423 */ /* 0x000fe40000010011 */
[----:B------:R-:W-:Y:S02]  /*1fd0*/  FMUL.FTZ R17, R32, R45 ;  /* 0x0000002d20117220 */ /* 0x000fe40000410000 */
[----:B------:R-:W-:-:S02]  /*1fe0*/  FMUL.FTZ R44, R44, R49 ;  /* 0x000000312c2c7220 */ /* 0x000fc40000410000 */
[----:B------:R-:W-:-:S04]  /*1ff0*/  FMUL.FTZ R17, R17, R50 ;  /* 0x0000003211117220 */ /* 0x000fc80000410000 */
.L_x_2116:
[----:B------:R-:W-:Y:S02]  /*2000*/  FMUL.FTZ R18, R17, R36 ;  /* 0x0000002411127220 */ /* 0x000fe40000410000 */
[----:B------:R-:W-:Y:S02]  /*2010*/  FADD.FTZ R79, R78, R17 ;  /* 0x000000114e4f7221 */ /* 0x000fe40000010000 */
[C---:B------:R-:W-:Y:S02]  /*2020*/  FFMA.FTZ R78, R15.reuse, R17, R76 ;  /* 0x000000110f4e7223 */ /* 0x040fe4000001004c */
[----:B------:R-:W-:Y:S02]  /*2030*/  FFMA.FTZ R17, R15, R18, R51 ;  /* 0x000000120f117223 */ /* 0x000fe40000010033 */
[----:B------:R-:W-:Y:S02]  /*2040*/  FADD.FTZ R45, R77, R18 ;  /* 0x000000124d2d7221 */ /* 0x000fe40000010000 */
[----:B------:R-:W-:-:S04]  /*2050*/  FMUL.FTZ R18, R44, R37 ;  /* 0x000000252c127220 */ /* 0x000fc80000410000 */
[----:B------:R-:W-:Y:S02]  /*2060*/  FFMA.FTZ R77, R16, R18, R17 ;  /* 0x00000012104d7223 */ /* 0x000fe40000010011 */
[----:B------:R-:W-:Y:S02]  /*2070*/  FADD.FTZ R81, R18, R45 ;  /* 0x0000002d12517221 */ /* 0x000fe40000010000 */
[----:B------:R-:W-:Y:S01]  /*2080*/  FADD.FTZ R17, R40, -UR5 ;  /* 0x8000000528117e21 */ /* 0x000fe20008010000 */
[----:B------:R-:W-:Y:S01]  /*2090*/  MOV R40, R34 ;  /* 0x0000002200287202 */ /* 0x000fe20000000f00 */
[----:B------:R-:W-:Y:S01]  /*20a0*/  FADD.FTZ R18, R41, -UR5 ;  /* 0x8000000529127e21 */ /* 0x000fe20008010000 */
[----:B------:R-:W-:Y:S01]  /*20b0*/  MOV R41, R35 ;  /* 0x0000002300297202 */ /* 0x000fe20000000f00 */
        /* <DEDUP_REMOVED lines=8> */
[----:B0-----:R-:W-:-:S04]  /*2140*/  FADD.FTZ R41, -R47, 1 ;  /* 0x3f8000002f297421 */ /* 0x001fc80000010100 */
[----:B------:R-:W-:Y:S02]  /*2150*/  FFMA.FTZ R51, R40, R41, 1 ;  /* 0x3f80000028337423 */ /* 0x000fe40000010029 */
[----:B------:R-:W-:Y:S02]  /*2160*/  FFMA.FTZ R41, R18, R37, R39 ;  /* 0x0000002512297223 */ /* 0x000fe40000010027 */
[----:B------:R-:W-:Y:S02]  /*2170*/  FMUL.FTZ R40, R34, R47 ;  /* 0x0000002f22287220 */ /* 0x000fe40000410000 */
[----:B------:R-:W-:Y:S02]  /*2180*/  FMUL.FTZ R48, R41, -1.4426950216293334961 ;  /* 0xbfb8aa3b29307820 */ /* 0x000fe40000410000 */
[----:B------:R-:W-:-:S04]  /*2190*/  FMUL.FTZ R40, R40, R51 ;  /* 0x0000003328287220 */ /* 0x000fc80000410000 */
[----:B------:R-:W0:Y:S02]  /*21a0*/  MUFU.EX2 R48, R48 ;  /* 0x0000003000307308 */ /* 0x000e240000000800 */
[----:B0-----:R-:W-:-:S06]  /*21b0*/  FADD.FTZ R49, R48, 1 ;  /* 0x3f80000030317421 */ /* 0x001fcc0000010000 */
[----:B------:R-:W0:Y:S02]  /*21c0*/  MUFU.RCP R50, R49 ;  /* 0x0000003100327308 */ /* 0x000e240000001000 */
[----:B0-----:R-:W-:-:S04]  /*21d0*/  FADD.FTZ R76, -R50, 1 ;  /* 0x3f800000324c7421 */ /* 0x001fc80000010100 */
[----:B------:R-:W-:Y:S02]  /*21e0*/  FFMA.FTZ R76, R41, R76, 1 ;  /* 0x3f800000294c7423 */ /* 0x000fe4000001004c */
[----:B------:R-:W-:-:S04]  /*21f0*/  FMUL.FTZ R41, R35, R50 ;  /* 0x0000003223297220 */ /* 0x000fc80000410000 */
[----:B------:R-:W-:Y:S02]  /*2200*/  FMUL.FTZ R41, R41, R76 ;  /* 0x0000004c29297220 */ /* 0x000fe40000410000 */
.L_x_2117:
[----:B------:R-:W-:Y:S01]  /*2210*/  FMUL.FTZ R46, R40, R36 ;  /* 0x00000024282e7220 */ /* 0x000fe20000410000 */
[C---:B------:R-:W-:Y:S01]  /*2220*/  ISETP.GT.AND P0, PT, R59.reuse, 0x1e, PT ;  /* 0x0000001e3b00780c */ /* 0x040fe20003f04270 */
[----:B------:R-:W-:Y:S01]  /*2230*/  FADD.FTZ R42, R42, R44 ;  /* 0x0000002c2a2a7221 */ /* 0x000fe20000010000 */
[----:B------:R-:W-:Y:S01]  /*2240*/  ISETP.NE.AND P3, PT, R59, RZ, PT ;  /* 0x000000ff3b00720c */ /* 0x000fe20003f65270 */
[----:B------:R-:W-:Y:S01]  /*2250*/  FFMA.FTZ R45, R17, R46, R77 ;  /* 0x0000002e112d7223 */ /* 0x000fe2000001004d */
[----:B------:R-:W-:Y:S01]  /*2260*/  ISETP.NE.AND P2, PT, R71, RZ, PT ;  /* 0x000000ff4700720c */ /* 0x000fe20003f45270 */
[----:B------:R-:W-:Y:S01]  /*2270*/  FADD.FTZ R47, R81, R46 ;  /* 0x0000002e512f7221 */ /* 0x000fe20000010000 */
[----:B------:R-:W-:Y:S01]  /*2280*/  BSSY B0, `(.L_x_2118) ;  /* 0x0000047000007945 */ /* 0x000fe20003800000 */
[----:B------:R-:W-:Y:S02]  /*2290*/  FMUL.FTZ R46, R41, R37 ;  /* 0x00000025292e7220 */ /* 0x000fe40000410000 */
[----:B------:R-:W-:-:S02]  /*22a0*/  FFMA.FTZ R43, R16, R44, R43 ;  /* 0x0000002c102b7223 */ /* 0x000fc4000001002b */
[----:B------:R-:W-:Y:S02]  /*22b0*/  FFMA.FTZ R50, R18, R46, R45 ;  /* 0x0000002e12327223 */ /* 0x000fe4000001002d */
[----:B------:R-:W-:Y:S02]  /*22c0*/  FADD.FTZ R51, R46, R47 ;  /* 0x0000002f2e337221 */ /* 0x000fe40000010000 */
[----:B------:R-:W-:Y:S01]  /*22d0*/  FFMA.FTZ R44, R17, R40, R78 ;  /* 0x00000028112c7223 */ /* 0x000fe2000001004e */
[----:B------:R-:W0:Y:S01]  /*22e0*/  SHFL.DOWN PT, R45, R50, 0x1, 0x1f ;  /* 0x08201f00322d7f89 */ /* 0x000e2200000e0000 */
[----:B------:R-:W-:-:S03]  /*22f0*/  FADD.FTZ R47, R42, R41 ;  /* 0x000000292a2f7221 */ /* 0x000fc60000010000 */
[----:B------:R-:W1:Y:S01]  /*2300*/  SHFL.DOWN PT, R46, R51, 0x1, 0x1f ;  /* 0x08201f00332e7f89 */ /* 0x000e6200000e0000 */
        /* <DEDUP_REMOVED lines=18> */
[----:B------:R-:W-:Y:S01]  /*2430*/  ISETP.GT.AND P0, PT, R59, 0xf, PT ;  /* 0x0000000f3b00780c */ /* 0x000fe20003f04270 */
[----:B------:R-:W-:Y:S02]  /*2440*/  FADD.FTZ R46, R79, R40 ;  /* 0x000000284f2e7221 */ /* 0x000fe40000010000 */
[----:B------:R-:W1:Y:S10]  /*2450*/  SHFL.DOWN PT, R48, R51, 0x10, 0x1f ;  /* 0x0a001f0033307f89 */ /* 0x000e7400000e0000 */
[----:B0-----:R-:W-:-:S02]  /*2460*/  @!P0 FADD.FTZ R50, R50, R45 ;  /* 0x0000002d32328221 */ /* 0x001fc40000010000 */
[----:B------:R-:W-:Y:S02]  /*2470*/  FFMA.FTZ R45, R18, R41, R43 ;  /* 0x00000029122d7223 */ /* 0x000fe4000001002b */
[----:B-1----:R-:W-:Y:S01]  /*2480*/  @!P0 FADD.FTZ R51, R51, R48 ;  /* 0x0000003033338221 */ /* 0x002fe20000010000 */
[----:B------:R-:W-:Y:S02]  /*2490*/  ISETP.GT.U32.AND P0, PT, R71, 0x1b, PT ;  /* 0x0000001b4700780c */ /* 0x000fe40003f04070 */
[----:B------:R0:W-:Y:S04]  /*24a0*/  STS.128 [R71.X16+0x90], R44 ;  /* 0x0000902c47007388 */ /* 0x0001e8000000cc00 */
[----:B------:R0:W-:Y:S04]  /*24b0*/  @!P3 STS.64 [R0.X8+0x10], R50 ;  /* 0x000010320000b388 */ /* 0x0001e80000008a00 */
[----:B------:R-:W-:Y:S06]  /*24c0*/  BAR.SYNC.DEFER_BLOCKING 0x0 ;  /* 0x0000000000007b1d */ /* 0x000fec0000010000 */
[----:B------:R-:W-:Y:S05]  /*24d0*/  @P2 BRA `(.L_x_2119) ;  /* 0x0000021000002947 */ /* 0x000fea0003800000 */
[----:B------:R-:W1:Y:S04]  /*24e0*/  LDS.64 R48, [0x18] ;  /* 0x00001800ff307984 */ /* 0x000e680000000a00 */
[----:B------:R-:W2:Y:S01]  /*24f0*/  LDS.128 R40, [0x20] ;  /* 0x00002000ff287984 */ /* 0x000ea20000000c00 */
[----:B-1----:R-:W-:-:S02]  /*2500*/  FADD.FTZ R77, R50, R48 ;  /* 0x00000030324d7221 */ /* 0x002fc40000010000 */
[----:B------:R-:W-:Y:S02]  /*2510*/  FADD.FTZ R48, R51, R49 ;  /* 0x0000003133307221 */ /* 0x000fe40000010000 */
[----:B--2---:R-:W-:Y:S02]  /*2520*/  FADD.FTZ R77, R77, R40 ;  /* 0x000000284d4d7221 */ /* 0x004fe40000010000 */
[----:B------:R-:W-:Y:S02]  /*2530*/  FADD.FTZ R40, R48, R41 ;  /* 0x0000002930287221 */ /* 0x000fe40000010000 */
[----:B0-----:R-:W0:Y:S01]  /*2540*/  LDS.128 R48, [0x30] ;  /* 0x00003000ff307984 */ /* 0x001e220000000c00 */
[----:B------:R-:W-:Y:S02]  /*2550*/  FADD.FTZ R77, R77, R42 ;  /* 0x0000002a4d4d7221 */ /* 0x000fe40000010000 */
[----:B------:R-:W-:Y:S02]  /*2560*/  FADD.FTZ R40, R40, R43 ;  /* 0x0000002b28287221 */ /* 0x000fe40000010000 */
[----:B0-----:R-:W-:-:S02]  /*2570*/  FADD.FTZ R77, R77, R48 ;  /* 0x000000304d4d7221 */ /* 0x001fc40000010000 */
[----:B------:R-:W-:Y:S02]  /*2580*/  FADD.FTZ R48, R40, R49 ;  /* 0x0000003128307221 */ /* 0x000fe40000010000 */
[----:B------:R-:W0:Y:S01]  /*2590*/  LDS.128 R40, [0x40] ;  /* 0x00004000ff287984 */ /* 0x000e220000000c00 */
[----:B------:R-:W-:Y:S02]  /*25a0*/  FADD.FTZ R77, R77, R50 ;  /* 0x000000324d4d7221 */ /* 0x000fe40000010000 */
[----:B------:R-:W-:Y:S02]  /*25b0*/  FADD.FTZ R48, R48, R51 ;  /* 0x0000003330307221 */ /* 0x000fe40000010000 */
[----:B0-----:R-:W-:Y:S02]  /*25c0*/  FADD.FTZ R77, R77, R40 ;  /* 0x000000284d4d7221 */ /* 0x001fe40000010000 */
[----:B------:R-:W-:Y:S02]  /*25d0*/  FADD.FTZ R40, R48, R41 ;  /* 0x0000002930287221 */ /* 0x000fe40000010000 */
[----:B------:R-:W0:Y:S01]  /*25e0*/  LDS.128 R48, [0x50] ;  /* 0x00005000ff307984 */ /* 0x000e220000000c00 */
[----:B------:R-:W-:-:S02]  /*25f0*/  FADD.FTZ R77, R77, R42 ;  /* 0x0000002a4d4d7221 */ /* 0x000fc40000010000 */
[----:B------:R-:W-:Y:S02]  /*2600*/  FADD.FTZ R40, R40, R43 ;  /* 0x0000002b28287221 */ /* 0x000fe40000010000 */
[----:B0-----:R-:W-:Y:S02]  /*2610*/  FADD.FTZ R77, R77, R48 ;  /* 0x000000304d4d7221 */ /* 0x001fe40000010000 */
[----:B------:R-:W-:Y:S02]  /*2620*/  FADD.FTZ R48, R40, R49 ;  /* 0x0000003128307221 */ /* 0x000fe40000010000 */
[----:B------:R-:W0:Y:S01]  /*2630*/  LDS.128 R40, [0x60] ;  /* 0x00006000ff287984 */ /* 0x000e220000000c00 */
        /* <DEDUP_REMOVED lines=9> */
[----:B------:R-:W-:-:S02]  /*26d0*/  FADD.FTZ R50, R77, R50 ;  /* 0x000000324d327221 */ /* 0x000fc40000010000 */
[----:B------:R-:W-:Y:S02]  /*26e0*/  FADD.FTZ R51, R40, R51 ;  /* 0x0000003328337221 */ /* 0x000fe40000010000 */
.L_x_2119:
[----:B------:R-:W-:Y:S05]  /*26f0*/  BSYNC B0 ;  /* 0x0000000000007941 */ /* 0x000fea0003800000 */
.L_x_2118:
[----:B------:R-:W-:Y:S01]  /*2700*/  BAR.SYNC.DEFER_BLOCKING 0x0 ;  /* 0x0000000000007b1d */ /* 0x000fe20000010000 */
[----:B------:R-:W-:-:S05]  /*2710*/  SHF.L.U32 R48, R71, 0x4, RZ ;  /* 0x0000000447307819 */ /* 0x000fca00000006ff */
[----:B------:R-:W-:Y:S01]  /*2720*/  BSSY B0, `(.L_x_2120) ;  /* 0x000004d000007945 */ /* 0x000fe20003800000 */
[----:B------:R-:W-:Y:S05]  /*2730*/  @P0 BRA `(.L_x_2121) ;  /* 0x000004b000000947 */ /* 0x000fea0003800000 */
[----:B------:R-:W1:Y:S02]  /*2740*/  LDS.128 R40, [R48+0x250] ;  /* 0x0002500030287984 */ /* 0x000e640000000c00 */
[----:B-1----:R-:W-:Y:S02]  /*2750*/  FADD.FTZ R49, R44, R40 ;  /* 0x000000282c317221 */ /* 0x002fe40000010000 */
[----:B0-----:R-:W-:Y:S02]  /*2760*/  FADD.FTZ R44, R45, R41 ;  /* 0x000000292d2c7221 */ /* 0x001fe40000010000 */
        /* <DEDUP_REMOVED lines=66> */
[----:B------:R-:W0:Y:S01]  /*2b90*/  LDS.128 R44, [R48+0x1ad0] ;  /* 0x001ad000302c7984 */ /* 0x000e220000000c00 */
[----:B------:R-:W-:Y:S02]  /*2ba0*/  FADD.FTZ R76, R76, R43 ;  /* 0x0000002b4c4c7221 */ /* 0x000fe40000010000 */
[----:B0-----:R-:W-:Y:S02]  /*2bb0*/  FADD.FTZ R44, R49, R44 ;  /* 0x0000002c312c7221 */ /* 0x001fe40000010000 */
[----:B------:R-:W-:Y:S02]  /*2bc0*/  FADD.FTZ R45, R40, R45 ;  /* 0x0000002d282d7221 */ /* 0x000fe40000010000 */
[----:B------:R-:W-:Y:S02]  /*2bd0*/  FADD.FTZ R46, R41, R46 ;  /* 0x0000002e292e7221 */ /* 0x000fe40000010000 */
[----:B------:R-:W-:Y:S02]  /*2be0*/  FADD.FTZ R47, R76, R47 ;  /* 0x0000002f4c2f7221 */ /* 0x000fe40000010000 */
.L_x_2121:
[----:B------:R-:W-:Y:S05]  /*2bf0*/  BSYNC B0 ;  /* 0x0000000000007941 */ /* 0x000fea0003800000 */
.L_x_2120:
[----:B------:R-:W-:Y:S01]  /*2c00*/  BSSY B0, `(.L_x_2122) ;  /* 0x0000013000007945 */ /* 0x000fe20003800000 */
[----:B------:R-:W-:Y:S01]  /*2c10*/  HFMA2.MMA R79, -RZ, RZ, 0, 2.384185791015625e-07 ;  /* 0x00000004ff4f7435 */ /* 0x000fe200000001ff */
[----:B------:R-:W-:Y:S05]  /*2c20*/  @P0 BRA `(.L_x_2123) ;  /* 0x0000010000000947 */ /* 0x000fea0003800000 */
[----:B------:R-:W-:Y:S01]  /*2c30*/  IMAD R76, R2, 0x1c, R71 ;  /* 0x0000001c024c7824 */ /* 0x000fe200078e0247 */
[----:B------:R-:W-:-:S03]  /*2c40*/  MOV R41, UR11 ;  /* 0x0000000b00297c02 */ /* 0x000fc60008000f00 */
[----:B------:R-:W-:Y:S01]  /*2c50*/  IMAD.WIDE R76, R76, R79, c[0x0][0x1b8] ;  /* 0x00006e004c4c7625 */ /* 0x000fe200078e024f */
[----:B------:R-:W-:Y:S02]  /*2c60*/  MOV R43, c[0x0][0x1d8] ;  /* 0x00007600002b7a02 */ /* 0x000fe40000000f00 */
[----:B------:R-:W-:Y:S02]  /*2c70*/  MOV R49, UR10 ;  /* 0x0000000a00317c02 */ /* 0x000fe40008000f00 */
[-C--:B------:R-:W-:Y:S01]  /*2c80*/  LEA R40, P0, R41, R76.reuse, 0x2 ;  /* 0x0000004c29287211 */ /* 0x080fe200078010ff */
[----:B------:R1:W-:Y:S01]  /*2c90*/  RED.E.ADD.F32.FTZ.RN.STRONG.GPU [R76.64], R44 ;  /* 0x0000002c4c00798e */ /* 0x0003e2000c10e78e */
[----:B------:R-:W-:Y:S02]  /*2ca0*/  MOV R2, c[0x0][0x1dc] ;  /* 0x0000770000027a02 */ /* 0x000fe40000000f00 */
[----:B------:R-:W-:Y:S02]  /*2cb0*/  IADD3.X R41, R77, UR9, RZ, P0, !PT ;  /* 0x000000094d297c10 */ /* 0x000fe400087fe4ff */
[----:B------:R-:W-:-:S02]  /*2cc0*/  LEA R42, P0, R43, R76, 0x2 ;  /* 0x0000004c2b2a7211 */ /* 0x000fc400078010ff */
[----:B------:R-:W-:Y:S01]  /*2cd0*/  LEA R48, P3, R49, R76, 0x2 ;  /* 0x0000004c31307211 */ /* 0x000fe200078610ff */
[----:B------:R1:W-:Y:S01]  /*2ce0*/  RED.E.ADD.F32.FTZ.RN.STRONG.GPU [R40.64], R45 ;  /* 0x0000002d2800798e */ /* 0x0003e2000c10e78e */
[----:B------:R-:W-:Y:S02]  /*2cf0*/  LEA.HI.X R43, R43, R77, R2, 0x2, P0 ;  /* 0x0000004d2b2b7211 */ /* 0x000fe400000f1402 */
[----:B------:R-:W-:-:S03]  /*2d00*/  IADD3.X R49, R77, UR8, RZ, P3, !PT ;  /* 0x000000084d317c10 */ /* 0x000fc60009ffe4ff */
[----:B------:R1:W-:Y:S04]  /*2d10*/  RED.E.ADD.F32.FTZ.RN.STRONG.GPU [R42.64], R46 ;  /* 0x0000002e2a00798e */ /* 0x0003e8000c10e78e */
[----:B------:R1:W-:Y:S02]  /*2d20*/  RED.E.ADD.F32.FTZ.RN.STRONG.GPU [R48.64], R47 ;  /* 0x0000002f3000798e */ /* 0x0003e4000c10e78e */
.L_x_2123:
[----:B------:R-:W-:Y:S05]  /*2d30*/  BSYNC B0 ;  /* 0x0000000000007941 */ /* 0x000fea0003800000 */
.L_x_2122:
[----:B------:R-:W-:Y:S02]  /*2d40*/  ULDC UR5, c[0x0][0xc] ;  /* 0x0000030000057ab9 */ /* 0x000fe40000000800 */
[----:B------:R-:W-:-:S06]  /*2d50*/  UISETP.GE.U32.AND UP0, UPT, UR5, 0x2, UPT ;  /* 0x000000020500788c */ /* 0x000fcc000bf06070 */
[----:B------:R-:W-:-:S13]  /*2d60*/  PLOP3.LUT P0, PT, PT, PT, UP0, 0x80, 0x0 ;  /* 0x000000000000781c */ /* 0x000fda0003f0f008 */
[----:B------:R-:W-:Y:S05]  /*2d70*/  @!P0 BRA `(.L_x_2124) ;  /* 0x0000124000008947 */ /* 0x000fea0003800000 */
[----:B-1----:R-:W1:Y:S01]  /*2d80*/  S2R R43, SR_CTAID.Y ;  /* 0x00000000002b7919 */ /* 0x002e620000002600 */
[----:B------:R-:W-:-:S05]  /*2d90*/  LOP3.LUT R2, R61, 0x1, RZ, 0xc0, !PT ;  /* 0x000000013d027812 */ /* 0x000fca00078ec0ff */
[----:B------:R-:W-:-:S04]  /*2da0*/  IMAD R2, R2, c[0x0][0x10], RZ ;  /* 0x0000040002027a24 */ /* 0x000fc800078e02ff */
[----:B------:R-:W-:-:S05]  /*2db0*/  IMAD R40, R2, c[0x0][0xc], RZ ;  /* 0x0000030002287a24 */ /* 0x000fca00078e02ff */
[----:B------:R-:W-:-:S05]  /*2dc0*/  SHF.L.U32 R40, R40, 0x1, RZ ;  /* 0x0000000128287819 */ /* 0x000fca00000006ff */
[----:B------:R-:W-:Y:S01]  /*2dd0*/  IMAD.WIDE R40, R40, R79, c[0x0][0x1b0] ;  /* 0x00006c0028287625 */ /* 0x000fe200078e024f */
[----:B01----:R-:W-:-:S05]  /*2de0*/  IADD3 R44, R2, R43, RZ ;  /* 0x0000002b022c7210 */ /* 0x003fca0007ffe0ff */
        /* <DEDUP_REMOVED lines=10> */
[----:B------:R-:W-:Y:S01]  /*2e90*/  UFLO.U32 UR13, UR4 ;  /* 0x00000004000d72bd */ /* 0x000fe200080e0000 */
[----:B------:R-:W-:-:S00]  /*2ea0*/  ERRBAR ;  /* 0x00000000000079ab */ /* 0x000fc00000000000 */
[----:B------:R-:W-:Y:S01]  /*2eb0*/  UPOPC UR4, UR4 ;  /* 0x00000004000472bf */ /* 0x000fe20008000000 */
[----:B------:R-:W-:-:S03]  /*2ec0*/  SEL R49, RZ, c[0x0][0xc], P0 ;  /* 0x00000300ff317a07 */ /* 0x000fc60000000000 */
[----:B0-----:R-:W-:Y:S02]  /*2ed0*/  ISETP.EQ.U32.AND P3, PT, R59, UR13, PT ;  /* 0x0000000d3b007c0c */ /* 0x001fe4000bf62070 */
[----:B------:R-:W-:Y:S02]  /*2ee0*/  SEL R2, R2, 0xffffffff, !P0 ;  /* 0xffffffff02027807 */ /* 0x000fe40004000000 */
[----:B------:R-:W-:-:S03]  /*2ef0*/  ISETP.NE.AND P0, PT, R49, -0x1, PT ;  /* 0xffffffff3100780c */ /* 0x000fc60003f05270 */
[----:B-1----:R-:W-:-:S06]  /*2f00*/  IMAD R47, R2, UR4, RZ ;  /* 0x00000004022f7c24 */ /* 0x002fcc000f8e02ff */
[----:B------:R0:W-:Y:S04]  /*2f10*/  @P3 RED.E.ADD.S32.STRONG.GPU [R44.64], R47 ;  /* 0x0000002f2c00398e */ /* 0x0001e8000c10e38e */
[----:B------:R-:W-:Y:S05]  /*2f20*/  @!P0 BRA `(.L_x_2125) ;  /* 0x0000005000008947 */ /* 0x000fea0003800000 */
.L_x_2126:
[----:B------:R-:W2:Y:S01]  /*2f30*/  LDG.E.STRONG.GPU R2, [R44.64] ;  /* 0x0000000e2c027981 */ /* 0x000ea2000c1ef900 */
[----:B------:R-:W-:Y:S01]  /*2f40*/  YIELD ;  /* 0x0000000000007946 */ /* 0x000fe20003800000 */
[----:B--2---:R-:W-:Y:S01]  /*2f50*/  ISETP.NE.AND P0, PT, R2, R49, PT ;  /* 0x000000310200720c */ /* 0x004fe20003f05270 */
[----:B------:R-:W-:-:S12]  /*2f60*/  CCTL.IVALL ;  /* 0x00000000ff00798f */ /* 0x000fd80002000000 */
[----:B------:R-:W-:Y:S05]  /*2f70*/  @P0 BRA `(.L_x_2126) ;  /* 0xffffffb000000947 */ /* 0x000fea000383ffff */
.L_x_2125:
[----:B------:R-:W-:Y:S01]  /*2f80*/  ISETP.NE.AND P0, PT, RZ, c[0x0][0xc], PT ;  /* 0x00000300ff007a0c */ /* 0x000fe20003f05270 */
[----:B------:R-:W-:Y:S01]  /*2f90*/  WARPSYNC 0xffffffff ;  /* 0xffffffff00007948 */ /* 0x000fe20003800000 */
[----:B------:R-:W-:Y:S11]  /*2fa0*/  BAR.SYNC.DEFER_BLOCKING 0x0 ;  /* 0x0000000000007b1d */ /* 0x000ff60000010000 */
[----:B------:R-:W-:Y:S05]  /*2fb0*/  @!P0 BRA `(.L_x_2124) ;  /* 0x0000100000008947 */ /* 0x000fea0003800000 */
[----:B------:R-:W-:Y:S01]  /*2fc0*/  UIADD3 UR4, UR5, -0x1, URZ ;  /* 0xffffffff05047890 */ /* 0x000fe2000fffe03f */
[----:B------:R-:W-:-:S03]  /*2fd0*/  MOV R2, RZ ;  /* 0x000000ff00027202 */ /* 0x000fc60000000f00 */
[----:B------:R-:W-:-:S06]  /*2fe0*/  UISETP.GE.U32.AND UP0, UPT, UR4, 0x3, UPT ;  /* 0x000000030400788c */ /* 0x000fcc000bf06070 */
[----:B------:R-:W-:-:S13]  /*2ff0*/  PLOP3.LUT P0, PT, PT, PT, UP0, 0x80, 0x0 ;  /* 0x000000000000781c */ /* 0x000fda0003f0f008 */
[----:B------:R-:W-:Y:S05]  /*3000*/  @!P0 BRA `(.L_x_2127) ;  /* 0x00000de000008947 */ /* 0x000fea0003800000 */
[----:B------:R-:W-:Y:S01]  /*3010*/  ULOP3.LUT UR4, UR5, 0x3, URZ, 0xc0, !UPT ;  /* 0x0000000305047892 */ /* 0x000fe2000f8ec03f */
[----:B------:R-:W-:Y:S02]  /*3020*/  HFMA2.MMA R2, -RZ, RZ, 0, 0 ;  /* 0x00000000ff027435 */ /* 0x000fe400000001ff */
[----:B------:R-:W-:Y:S02]  /*3030*/  ULDC UR5, c[0x0][0xc] ;  /* 0x0000030000057ab9 */ /* 0x000fe40000000800 */
[----:B------:R-:W-:-:S06]  /*3040*/  UIADD3 UR4, -UR4, UR5, URZ ;  /* 0x0000000504047290 */ /* 0x000fcc000fffe13f */
[----:B------:R-:W-:-:S13]  /*3050*/  ISETP.LT.AND P0, PT, RZ, UR4, PT ;  /* 0x00000004ff007c0c */ /* 0x000fda000bf01270 */
[----:B------:R-:W-:Y:S05]  /*3060*/  @!P0 BRA `(.L_x_2128) ;  /* 0x00000b9000008947 */ /* 0x000fea0003800000 */
[----:B------:R-:W-:Y:S01]  /*3070*/  UISETP.GT.AND UP0, UPT, UR4, 0xc, UPT ;  /* 0x0000000c0400788c */ /* 0x000fe2000bf04270 */
[----:B------:R-:W-:-:S05]  /*3080*/  PLOP3.LUT P0, PT, PT, PT, PT, 0x80, 0x0 ;  /* 0x000000000000781c */ /* 0x000fca0003f0f070 */
[----:B------:R-:W-:-:S13]  /*3090*/  PLOP3.LUT P3, PT, PT, PT, UP0, 0x80, 0x0 ;  /* 0x000000000000781c */ /* 0x000fda0003f6f008 */
[----:B------:R-:W-:Y:S05]  /*30a0*/  @!P3 BRA `(.L_x_2129) ;  /* 0x000007500000b947 */ /* 0x000fea0003800000 */
[----:B------:R-:W-:Y:S02]  /*30b0*/  PLOP3.LUT P0, PT, PT, PT, PT, 0x8, 0x0 ;  /* 0x000000000000781c */ /* 0x000fe40003f0e170 */
.L_x_2130:
[----:B------:R-:W-:-:S13]  /*30c0*/  ISETP.EQ.OR P3, PT, R2, R60, P2 ;  /* 0x0000003c0200720c */ /* 0x000fda0001762670 */
[----:B0-----:R-:W-:-:S04]  /*30d0*/  @!P3 IMAD R45, R2, c[0x0][0x10], R43 ;  /* 0x00000400022dba24 */ /* 0x001fc800078e022b */
[----:B------:R-:W-:-:S06]  /*30e0*/  @!P3 IMAD.WIDE.U32 R44, R45, 0x8, R40 ;  /* 0x000000082d2cb825 */ /* 0x000fcc00078e0028 */
[----:B------:R-:W2:Y:S01]  /*30f0*/  @!P3 LDG.E.64 R44, [R44.64] ;  /* 0x0000000e2c2cb981 */ /* 0x000ea2000c1e1b00 */
[C---:B------:R-:W-:Y:S02]  /*3100*/  IADD3 R47, R2.reuse, 0x1, RZ ;  /* 0x00000001022f7810 */ /* 0x040fe40007ffe0ff */
[C---:B------:R-:W-:Y:S02]  /*3110*/  IADD3 R49, R2.reuse, 0x2, RZ ;  /* 0x0000000202317810 */ /* 0x040fe40007ffe0ff */
[----:B------:R-:W-:Y:S02]  /*3120*/  IADD3 R42, R2, 0x3, RZ ;  /* 0x00000003022a7810 */ /* 0x000fe40007ffe0ff */
[-C--:B------:R-:W-:Y:S02]  /*3130*/  ISETP.EQ.OR P4, PT, R49, R60.reuse, P2 ;  /* 0x0000003c3100720c */ /* 0x080fe40001782670 */
[----:B------:R-:W-:-:S11]  /*3140*/  ISETP.EQ.OR P6, PT, R42, R60, P2 ;  /* 0x0000003c2a00720c */ /* 0x000fd600017c2670 */
[----:B------:R-:W-:Y:S02]  /*3150*/  @!P4 IMAD R49, R49, c[0x0][0x10], R43 ;  /* 0x000004003131ca24 */ /* 0x000fe400078e022b */
[----:B--2---:R-:W-:Y:S02]  /*3160*/  @!P3 FADD.FTZ R50, R50, R44 ;  /* 0x0000002c3232b221 */ /* 0x004fe40000010000 */
[----:B------:R-:W-:Y:S01]  /*3170*/  @!P3 FADD.FTZ R51, R51, R45 ;  /* 0x0000002d3333b221 */ /* 0x000fe20000010000 */
[----:B------:R-:W-:-:S13]  /*3180*/  ISETP.EQ.OR P3, PT, R47, R60, P2 ;  /* 0x0000003c2f00720c */ /* 0x000fda0001762670 */
[----:B------:R-:W-:-:S04]  /*3190*/  @!P3 IMAD R47, R47, c[0x0][0x10], R43 ;  /* 0x000004002f2fba24 */ /* 0x000fc800078e022b */
[----:B------:R-:W-:-:S04]  /*31a0*/  @!P3 IMAD.WIDE.U32 R44, R47, 0x8, R40 ;  /* 0x000000082f2cb825 */ /* 0x000fc800078e0028 */
[----:B------:R-:W-:Y:S02]  /*31b0*/  @!P4 IMAD.WIDE.U32 R46, R49, 0x8, R40 ;  /* 0x00000008312ec825 */ /* 0x000fe400078e0028 */
[----:B------:R-:W2:Y:S02]  /*31c0*/  @!P3 LDG.E.64 R44, [R44.64] ;  /* 0x0000000e2c2cb981 */ /* 0x000ea4000c1e1b00 */
[----:B------:R-:W-:Y:S02]  /*31d0*/  @!P6 IMAD R49, R42, c[0x0][0x10], R43 ;  /* 0x000004002a31ea24 */ /* 0x000fe400078e022b */
[----:B------:R-:W3:Y:S02]  /*31e0*/  @!P4 LDG.E.64 R46, [R46.64] ;  /* 0x0000000e2e2ec981 */ /* 0x000ee4000c1e1b00 */
[----:B------:R-:W-:-:S06]  /*31f0*/  @!P6 IMAD.WIDE.U32 R48, R49, 0x8, R40 ;  /* 0x000000083130e825 */ /* 0x000fcc00078e0028 */
[----:B------:R-:W4:Y:S01]  /*3200*/  @!P6 LDG.E.64 R48, [R48.64] ;  /* 0x0000000e3030e981 */ /* 0x000f22000c1e1b00 */
[----:B------:R-:W-:Y:S01]  /*3210*/  IADD3 R42, R2, 0x4, RZ ;  /* 0x00000004022a7810 */ /* 0x000fe20007ffe0ff */
[----:B--2---:R-:W-:Y:S02]  /*3220*/  @!P3 FADD.FTZ R51, R51, R45 ;  /* 0x0000002d3333b221 */ /* 0x004fe40000010000 */
[----:B------:R-:W-:Y:S01]  /*3230*/  @!P3 FADD.FTZ R50, R50, R44 ;  /* 0x0000002c3232b221 */ /* 0x000fe20000010000 */
[----:B------:R-:W-:Y:S01]  /*3240*/  IADD3 R44, R2, 0x5, RZ ;  /* 0x00000005022c7810 */ /* 0x000fe20007ffe0ff */
[----:B---3--:R-:W-:Y:S01]  /*3250*/  @!P4 FADD.FTZ R51, R51, R47 ;  /* 0x0000002f3333c221 */ /* 0x008fe20000010000 */
[-C--:B------:R-:W-:Y:S01]  /*3260*/  ISETP.EQ.OR P3, PT, R42, R60.reuse, P2 ;  /* 0x0000003c2a00720c */ /* 0x080fe20001762670 */
[----:B------:R-:W-:Y:S01]  /*3270*/  @!P4 FADD.FTZ R50, R50, R46 ;  /* 0x0000002e3232c221 */ /* 0x000fe20000010000 */
[----:B------:R-:W-:Y:S01]  /*3280*/  ISETP.EQ.OR P4, PT, R44, R60, P2 ;  /* 0x0000003c2c00720c */ /* 0x000fe20001782670 */
[----:B----4-:R-:W-:Y:S01]  /*3290*/  @!P6 FADD.FTZ R51, R51, R49 ;  /* 0x000000313333e221 */ /* 0x010fe20000010000 */
[----:B------:R-:W-:Y:S01]  /*32a0*/  IADD3 R49, R2, 0x6, RZ ;  /* 0x0000000602317810 */ /* 0x000fe20007ffe0ff */
[----:B------:R-:W-:-:S03]  /*32b0*/  @!P6 FADD.FTZ R50, R50, R48 ;  /* 0x000000303232e221 */ /* 0x000fc60000010000 */
[----:B------:R-:W-:-:S05]  /*32c0*/  ISETP.EQ.OR P6, PT, R49, R60, P2 ;  /* 0x0000003c3100720c */ /* 0x000fca00017c2670 */
[--C-:B------:R-:W-:Y:S02]  /*32d0*/  @!P3 IMAD R45, R42, c[0x0][0x10], R43.reuse ;  /* 0x000004002a2dba24 */ /* 0x100fe400078e022b */
        /* <DEDUP_REMOVED lines=33> */
[----:B---3--:R-:W-:Y:S02]  /*34f0*/  @!P4 FADD.FTZ R50, R50, R46 ;  /* 0x0000002e3232c221 */ /* 0x008fe40000010000 */
[----:B------:R-:W-:Y:S01]  /*3500*/  @!P4 FADD.FTZ R51, R51, R47 ;  /* 0x0000002f3333c221 */ /* 0x000fe20000010000 */
[----:B------:R-:W-:Y:S01]  /*3510*/  ISETP.EQ.OR P4, PT, R42, R60, P2 ;  /* 0x0000003c2a00720c */ /* 0x000fe20001782670 */
[----:B----4-:R-:W-:-:S02]  /*3520*/  @!P6 FADD.FTZ R50, R50, R48 ;  /* 0x000000303232e221 */ /* 0x010fc40000010000 */
[----:B------:R-:W-:Y:S01]  /*3530*/  @!P6 FADD.FTZ R51, R51, R49 ;  /* 0x000000313333e221 */ /* 0x000fe20000010000 */
[----:B------:R-:W-:Y:S02]  /*3540*/  ISETP.EQ.OR P6, PT, R44, R60, P2 ;  /* 0x0000003c2c00720c */ /* 0x000fe400017c2670 */
[----:B------:R-:W-:-:S07]  /*3550*/  IADD3 R49, R2, 0xc, RZ ;  /* 0x0000000c02317810 */ /* 0x000fce0007ffe0ff */
[----:B------:R-:W-:Y:S01]  /*3560*/  @!P4 IMAD R45, R42, c[0x0][0x10], R43 ;  /* 0x000004002a2dca24 */ /* 0x000fe200078e022b */
[----:B------:R-:W-:-:S03]  /*3570*/  ISETP.EQ.OR P3, PT, R49, R60, P2 ;  /* 0x0000003c3100720c */ /* 0x000fc60001762670 */
        /* <DEDUP_REMOVED lines=11> */
[----:B------:R-:W-:-:S03]  /*3630*/  ISETP.EQ.OR P4, PT, R42, R60, P2 ;  /* 0x0000003c2a00720c */ /* 0x000fc60001782670 */
[----:B---3--:R-:W-:Y:S01]  /*3640*/  @!P6 FADD.FTZ R51, R51, R47 ;  /* 0x0000002f3333e221 */ /* 0x008fe20000010000 */
[----:B------:R-:W-:Y:S01]  /*3650*/  IADD3 R47, R2, 0xe, RZ ;  /* 0x0000000e022f7810 */ /* 0x000fe20007ffe0ff */
[----:B------:R-:W-:-:S03]  /*3660*/  @!P6 FADD.FTZ R50, R50, R46 ;  /* 0x0000002e3232e221 */ /* 0x000fc60000010000 */
[-C--:B------:R-:W-:Y:S01]  /*3670*/  ISETP.EQ.OR P6, PT, R47, R60.reuse, P2 ;  /* 0x0000003c2f00720c */ /* 0x080fe200017c2670 */
[----:B----4-:R-:W-:Y:S01]  /*3680*/  @!P3 FADD.FTZ R51, R51, R49 ;  /* 0x000000313333b221 */ /* 0x010fe20000010000 */
[----:B------:R-:W-:Y:S01]  /*3690*/  IADD3 R49, R2, 0xf, RZ ;  /* 0x0000000f02317810 */ /* 0x000fe20007ffe0ff */
[----:B------:R-:W-:Y:S02]  /*36a0*/  @!P3 FADD.FTZ R50, R50, R48 ;  /* 0x000000303232b221 */ /* 0x000fe40000010000 */
[----:B------:R-:W-:Y:S01]  /*36b0*/  @!P4 IMAD R45, R42, c[0x0][0x10], R43 ;  /* 0x000004002a2dca24 */ /* 0x000fe200078e022b */
[----:B------:R-:W-:-:S03]  /*36c0*/  ISETP.EQ.OR P3, PT, R49, R60, P2 ;  /* 0x0000003c3100720c */ /* 0x000fc60001762670 */
        /* <DEDUP_REMOVED lines=8> */
[----:B------:R-:W-:-:S04]  /*3750*/  UIADD3 UR4, UR4, -0x10, URZ ;  /* 0xfffffff004047890 */ /* 0x000fc8000fffe03f */
[----:B------:R-:W-:Y:S01]  /*3760*/  UISETP.GT.AND UP0, UPT, UR4, 0xc, UPT ;  /* 0x0000000c0400788c */ /* 0x000fe2000bf04270 */
[----:B------:R-:W-:Y:S01]  /*3770*/  IADD3 R2, R2, 0x10, RZ ;  /* 0x0000001002027810 */ /* 0x000fe20007ffe0ff */
[----:B--2---:R-:W-:Y:S02]  /*3780*/  @!P4 FADD.FTZ R50, R50, R44 ;  /* 0x0000002c3232c221 */ /* 0x004fe40000010000 */
[----:B------:R-:W-:Y:S02]  /*3790*/  @!P4 FADD.FTZ R51, R51, R45 ;  /* 0x0000002d3333c221 */ /* 0x000fe40000010000 */
[----:B------:R-:W-:Y:S01]  /*37a0*/  PLOP3.LUT P4, PT, PT, PT, UP0, 0x80, 0x0 ;  /* 0x000000000000781c */ /* 0x000fe20003f8f008 */
[----:B---3--:R-:W-:Y:S02]  /*37b0*/  @!P6 FADD.FTZ R50, R50, R46 ;  /* 0x0000002e3232e221 */ /* 0x008fe40000010000 */
[----:B------:R-:W-:Y:S02]  /*37c0*/  @!P6 FADD.FTZ R51, R51, R47 ;  /* 0x0000002f3333e221 */ /* 0x000fe40000010000 */
[----:B----4-:R-:W-:-:S02]  /*37d0*/  @!P3 FADD.FTZ R50, R50, R48 ;  /* 0x000000303232b221 */ /* 0x010fc40000010000 */
[----:B------:R-:W-:-:S06]  /*37e0*/  @!P3 FADD.FTZ R51, R51, R49 ;  /* 0x000000313333b221 */ /* 0x000fcc0000010000 */
[----:B------:R-:W-:Y:S05]  /*37f0*/  @P4 BRA `(.L_x_2130) ;  /* 0xfffff8c000004947 */ /* 0x000fea000383ffff */
.L_x_2129:
[----:B------:R-:W-:-:S06]  /*3800*/  UISETP.GT.AND UP0, UPT, UR4, 0x4, UPT ;  /* 0x000000040400788c */ /* 0x000fcc000bf04270 */
[----:B------:R-:W-:-:S13]  /*3810*/  PLOP3.LUT P3, PT, PT, PT, UP0, 0x80, 0x0 ;  /* 0x000000000000781c */ /* 0x000fda0003f6f008 */
[----:B------:R-:W-:Y:S05]  /*3820*/  @!P3 BRA `(.L_x_2131) ;  /* 0x000003b00000b947 */ /* 0x000fea0003800000 */
[C---:B------:R-:W-:Y:S02]  /*3830*/  ISETP.EQ.OR P0, PT, R2.reuse, R60, P2 ;  /* 0x0000003c0200720c */ /* 0x040fe40001702670 */
[----:B0-----:R-:W-:-:S04]  /*3840*/  IADD3 R45, R2, 0x1, RZ ;  /* 0x00000001022d7810 */ /* 0x001fc80007ffe0ff */
[----:B------:R-:W-:-:S07]  /*3850*/  ISETP.EQ.OR P3, PT, R45, R60, P2 ;  /* 0x0000003c2d00720c */ /* 0x000fce0001762670 */
[----:B------:R-:W-:-:S04]  /*3860*/  @!P0 IMAD R47, R2, c[0x0][0x10], R43 ;  /* 0x00000400022f8a24 */ /* 0x000fc800078e022b */
[----:B------:R-:W-:-:S06]  /*3870*/  @!P0 IMAD.WIDE.U32 R46, R47, 0x8, R40 ;  /* 0x000000082f2e8825 */ /* 0x000fcc00078e0028 */
[----:B------:R-:W2:Y:S01]  /*3880*/  @!P0 LDG.E.64 R46, [R46.64] ;  /* 0x0000000e2e2e8981 */ /* 0x000ea2000c1e1b00 */
[----:B------:R-:W-:-:S04]  /*3890*/  @!P3 IMAD R45, R45, c[0x0][0x10], R43 ;  /* 0x000004002d2dba24 */ /* 0x000fc800078e022b */
[----:B------:R-:W-:-:S06]  /*38a0*/  @!P3 IMAD.WIDE.U32 R44, R45, 0x8, R40 ;  /* 0x000000082d2cb825 */ /* 0x000fcc00078e0028 */
[----:B------:R-:W3:Y:S01]  /*38b0*/  @!P3 LDG.E.64 R44, [R44.64] ;  /* 0x0000000e2c2cb981 */ /* 0x000ee2000c1e1b00 */
[C---:B------:R-:W-:Y:S02]  /*38c0*/  IADD3 R49, R2.reuse, 0x2, RZ ;  /* 0x0000000202317810 */ /* 0x040fe40007ffe0ff */
[----:B------:R-:W-:Y:S02]  /*38d0*/  IADD3 R42, R2, 0x3, RZ ;  /* 0x00000003022a7810 */ /* 0x000fe40007ffe0ff */
[-C--:B------:R-:W-:Y:S02]  /*38e0*/  ISETP.EQ.OR P4, PT, R49, R60.reuse, P2 ;  /* 0x0000003c3100720c */ /* 0x080fe40001782670 */
[----:B------:R-:W-:Y:S02]  /*38f0*/  ISETP.EQ.OR P6, PT, R42, R60, P2 ;  /* 0x0000003c2a00720c */ /* 0x000fe400017c2670 */
[----:B------:R-:W-:-:S09]  /*3900*/  IADD3 R2, R2, 0x4, RZ ;  /* 0x0000000402027810 */ /* 0x000fd20007ffe0ff */
[----:B------:R-:W-:Y:S02]  /*3910*/  @!P4 IMAD R49, R49, c[0x0][0x10], R43 ;  /* 0x000004003131ca24 */ /* 0x000fe400078e022b */
[----:B--2---:R-:W-:Y:S02]  /*3920*/  @!P0 FADD.FTZ R50, R50, R46 ;  /* 0x0000002e32328221 */ /* 0x004fe40000010000 */
[----:B------:R-:W-:Y:S01]  /*3930*/  @!P0 FADD.FTZ R51, R51, R47 ;  /* 0x0000002f33338221 */ /* 0x000fe20000010000 */
[----:B------:R-:W-:Y:S01]  /*3940*/  ISETP.EQ.OR P0, PT, R2, R60, P2 ;  /* 0x0000003c0200720c */ /* 0x000fe20001702670 */
[----:B------:R-:W-:-:S04]  /*3950*/  @!P4 IMAD.WIDE.U32 R46, R49, 0x8, R40 ;  /* 0x00000008312ec825 */ /* 0x000fc800078e0028 */
[----:B------:R-:W-:Y:S02]  /*3960*/  @!P6 IMAD R49, R42, c[0x0][0x10], R43 ;  /* 0x000004002a31ea24 */ /* 0x000fe400078e022b */
[----:B------:R-:W2:Y:S02]  /*3970*/  @!P4 LDG.E.64 R46, [R46.64] ;  /* 0x0000000e2e2ec981 */ /* 0x000ea4000c1e1b00 */
[----:B------:R-:W-:-:S06]  /*3980*/  @!P6 IMAD.WIDE.U32 R48, R49, 0x8, R40 ;  /* 0x000000083130e825 */ /* 0x000fcc00078e0028 */
[----:B------:R-:W4:Y:S01]  /*3990*/  @!P6 LDG.E.64 R48, [R48.64] ;  /* 0x0000000e3030e981 */ /* 0x000f22000c1e1b00 */
[----:B---3--:R-:W-:Y:S02]  /*39a0*/  @!P3 FADD.FTZ R51, R51, R45 ;  /* 0x0000002d3333b221 */ /* 0x008fe40000010000 */
[----:B------:R-:W-:Y:S02]  /*39b0*/  @!P0 IMAD R45, R2, c[0x0][0x10], R43 ;  /* 0x00000400022d8a24 */ /* 0x000fe400078e022b */
[----:B------:R-:W-:Y:S02]  /*39c0*/  @!P3 FADD.FTZ R50, R50, R44 ;  /* 0x0000002c3232b221 */ /* 0x000fe40000010000 */
[----:B------:R-:W-:-:S06]  /*39d0*/  @!P0 IMAD.WIDE.U32 R44, R45, 0x8, R40 ;  /* 0x000000082d2c8825 */ /* 0x000fcc00078e0028 */
[----:B------:R-:W3:Y:S01]  /*39e0*/  @!P0 LDG.E.64 R44, [R44.64] ;  /* 0x0000000e2c2c8981 */ /* 0x000ee2000c1e1b00 */
[----:B------:R-:W-:-:S04]  /*39f0*/  IADD3 R77, R2, 0x3, RZ ;  /* 0x00000003024d7810 */ /* 0x000fc80007ffe0ff */
[----:B------:R-:W-:-:S13]  /*3a00*/  ISETP.EQ.OR P3, PT, R77, R60, P2 ;  /* 0x0000003c4d00720c */ /* 0x000fda0001762670 */
[----:B------:R-:W-:Y:S02]  /*3a10*/  @!P3 IMAD R77, R77, c[0x0][0x10], R43 ;  /* 0x000004004d4dba24 */ /* 0x000fe400078e022b */
[----:B--2---:R-:W-:Y:S01]  /*3a20*/  @!P4 FADD.FTZ R51, R51, R47 ;  /* 0x0000002f3333c221 */ /* 0x004fe20000010000 */
[----:B------:R-:W-:Y:S01]  /*3a30*/  IADD3 R47, R2, 0x1, RZ ;  /* 0x00000001022f7810 */ /* 0x000fe20007ffe0ff */
[----:B------:R-:W-:-:S03]  /*3a40*/  @!P4 FADD.FTZ R50, R50, R46 ;  /* 0x0000002e3232c221 */ /* 0x000fc60000010000 */
[----:B------:R-:W-:Y:S01]  /*3a50*/  ISETP.EQ.OR P4, PT, R47, R60, P2 ;  /* 0x0000003c2f00720c */ /* 0x000fe20001782670 */
[----:B----4-:R-:W-:Y:S01]  /*3a60*/  @!P6 FADD.FTZ R51, R51, R49 ;  /* 0x000000313333e221 */ /* 0x010fe20000010000 */
[----:B------:R-:W-:Y:S01]  /*3a70*/  IADD3 R49, R2, 0x2, RZ ;  /* 0x0000000202317810 */ /* 0x000fe20007ffe0ff */
[----:B------:R-:W-:-:S03]  /*3a80*/  @!P6 FADD.FTZ R50, R50, R48 ;  /* 0x000000303232e221 */ /* 0x000fc60000010000 */
[----:B------:R-:W-:-:S07]  /*3a90*/  ISETP.EQ.OR P6, PT, R49, R60, P2 ;  /* 0x0000003c3100720c */ /* 0x000fce00017c2670 */
[----:B------:R-:W-:Y:S02]  /*3aa0*/  @!P4 IMAD R47, R47, c[0x0][0x10], R43 ;  /* 0x000004002f2fca24 */ /* 0x000fe400078e022b */
[----:B---3--:R-:W-:Y:S02]  /*3ab0*/  @!P0 FADD.FTZ R50, R50, R44 ;  /* 0x0000002c32328221 */ /* 0x008fe40000010000 */
[----:B------:R-:W-:-:S04]  /*3ac0*/  @!P4 IMAD.WIDE.U32 R46, R47, 0x8, R40 ;  /* 0x000000082f2ec825 */ /* 0x000fc800078e0028 */
[----:B------:R-:W-:Y:S02]  /*3ad0*/  @!P6 IMAD R49, R49, c[0x0][0x10], R43 ;  /* 0x000004003131ea24 */ /* 0x000fe400078e022b */
[----:B------:R-:W2:Y:S02]  /*3ae0*/  @!P4 LDG.E.64 R46, [R46.64] ;  /* 0x0000000e2e2ec981 */ /* 0x000ea4000c1e1b00 */
[----:B------:R-:W-:-:S04]  /*3af0*/  @!P6 IMAD.WIDE.U32 R48, R49, 0x8, R40 ;  /* 0x000000083130e825 */ /* 0x000fc800078e0028 */
[----:B------:R-:W-:Y:S02]  /*3b00*/  @!P0 FADD.FTZ R51, R51, R45 ;  /* 0x0000002d33338221 */ /* 0x000fe40000010000 */
[----:B------:R-:W-:Y:S01]  /*3b10*/  @!P3 IMAD.WIDE.U32 R44, R77, 0x8, R40 ;  /* 0x000000084d2cb825 */ /* 0x000fe200078e0028 */
[----:B------:R-:W3:Y:S05]  /*3b20*/  @!P6 LDG.E.64 R48, [R48.64] ;  /* 0x0000000e3030e981 */ /* 0x000eea000c1e1b00 */
[----:B------:R-:W4:Y:S01]  /*3b30*/  @!P3 LDG.E.64 R44, [R44.64] ;  /* 0x0000000e2c2cb981 */ /* 0x000f22000c1e1b00 */
[----:B------:R-:W-:Y:S01]  /*3b40*/  UIADD3 UR4, UR4, -0x4, URZ ;  /* 0xfffffffc04047890 */ /* 0x000fe2000fffe03f */
[----:B------:R-:W-:-:S02]  /*3b50*/  PLOP3.LUT P0, PT, PT, PT, PT, 0x8, 0x0 ;  /* 0x000000000000781c */ /* 0x000fc40003f0e170 */
[----:B------:R-:W-:Y:S01]  /*3b60*/  IADD3 R2, R2, 0x4, RZ ;  /* 0x0000000402027810 */ /* 0x000fe20007ffe0ff */
[----:B------:R-:W-:Y:S01]  /*3b70*/  UIADD3 UR4, UR4, -0x4, URZ ;  /* 0xfffffffc04047890 */ /* 0x000fe2000fffe03f */
[----:B--2---:R-:W-:Y:S02]  /*3b80*/  @!P4 FADD.FTZ R50, R50, R46 ;  /* 0x0000002e3232c221 */ /* 0x004fe40000010000 */
[----:B------:R-:W-:Y:S02]  /*3b90*/  @!P4 FADD.FTZ R51, R51, R47 ;  /* 0x0000002f3333c221 */ /* 0x000fe40000010000 */
[----:B---3--:R-:W-:Y:S02]  /*3ba0*/  @!P6 FADD.FTZ R50, R50, R48 ;  /* 0x000000303232e221 */ /* 0x008fe40000010000 */
[----:B------:R-:W-:Y:S02]  /*3bb0*/  @!P6 FADD.FTZ R51, R51, R49 ;  /* 0x000000313333e221 */ /* 0x000fe40000010000 */
[----:B----4-:R-:W-:-:S02]  /*3bc0*/  @!P3 FADD.FTZ R50, R50, R44 ;  /* 0x0000002c3232b221 */ /* 0x010fc40000010000 */
[----:B------:R-:W-:Y:S02]  /*3bd0*/  @!P3 FADD.FTZ R51, R51, R45 ;  /* 0x0000002d3333b221 */ /* 0x000fe40000010000 */
.L_x_2131:
[----:B------:R-:W-:-:S13]  /*3be0*/  ISETP.NE.OR P0, PT, RZ, UR4, P0 ;  /* 0x00000004ff007c0c */ /* 0x000fda0008705670 */
[----:B------:R-:W-:Y:S05]  /*3bf0*/  @!P0 BRA `(.L_x_2127) ;  /* 0x000001f000008947 */ /* 0x000fea0003800000 */
.L_x_2128:
[----:B------:R-:W-:-:S13]  /*3c00*/  ISETP.EQ.OR P3, PT, R2, R60, P2 ;  /* 0x0000003c0200720c */ /* 0x000fda0001762670 */
[----:B0-----:R-:W-:-:S04]  /*3c10*/  @!P3 IMAD R45, R2, c[0x0][0x10], R43 ;  /* 0x00000400022dba24 */ /* 0x001fc800078e022b */
[----:B------:R-:W-:-:S06]  /*3c20*/  @!P3 IMAD.WIDE.U32 R44, R45, 0x8, R40 ;  /* 0x000000082d2cb825 */ /* 0x000fcc00078e0028 */
[----:B------:R-:W2:Y:S01]  /*3c30*/  @!P3 LDG.E.64 R44, [R44.64] ;  /* 0x0000000e2c2cb981 */ /* 0x000ea2000c1e1b00 */
[C---:B------:R-:W-:Y:S02]  /*3c40*/  IADD3 R47, R2.reuse, 0x1, RZ ;  /* 0x00000001022f7810 */ /* 0x040fe40007ffe0ff */
[----:B------:R-:W-:Y:S02]  /*3c50*/  IADD3 R42, R2, 0x2, RZ ;  /* 0x00000002022a7810 */ /* 0x000fe40007ffe0ff */
[-C--:B------:R-:W-:Y:S02]  /*3c60*/  ISETP.EQ.OR P4, PT, R47, R60.reuse, P2 ;  /* 0x0000003c2f00720c */ /* 0x080fe40001782670 */
[----:B------:R-:W-:Y:S02]  /*3c70*/  ISETP.EQ.OR P6, PT, R42, R60, P2 ;  /* 0x0000003c2a00720c */ /* 0x000fe400017c2670 */
[----:B------:R-:W-:-:S04]  /*3c80*/  IADD3 R49, R2, 0x3, RZ ;  /* 0x0000000302317810 */ /* 0x000fc80007ffe0ff */
[----:B------:R-:W-:-:S05]  /*3c90*/  ISETP.EQ.OR P0, PT, R49, R60, P2 ;  /* 0x0000003c3100720c */ /* 0x000fca0001702670 */
[----:B------:R-:W-:-:S04]  /*3ca0*/  @!P4 IMAD R47, R47, c[0x0][0x10], R43 ;  /* 0x000004002f2fca24 */ /* 0x000fc800078e022b */
[----:B------:R-:W-:-:S04]  /*3cb0*/  @!P4 IMAD.WIDE.U32 R46, R47, 0x8, R40 ;  /* 0x000000082f2ec825 */ /* 0x000fc800078e0028 */
[----:B------:R-:W-:Y:S02]  /*3cc0*/  @!P0 IMAD R49, R49, c[0x0][0x10], R43 ;  /* 0x0000040031318a24 */ /* 0x000fe400078e022b */
[----:B------:R-:W3:Y:S02]  /*3cd0*/  @!P4 LDG.E.64 R46, [R46.64] ;  /* 0x0000000e2e2ec981 */ /* 0x000ee4000c1e1b00 */
[----:B------:R-:W-:-:S06]  /*3ce0*/  @!P0 IMAD.WIDE.U32 R48, R49, 0x8, R40 ;  /* 0x0000000831308825 */ /* 0x000fcc00078e0028 */
[----:B------:R-:W4:Y:S01]  /*3cf0*/  @!P0 LDG.E.64 R48, [R48.64] ;  /* 0x0000000e30308981 */ /* 0x000f22000c1e1b00 */
[----:B--2---:R-:W-:Y:S02]  /*3d00*/  @!P3 FADD.FTZ R51, R51, R45 ;  /* 0x0000002d3333b221 */ /* 0x004fe40000010000 */
[----:B------:R-:W-:Y:S02]  /*3d10*/  @!P6 IMAD R45, R42, c[0x0][0x10], R43 ;  /* 0x000004002a2dea24 */ /* 0x000fe400078e022b */
[----:B------:R-:W-:Y:S02]  /*3d20*/  @!P3 FADD.FTZ R50, R50, R44 ;  /* 0x0000002c3232b221 */ /* 0x000fe40000010000 */
[----:B------:R-:W-:-:S06]  /*3d30*/  @!P6 IMAD.WIDE.U32 R44, R45, 0x8, R40 ;  /* 0x000000082d2ce825 */ /* 0x000fcc00078e0028 */
[----:B------:R-:W2:Y:S01]  /*3d40*/  @!P6 LDG.E.64 R44, [R44.64] ;  /* 0x0000000e2c2ce981 */ /* 0x000ea2000c1e1b00 */
[----:B------:R-:W-:-:S06]  /*3d50*/  UIADD3 UR4, UR4, -0x4, URZ ;  /* 0xfffffffc04047890 */ /* 0x000fcc000fffe03f */
[----:B------:R-:W-:Y:S01]  /*3d60*/  ISETP.NE.AND P3, PT, RZ, UR4, PT ;  /* 0x00000004ff007c0c */ /* 0x000fe2000bf65270 */
[----:B---3--:R-:W-:Y:S02]  /*3d70*/  @!P4 FADD.FTZ R50, R50, R46 ;  /* 0x0000002e3232c221 */ /* 0x008fe40000010000 */
[----:B------:R-:W-:Y:S01]  /*3d80*/  @!P4 FADD.FTZ R51, R51, R47 ;  /* 0x0000002f3333c221 */ /* 0x000fe20000010000 */
[----:B------:R-:W-:Y:S01]  /*3d90*/  IADD3 R2, R2, 0x4, RZ ;  /* 0x0000000402027810 */ /* 0x000fe20007ffe0ff */
[----:B--2---:R-:W-:Y:S02]  /*3da0*/  @!P6 FADD.FTZ R50, R50, R44 ;  /* 0x0000002c3232e221 */ /* 0x004fe40000010000 */
[----:B------:R-:W-:Y:S02]  /*3db0*/  @!P6 FADD.FTZ R51, R51, R45 ;  /* 0x0000002d3333e221 */ /* 0x000fe40000010000 */
[----:B----4-:R-:W-:Y:S02]  /*3dc0*/  @!P0 FADD.FTZ R50, R50, R48 ;  /* 0x0000003032328221 */ /* 0x010fe40000010000 */
[----:B------:R-:W-:-:S02]  /*3dd0*/  @!P0 FADD.FTZ R51, R51, R49 ;  /* 0x0000003133338221 */ /* 0x000fc40000010000 */
[----:B------:R-:W-:Y:S05]  /*3de0*/  @P3 BRA `(.L_x_2128) ;  /* 0xfffffe1000003947 */ /* 0x000fea000383ffff */
.L_x_2127:
[----:B------:R-:W-:-:S04]  /*3df0*/  MOV R42, c[0x0][0xc] ;  /* 0x00000300002a7a02 */ /* 0x000fc80000000f00 */
[----:B------:R-:W-:-:S13]  /*3e00*/  LOP3.LUT P0, R42, R42, 0x3, RZ, 0xc0, !PT ;  /* 0x000000032a2a7812 */ /* 0x000fda000780c0ff */
        /* <DEDUP_REMOVED lines=10> */
.L_x_2133:
[----:B------:R-:W-:Y:S05]  /*3eb0*/  BSYNC B0 ;  /* 0x0000000000007941 */ /* 0x000fea0003800000 */
.L_x_2132:
        /* <DEDUP_REMOVED lines=16> */
.L_x_2124:
[----:B------:R-:W-:Y:S04]  /*3fc0*/  @!P2 STS.64 [0x88], R50 ;  /* 0x00008832ff00a388 */ /* 0x000fe80000000a00 */
[----:B------:R-:W-:Y:S01]  /*3fd0*/  BAR.SYNC.DEFER_BLOCKING 0x0 ;  /* 0x0000000000007b1d */ /* 0x000fe20000010000 */
[----:B------:R-:W-:Y:S02]  /*3fe0*/  ISETP.GE.U32.AND P0, PT, R68, c[0x0][0x1e0], PT ;  /* 0x0000780044007a0c */ /* 0x000fe40003f06070 */
[----:B------:R-:W-:Y:S02]  /*3ff0*/  ISETP.GE.U32.AND P3, PT, R67, c[0x0][0x1e0], PT ;  /* 0x0000780043007a0c */ /* 0x000fe40003f66070 */
[----:B------:R-:W-:Y:S02]  /*4000*/  ISETP.GE.AND.EX P2, PT, R57, c[0x0][0x1e4], PT, P0 ;  /* 0x0000790039007a0c */ /* 0x000fe40003f46300 */
[----:B------:R-:W-:-:S02]  /*4010*/  ISETP.GE.AND.EX P3, PT, R56, c[0x0][0x1e4], PT, P3 ;  /* 0x0000790038007a0c */ /* 0x000fc40003f66330 */
[----:B------:R-:W-:Y:S02]  /*4020*/  ISETP.GE.U32.AND P4, PT, R66, c[0x0][0x1e0], PT ;  /* 0x0000780042007a0c */ /* 0x000fe40003f86070 */
[----:B------:R-:W-:Y:S02]  /*4030*/  ISETP.GE.U32.AND P0, PT, R65, c[0x0][0x1e0], PT ;  /* 0x0000780041007a0c */ /* 0x000fe40003f06070 */
[C---:B------:R-:W-:Y:S02]  /*4040*/  ISETP.GT.U32.OR P2, PT, R71.reuse, 0x1bf, P2 ;  /* 0x000001bf4700780c */ /* 0x040fe40001744470 */
[----:B------:R-:W-:Y:S01]  /*4050*/  ISETP.GT.U32.OR P3, PT, R71, 0x1bf, P3 ;  /* 0x000001bf4700780c */ /* 0x000fe20001f64470 */
[----:B-1----:R-:W1:Y:S02]  /*4060*/  LDS.64 R40, [0x88] ;  /* 0x00008800ff287984 */ /* 0x002e640000000a00 */
[----:B-1----:R-:W-:Y:S02]  /*4070*/  FMUL.FTZ R2, R40, c[0x0][0x20c] ;  /* 0x0000830028027a20 */ /* 0x002fe40000410000 */
[----:B------:R-:W-:Y:S01]  /*4080*/  FMUL.FTZ R41, R41, c[0x0][0x20c] ;  /* 0x0000830029297a20 */ /* 0x000fe20000410000 */
[----:B------:R-:W-:Y:S05]  /*4090*/  @!P5 BRA `(.L_x_2134) ;  /* 0x000001200000d947 */ /* 0x000fea0003800000 */
[----:B------:R-:W-:Y:S02]  /*40a0*/  FFMA.FTZ R40, R3, R36, R38 ;  /* 0x0000002403287223 */ /* 0x000fe40000010026 */
[----:B------:R-:W-:-:S02]  /*40b0*/  FFMA.FTZ R42, R4, R37, R39 ;  /* 0x00000025042a7223 */ /* 0x000fc40000010027 */
        /* <DEDUP_REMOVED lines=16> */
.L_x_2134:
[----:B------:R-:W-:Y:S01]  /*41c0*/  BSSY B0, `(.L_x_2135) ;  /* 0x0000011000007945 */ /* 0x000fe20003800000 */
[----:B------:R-:W-:Y:S05]  /*41d0*/  @!P1 BRA `(.L_x_2136) ;  /* 0x000000f000009947 */ /* 0x000fea0003800000 */
[----:B------:R-:W-:Y:S01]  /*41e0*/  MOV R42, R72 ;  /* 0x00000048002a7202 */ /* 0x000fe20000000f00 */
[----:B------:R-:W-:Y:S01]  /*41f0*/  IMAD R40, R58, c[0x0][0x1d8], RZ ;  /* 0x000076003a287a24 */ /* 0x000fe200078e02ff */
[----:B------:R-:W-:Y:S01]  /*4200*/  MOV R43, R75 ;  /* 0x0000004b002b7202 */ /* 0x000fe20000000f00 */
[----:B------:R-:W-:-:S02]  /*4210*/  FFMA.FTZ R3, R3, R2, R41 ;  /* 0x0000000203037223 */ /* 0x000fc40000010029 */
[C---:B0-----:R-:W-:Y:S02]  /*4220*/  IMAD R45, R69.reuse, c[0x0][0x1dc], R40 ;  /* 0x00007700452d7a24 */ /* 0x041fe400078e0228 */
[----:B------:R-:W-:-:S04]  /*4230*/  IMAD.WIDE.U32 R42, R69, c[0x0][0x1d8], R42 ;  /* 0x00007600452a7a25 */ /* 0x000fc800078e002a */
[----:B------:R-:W-:Y:S01]  /*4240*/  FFMA.FTZ R4, R4, R2, R41 ;  /* 0x0000000204047223 */ /* 0x000fe20000010029 */
[----:B------:R-:W-:Y:S01]  /*4250*/  IADD3 R45, R43, R45, RZ ;  /* 0x0000002d2b2d7210 */ /* 0x000fe20007ffe0ff */
[----:B------:R-:W-:Y:S01]  /*4260*/  FFMA.FTZ R3, R36, R24, -R3 ;  /* 0x0000001824037223 */ /* 0x000fe20000010803 */
[C---:B------:R-:W-:Y:S01]  /*4270*/  LEA R24, P6, R42.reuse, c[0x0][0x160], 0x2 ;  /* 0x000058002a187a11 */ /* 0x040fe200078c10ff */
[----:B------:R-:W-:Y:S02]  /*4280*/  FFMA.FTZ R4, R37, R25, -R4 ;  /* 0x0000001925047223 */ /* 0x000fe40000010804 */
[----:B------:R-:W-:Y:S01]  /*4290*/  FMUL.FTZ R44, R3, UR12 ;  /* 0x0000000c032c7c20 */ /* 0x000fe20008410000 */
[----:B------:R-:W-:Y:S01]  /*42a0*/  LEA.HI.X R25, R42, c[0x0][0x164], R45, 0x2, P6 ;  /* 0x000059002a197a11 */ /* 0x000fe200030f142d */
[----:B------:R-:W-:-:S05]  /*42b0*/  FMUL.FTZ R45, R4, UR12 ;  /* 0x0000000c042d7c20 */ /* 0x000fca0008410000 */
[----:B------:R0:W-:Y:S03]  /*42c0*/  STG.E.64 [R24.64], R44 ;  /* 0x0000002c18007986 */ /* 0x0001e6000c101b0e */
.L_x_2136:
[----:B------:R-:W-:Y:S05]  /*42d0*/  BSYNC B0 ;  /* 0x0000000000007941 */ /* 0x000fea0003800000 */
.L_x_2135:
        /* <DEDUP_REMOVED lines=19> */
.L_x_2137:
[----:B------:R-:W-:Y:S01]  /*4410*/  BSSY B0, `(.L_x_2138) ;  /* 0x0000011000007945 */ /* 0x000fe20003800000 */
[----:B------:R-:W-:Y:S05]  /*4420*/  @P2 BRA `(.L_x_2139) ;  /* 0x000000f000002947 */ /* 0x000fea0003800000 */
[--C-:B------:R-:W-:Y:S01]  /*4430*/  FFMA.FTZ R3, R5, R2, R41.reuse ;  /* 0x0000000205037223 */ /* 0x100fe20000010029 */
[----:B------:R-:W-:Y:S01]  /*4440*/  MOV R4, R72 ;  /* 0x0000004800047202 */ /* 0x000fe20000000f00 */
[----:B------:R-:W-:Y:S01]  /*4450*/  IMAD R57, R57, c[0x0][0x1d8], RZ ;  /* 0x0000760039397a24 */ /* 0x000fe200078e02ff */
[----:B------:R-:W-:Y:S01]  /*4460*/  MOV R5, R75 ;  /* 0x0000004b00057202 */ /* 0x000fe20000000f00 */
[----:B------:R-:W-:Y:S02]  /*4470*/  FFMA.FTZ R6, R6, R2, R41 ;  /* 0x0000000206067223 */ /* 0x000fe40000010029 */
[C---:B------:R-:W-:Y:S02]  /*4480*/  IMAD R57, R68.reuse, c[0x0][0x1dc], R57 ;  /* 0x0000770044397a24 */ /* 0x040fe400078e0239 */
[----:B0-----:R-:W-:-:S04]  /*4490*/  IMAD.WIDE.U32 R24, R68, c[0x0][0x1d8], R4 ;  /* 0x0000760044187a25 */ /* 0x001fc800078e0004 */
[----:B------:R-:W-:Y:S01]  /*44a0*/  FFMA.FTZ R3, R36, R20, -R3 ;  /* 0x0000001424037223 */ /* 0x000fe20000010803 */
[----:B------:R-:W-:Y:S01]  /*44b0*/  IADD3 R57, R25, R57, RZ ;  /* 0x0000003919397210 */ /* 0x000fe20007ffe0ff */
[----:B------:R-:W-:Y:S01]  /*44c0*/  FFMA.FTZ R21, R37, R21, -R6 ;  /* 0x0000001525157223 */ /* 0x000fe20000010806 */
[C---:B------:R-:W-:Y:S01]  /*44d0*/  LEA R4, P2, R24.reuse, c[0x0][0x160], 0x2 ;  /* 0x0000580018047a11 */ /* 0x040fe200078410ff */
[----:B------:R-:W-:Y:S02]  /*44e0*/  FMUL.FTZ R20, R3, UR12 ;  /* 0x0000000c03147c20 */ /* 0x000fe40008410000 */
[----:B------:R-:W-:Y:S01]  /*44f0*/  FMUL.FTZ R21, R21, UR12 ;  /* 0x0000000c15157c20 */ /* 0x000fe20008410000 */
[----:B------:R-:W-:-:S05]  /*4500*/  LEA.HI.X R5, R24, c[0x0][0x164], R57, 0x2, P2 ;  /* 0x0000590018057a11 */ /* 0x000fca00010f1439 */
[----:B------:R0:W-:Y:S04]  /*4510*/  STG.E.64 [R4.64], R20 ;  /* 0x0000001404007986 */ /* 0x0001e8000c101b0e */
.L_x_2139:
[----:B------:R-:W-:Y:S05]  /*4520*/  BSYNC B0 ;  /* 0x0000000000007941 */ /* 0x000fea0003800000 */
.L_x_2138:
        /* <DEDUP_REMOVED lines=19> */
.L_x_2140:
[----:B------:R-:W-:Y:S01]  /*4660*/  BSSY B0, `(.L_x_2141) ;  /* 0x0000011000007945 */ /* 0x000fe20003800000 */
[----:B------:R-:W-:Y:S05]  /*4670*/  @P3 BRA `(.L_x_2142) ;  /* 0x000000f000003947 */ /* 0x000fea0003800000 */
        /* <DEDUP_REMOVED lines=15> */
.L_x_2142:
[----:B------:R-:W-:Y:S05]  /*4770*/  BSYNC B0 ;  /* 0x0000000000007941 */ /* 0x000fea0003800000 */
.L_x_2141:
[----:B------:R-:W-:Y:S02]  /*4780*/  ISETP.GE.U32.AND P2, PT, R64, c[0x0][0x1e0], PT ;  /* 0x0000780040007a0c */ /* 0x000fe40003f46070 */
[----:B------:R-:W-:Y:S02]  /*4790*/  ISETP.GE.U32.AND P3, PT, R63, c[0x0][0x1e0], PT ;  /* 0x000078003f007a0c */ /* 0x000fe40003f66070 */
[----:B------:R-:W-:Y:S02]  /*47a0*/  ISETP.GE.U32.AND P6, PT, R62, c[0x0][0x1e0], PT ;  /* 0x000078003e007a0c */ /* 0x000fe40003fc6070 */
[----:B------:R-:W-:Y:S02]  /*47b0*/  ISETP.GE.AND.EX P4, PT, R55, c[0x0][0x1e4], PT, P4 ;  /* 0x0000790037007a0c */ /* 0x000fe40003f86340 */
[----:B------:R-:W-:Y:S02]  /*47c0*/  ISETP.GE.AND.EX P0, PT, R54, c[0x0][0x1e4], PT, P0 ;  /* 0x0000790036007a0c */ /* 0x000fe40003f06300 */
[----:B------:R-:W-:-:S02]  /*47d0*/  ISETP.GE.AND.EX P2, PT, R53, c[0x0][0x1e4], PT, P2 ;  /* 0x0000790035007a0c */ /* 0x000fc40003f46320 */
[----:B------:R-:W-:Y:S02]  /*47e0*/  ISETP.GE.AND.EX P3, PT, R52, c[0x0][0x1e4], PT, P3 ;  /* 0x0000790034007a0c */ /* 0x000fe40003f66330 */
[----:B------:R-:W-:Y:S02]  /*47f0*/  ISETP.GE.AND.EX P6, PT, R19, c[0x0][0x1e4], PT, P6 ;  /* 0x0000790013007a0c */ /* 0x000fe40003fc6360 */
[C---:B------:R-:W-:Y:S02]  /*4800*/  ISETP.GT.U32.OR P4, PT, R71.reuse, 0x1bf, P4 ;  /* 0x000001bf4700780c */ /* 0x040fe40002784470 */
[C---:B------:R-:W-:Y:S02]  /*4810*/  ISETP.GT.U32.OR P0, PT, R71.reuse, 0x1bf, P0 ;  /* 0x000001bf4700780c */ /* 0x040fe40000704470 */
[C---:B------:R-:W-:Y:S02]  /*4820*/  ISETP.GT.U32.OR P2, PT, R71.reuse, 0x1bf, P2 ;  /* 0x000001bf4700780c */ /* 0x040fe40001744470 */
[----:B------:R-:W-:-:S02]  /*4830*/  ISETP.GT.U32.OR P3, PT, R71, 0x1bf, P3 ;  /* 0x000001bf4700780c */ /* 0x000fc40001f64470 */
[----:B------:R-:W-:Y:S01]  /*4840*/  ISETP.GT.U32.OR P6, PT, R71, 0x1bf, P6 ;  /* 0x000001bf4700780c */ /* 0x000fe200037c4470 */
[----:B------:R-:W-:Y:S06]  /*4850*/  @!P5 BRA `(.L_x_2143) ;  /* 0x000001200000d947 */ /* 0x000fec0003800000 */
        /* <DEDUP_REMOVED lines=18> */
.L_x_2143:
        /* <DEDUP_REMOVED lines=17> */
.L_x_2145:
[----:B------:R-:W-:Y:S05]  /*4a90*/  BSYNC B0 ;  /* 0x0000000000007941 */ /* 0x000fea0003800000 */
.L_x_2144:
        /* <DEDUP_REMOVED lines=19> */
.L_x_2146:
        /* <DEDUP_REMOVED lines=17> */
.L_x_2148:
[----:B------:R-:W-:Y:S05]  /*4ce0*/  BSYNC B0 ;  /* 0x0000000000007941 */ /* 0x000fea0003800000 */
.L_x_2147:
        /* <DEDUP_REMOVED lines=19> */
.L_x_2149:
        /* <DEDUP_REMOVED lines=17> */
.L_x_2151:
[----:B------:R-:W-:Y:S05]  /*4f30*/  BSYNC B0 ;  /* 0x0000000000007941 */ /* 0x000fea0003800000 */
.L_x_2150:
        /* <DEDUP_REMOVED lines=19> */
.L_x_2152:
        /* <DEDUP_REMOVED lines=17> */
.L_x_2154:
[----:B------:R-:W-:Y:S05]  /*5180*/  BSYNC B0 ;  /* 0x0000000000007941 */ /* 0x000fea0003800000 */
.L_x_2153:
[----:B------:R-:W-:Y:S05]  /*5190*/  @!P5 BRA `(.L_x_2155) ;  /* 0x000001200000d947 */ /* 0x000fea0003800000 */
[----:B------:R-:W-:Y:S02]  /*51a0*/  FFMA.FTZ R38, R17, R36, R38 ;  /* 0x0000002411267223 */ /* 0x000fe40000010026 */
[----:B------:R-:W-:Y:S02]  /*51b0*/  FFMA.FTZ R39, R18, R37, R39 ;  /* 0x0000002512277223 */ /* 0x000fe40000010027 */
[----:B------:R-:W-:Y:S02]  /*51c0*/  FMUL.FTZ R3, R38, -1.4426950216293334961 ;  /* 0xbfb8aa3b26037820 */ /* 0x000fe40000410000 */
[----:B------:R-:W-:-:S04]  /*51d0*/  FMUL.FTZ R6, R39, -1.4426950216293334961 ;  /* 0xbfb8aa3b27067820 */ /* 0x000fc80000410000 */
[----:B------:R-:W1:Y:S08]  /*51e0*/  MUFU.EX2 R3, R3 ;  /* 0x0000000300037308 */ /* 0x000e700000000800 */
[----:B------:R-:W2:Y:S01]  /*51f0*/  MUFU.EX2 R6, R6 ;  /* 0x0000000600067308 */ /* 0x000ea20000000800 */
[----:B01----:R-:W-:-:S07]  /*5200*/  FADD.FTZ R4, R3, 1 ;  /* 0x3f80000003047421 */ /* 0x003fce0000010000 */
[----:B------:R-:W0:Y:S01]  /*5210*/  MUFU.RCP R5, R4 ;  /* 0x0000000400057308 */ /* 0x000e220000001000 */
[----:B--2---:R-:W-:-:S07]  /*5220*/  FADD.FTZ R7, R6, 1 ;  /* 0x3f80000006077421 */ /* 0x004fce0000010000 */
        /* <DEDUP_REMOVED lines=9> */
.L_x_2155:
[----:B------:R-:W-:Y:S01]  /*52c0*/  BSSY B0, `(.L_x_2156) ;  /* 0x0000010000007945 */ /* 0x000fe20003800000 */
[----:B------:R-:W-:Y:S05]  /*52d0*/  @P6 BRA `(.L_x_2157) ;  /* 0x000000e000006947 */ /* 0x000fea0003800000 */
[----:B------:R-:W-:Y:S01]  /*52e0*/  MOV R73, R75 ;  /* 0x0000004b00497202 */ /* 0x000fe20000000f00 */
[----:B------:R-:W-:Y:S02]  /*52f0*/  IMAD R19, R19, c[0x0][0x1d8], RZ ;  /* 0x0000760013137a24 */ /* 0x000fe400078e02ff */
[----:B------:R-:W-:Y:S02]  /*5300*/  FFMA.FTZ R17, R17, R2, R41 ;  /* 0x0000000211117223 */ /* 0x000fe40000010029 */
[----:B------:R-:W-:-:S04]  /*5310*/  IMAD.WIDE.U32 R72, R62, c[0x0][0x1d8], R72 ;  /* 0x000076003e487a25 */ /* 0x000fc800078e0048 */
[----:B------:R-:W-:Y:S02]  /*5320*/  IMAD R19, R62, c[0x0][0x1dc], R19 ;  /* 0x000077003e137a24 */ /* 0x000fe400078e0213 */
[----:B------:R-:W-:Y:S01]  /*5330*/  FFMA.FTZ R18, R18, R2, R41 ;  /* 0x0000000212127223 */ /* 0x000fe20000010029 */
[----:B------:R-:W-:Y:S01]  /*5340*/  LEA R2, P0, R72, c[0x0][0x160], 0x2 ;  /* 0x0000580048027a11 */ /* 0x000fe200078010ff */
[----:B------:R-:W-:Y:S01]  /*5350*/  FFMA.FTZ R17, R36, R34, -R17 ;  /* 0x0000002224117223 */ /* 0x000fe20000010811 */
[----:B------:R-:W-:Y:S01]  /*5360*/  IADD3 R19, R73, R19, RZ ;  /* 0x0000001349137210 */ /* 0x000fe20007ffe0ff */
[----:B------:R-:W-:Y:S02]  /*5370*/  FFMA.FTZ R18, R37, R35, -R18 ;  /* 0x0000002325127223 */ /* 0x000fe40000010812 */
[----:B0-----:R-:W-:Y:S01]  /*5380*/  FMUL.FTZ R4, R17, UR12 ;  /* 0x0000000c11047c20 */ /* 0x001fe20008410000 */
[----:B------:R-:W-:Y:S01]  /*5390*/  LEA.HI.X R3, R72, c[0x0][0x164], R19, 0x2, P0 ;  /* 0x0000590048037a11 */ /* 0x000fe200000f1413 */
[----:B------:R-:W-:-:S05]  /*53a0*/  FMUL.FTZ R5, R18, UR12 ;  /* 0x0000000c12057c20 */ /* 0x000fca0008410000 */
[----:B------:R0:W-:Y:S02]  /*53b0*/  STG.E.64 [R2.64], R4 ;  /* 0x0000000402007986 */ /* 0x0001e4000c101b0e */
.L_x_2157:
[----:B------:R-:W-:Y:S05]  /*53c0*/  BSYNC B0 ;  /* 0x0000000000007941 */ /* 0x000fea0003800000 */
.L_x_2156:
[----:B------:R-:W-:Y:S01]  /*53d0*/  ULDC UR4, c[0x0][0x10] ;  /* 0x0000040000047ab9 */ /* 0x000fe20000000800 */
[----:B------:R-:W-:Y:S01]  /*53e0*/  IADD3 R61, R61, 0x1, RZ ;  /* 0x000000013d3d7810 */ /* 0x000fe20007ffe0ff */
[----:B------:R-:W-:-:S04]  /*53f0*/  UIADD3 UR7, UR7, UR4, URZ ;  /* 0x0000000407077290 */ /* 0x000fc8000fffe03f */
[----:B------:R-:W-:-:S06]  /*5400*/  UISETP.GE.AND UP0, UPT, UR7, UR6, UPT ;  /* 0x000000060700728c */ /* 0x000fcc000bf06270 */
[----:B------:R-:W-:-:S13]  /*5410*/  PLOP3.LUT P0, PT, PT, PT, UP0, 0x80, 0x0 ;  /* 0x000000000000781c */ /* 0x000fda0003f0f008 */
[----:B------:R-:W-:Y:S01]  /*5420*/  @P0 CALL.REL.NOINC `(.L_x_2107) ;  /* 0x0000001000000944 */ /* 0x000fe20003c00000 */
[----:B------:R-:W-:Y:S05]  /*5430*/  BRA `(.L_x_2158) ;  /* 0xffffaec000007947 */ /* 0x000fea000383ffff */
.L_x_2107:
        /* <DEDUP_REMOVED lines=18> */
.L_x_2160:
[----:B------:R-:W-:Y:S05]  /*5560*/  BSYNC B0 ;  /* 0x0000000000007941 */ /* 0x000fea0003800000 */
.L_x_2159:
        /* <DEDUP_REMOVED lines=11> */
.L_x_2162:
[----:B------:R-:W2:Y:S01]  /*5620*/  LDG.E.STRONG.GPU R5, [R2.64] ;  /* 0x0000000e02057981 */ /* 0x000ea2000c1ef900 */
[----:B------:R-:W-:Y:S01]  /*5630*/  YIELD ;  /* 0x0000000000007946 */ /* 0x000fe20003800000 */
[----:B--2---:R-:W-:Y:S01]  /*5640*/  ISETP.NE.AND P0, PT, R5, R0, PT ;  /* 0x000000000500720c */ /* 0x004fe20003f05270 */
[----:B------:R-:W-:-:S12]  /*5650*/  CCTL.IVALL ;  /* 0x00000000ff00798f */ /* 0x000fd80002000000 */
[----:B------:R-:W-:Y:S05]  /*5660*/  @P0 BRA `(.L_x_2162) ;  /* 0xffffffb000000947 */ /* 0x000fea000383ffff */
.L_x_2161:
        /* <DEDUP_REMOVED lines=25> */
.L_x_2163:
        /* <DEDUP_REMOVED lines=23> */
.L_x_2164:
        /* <DEDUP_REMOVED lines=9> */
.L_x_5202:


//--------------------- .text._Z35group_norm_nhwc_bwd_one_pass_kernelI11Fp32IOFp32WLi256ELi56ELi448EEv26Group_norm_nhwc_bwd_params --------------------------
	.section	.text._Z35group_norm_nhwc_bwd_one_pass_kernelI11Fp32IOFp32WLi256ELi56ELi448EEv26Group_norm_nhwc_bwd_params,"ax",@progbits
	.sectioninfo	@"SHI_REGISTERS=128"
	.align	128
        .global         _Z35group_norm_nhwc_bwd_one_pass_kernelI11Fp32IOFp32WLi256ELi56ELi448EEv26Group_norm_nhwc_bwd_params
        .type           _Z35group_norm_nhwc_bwd_one_pass_kernelI11Fp32IOFp32WLi256ELi56ELi448EEv26Group_norm_nhwc_bwd_params,@function
        .size           _Z35group_norm_nhwc_bwd_one_pass_kernelI11Fp32IOFp32WLi256ELi56ELi448EEv26Group_norm_nhwc_bwd_params,(.L_x_5203 - _Z35group_norm_nhwc_bwd_one_pass_kernelI11Fp32IOFp32WLi256ELi56ELi448EEv26Group_norm_nhwc_bwd_params)
        .other          _Z35group_norm_nhwc_bwd_one_pass_kernelI11Fp32IOFp32WLi256ELi56ELi448EEv26Group_norm_nhwc_bwd_params,@"STO_CUDA_ENTRY STV_DEFAULT"
_Z35group_norm_nhwc_bwd_one_pass_kernelI11Fp32IOFp32WLi256ELi56ELi448EEv26Group_norm_nhwc_bwd_params:
.text._Z35group_norm_nhwc_bwd_one_pass_kernelI11Fp32IOFp32WLi256ELi56ELi448EEv26Group_norm_nhwc_bwd_params:
        /* <DEDUP_REMOVED lines=10> */
[--C-:B-12---:R-:W-:Y:S01]  /*00a0*/  SHF.R.U32.HI R4, RZ, 0x2, R3.reuse ;  /* 0x00000002ff047819 */ /* 0x106fe20000011603 */
[----:B------:R-:W-:Y:S01]  /*00b0*/  UMOV UR7, 0x3 ;  /* 0x0000000300077882 */ /* 0x000fe20000000000 */
[----:B------:R-:W-:Y:S01]  /*00c0*/  ISETP.GE.U32.AND P1, PT, R3, 0x1c0, PT ;  /* 0x000001c00300780c */ /* 0x000fe20003f26070 */
[----:B------:R-:W-:Y:S01]  /*00d0*/  ULDC.64 UR8, c[0x0][0x1d8] ;  /* 0x0000760000087ab9 */ /* 0x000fe20000000a00 */
[----:B------:R-:W-:Y:S01]  /*00e0*/  LOP3.LUT R6, R6, 0xffffff7f, RZ, 0xc0, !PT ;  /* 0xffffff7f06067812 */ /* 0x000fe200078ec0ff */
[----:B------:R-:W-:Y:S01]  /*00f0*/  IMAD.WIDE.U32 R4, R4, 0x24924925, RZ ;  /* 0x2492492504047825 */ /* 0x000fe200078e00ff */
[----:B------:R-:W0:Y:S01]  /*0100*/  S2R R125, SR_LANEID ;  /* 0x00000000007d7919 */ /* 0x000e220000000000 */
[----:B------:R-:W-:Y:S01]  /*0110*/  ULEA.HI UR11, UP0, UR9, UR8, URZ, 0x1 ;  /* 0x00000008090b7291 */ /* 0x000fe2000f81083f */
[----:B------:R-:W-:Y:S01]  /*0120*/  SHF.R.S32.HI R8, RZ, 0x1f, R3 ;  /* 0x0000001fff087819 */ /* 0x000fe20000011403 */
[----:B------:R-:W-:Y:S01]  /*0130*/  IMAD R4, R2, c[0x0][0x1fc], R5 ;  /* 0x00007f0002047a24 */ /* 0x000fe200078e0205 */
[----:B------:R-:W-:Y:S01]  /*0140*/  UIMAD.WIDE.U32 UR4, UR7, UR8, URZ ;  /* 0x00000008070472a5 */ /* 0x000fe2000f8e003f */
[----:B------:R-:W-:Y:S01]  /*0150*/  IMAD R92, R5, -0x1c, R3 ;  /* 0xffffffe4055c7824 */ /* 0x000fe200078e0203 */
[----:B------:R-:W-:Y:S01]  /*0160*/  UIMAD UR8, UR7, UR9, URZ ;  /* 0x00000009070872a4 */ /* 0x000fe2000f8e023f */
[----:B------:R-:W-:Y:S01]  /*0170*/  LEA.HI R8, R8, R3, RZ, 0x5 ;  /* 0x0000000308087211 */ /* 0x000fe200078f28ff */
[----:B------:R-:W-:Y:S01]  /*0180*/  ULDC UR10, c[0x0][0xc] ;  /* 0x00000300000a7ab9 */ /* 0x000fe20000000800 */
[C---:B------:R-:W-:Y:S01]  /*0190*/  ISETP.LT.U32.AND P0, PT, R4.reuse, c[0x0][0x1e0], PT ;  /* 0x0000780004007a0c */ /* 0x040fe20003f01070 */
[----:B------:R-:W-:Y:S01]  /*01a0*/  ULOP3.LUT UR7, UR7, UR10, URZ, 0xc0, !UPT ;  /* 0x0000000a07077292 */ /* 0x000fe2000f8ec03f */
[----:B------:R-:W-:Y:S01]  /*01b0*/  SHF.R.S32.HI R124, RZ, 0x1f, R4 ;  /* 0x0000001fff7c7819 */ /* 0x000fe20000011404 */
[----:B------:R-:W-:Y:S01]  /*01c0*/  UIADD3 UR8, UR5, UR8, URZ ;  /* 0x0000000805087290 */ /* 0x000fe2000fffe03f */
[----:B------:R-:W-:Y:S01]  /*01d0*/  IADD3 R108, R4, 0x10, RZ ;  /* 0x00000010046c7810 */ /* 0x000fe20007ffe0ff */
[----:B------:R-:W-:Y:S01]  /*01e0*/  UIADD3.X UR9, URZ, UR9, URZ, UP0, !UPT ;  /* 0x000000093f097290 */ /* 0x000fe200087fe43f */
[----:B------:R-:W-:Y:S01]  /*01f0*/  ISETP.LT.AND.EX P0, PT, R124, c[0x0][0x1e4], !P1, P0 ;  /* 0x000079007c007a0c */ /* 0x000fe20004f01300 */
[----:B------:R-:W-:Y:S01]  /*0200*/  UIADD3 UR5, -UR7, UR10, URZ ;  /* 0x0000000a07057290 */ /* 0x000fe2000fffe13f */
[----:B------:R-:W-:Y:S01]  /*0210*/  ISETP.LT.U32.AND P5, PT, R108, c[0x0][0x1e0], PT ;  /* 0x000078006c007a0c */ /* 0x000fe20003fa1070 */
[----:B------:R-:W-:Y:S01]  /*0220*/  ULEA.HI UR10, UP0, UR8, UR4, URZ, 0x1 ;  /* 0x00000004080a7291 */ /* 0x000fe2000f81083f */
[----:B------:R-:W-:Y:S01]  /*0230*/  SHF.R.S32.HI R119, RZ, 0x1f, R108 ;  /* 0x0000001fff777819 */ /* 0x000fe2000001146c */
[----:B------:R-:W-:Y:S01]  /*0240*/  HFMA2.MMA R91, -RZ, RZ, 0, 0 ;  /* 0x00000000ff5b7435 */ /* 0x000fe200000001ff */
[----:B------:R-:W-:Y:S01]  /*0250*/  IADD3 R107, R4, 0x20, RZ ;  /* 0x00000020046b7810 */ /* 0x000fe20007ffe0ff */
[----:B------:R-:W-:Y:S01]  /*0260*/  UIADD3.X UR8, URZ, UR8, URZ, UP0, !UPT ;  /* 0x000000083f087290 */ /* 0x000fe200087fe43f */
[----:B------:R-:W-:Y:S01]  /*0270*/  ISETP.LT.AND.EX P6, PT, R119, c[0x0][0x1e4], !P1, P5 ;  /* 0x0000790077007a0c */ /* 0x000fe20004fc1350 */
[----:B------:R-:W-:Y:S01]  /*0280*/  USHF.R.S64 UR11, UR11, 0x1, UR9 ;  /* 0x000000010b0b7899 */ /* 0x000fe20008001009 */
[----:B------:R-:W-:Y:S01]  /*0290*/  ISETP.LT.U32.AND P4, PT, R107, c[0x0][0x1e0], PT ;  /* 0x000078006b007a0c */ /* 0x000fe20003f81070 */
[----:B------:R-:W-:Y:S01]  /*02a0*/  USHF.R.S64 UR10, UR10, 0x1, UR8 ;  /* 0x000000010a0a7899 */ /* 0x000fe20008001008 */
[----:B------:R-:W-:Y:S01]  /*02b0*/  SHF.R.S32.HI R118, RZ, 0x1f, R107 ;  /* 0x0000001fff767819 */ /* 0x000fe2000001146b */
[----:B------:R-:W-:Y:S01]  /*02c0*/  IMAD R5, R2, c[0x0][0x10], R0 ;  /* 0x0000040002057a24 */ /* 0x000fe200078e0200 */
[----:B------:R-:W-:Y:S01]  /*02d0*/  @P0 LOP3.LUT R6, R6, 0x80, RZ, 0xfc, !PT ;  /* 0x0000008006060812 */ /* 0x000fe200078efcff */
[----:B------:R-:W-:Y:S01]  /*02e0*/  USHF.R.S32.HI UR9, URZ, 0x1, UR9 ;  /* 0x000000013f097899 */ /* 0x000fe20008011409 */
[----:B------:R-:W-:Y:S01]  /*02f0*/  IADD3 R106, R4, 0x30, RZ ;  /* 0x00000030046a7810 */ /* 0x000fe20007ffe0ff */
[----:B------:R-:W-:Y:S01]  /*0300*/  USHF.R.S32.HI UR8, URZ, 0x1, UR8 ;  /* 0x000000013f087899 */ /* 0x000fe20008011408 */
[----:B------:R-:W-:Y:S01]  /*0310*/  ISETP.LT.AND.EX P5, PT, R118, c[0x0][0x1e4], !P1, P4 ;  /* 0x0000790076007a0c */ /* 0x000fe20004fa1340 */
[----:B------:R-:W-:Y:S01]  /*0320*/  USHF.L.U64.HI UR9, UR11, 0x2, UR9 ;  /* 0x000000020b097899 */ /* 0x000fe20008010209 */
[----:B------:R-:W-:Y:S01]  /*0330*/  LOP3.LUT R6, R6, 0xffffffbf, RZ, 0xc0, !PT ;  /* 0xffffffbf06067812 */ /* 0x000fe200078ec0ff */
[----:B------:R-:W-:Y:S01]  /*0340*/  USHF.L.U64.HI UR8, UR10, 0x2, UR8 ;  /* 0x000000020a087899 */ /* 0x000fe20008010208 */
[----:B------:R-:W-:Y:S01]  /*0350*/  ISETP.LT.U32.AND P3, PT, R106, c[0x0][0x1e0], PT ;  /* 0x000078006a007a0c */ /* 0x000fe20003f61070 */
[----:B------:R-:W-:Y:S01]  /*0360*/  ULDC.U8 UR16, c[0x0][0x1f4] ;  /* 0x00007d0000107ab9 */ /* 0x000fe20000000000 */
[----:B------:R-:W-:-:S02]  /*0370*/  SHF.R.S32.HI R117, RZ, 0x1f, R106 ;  /* 0x0000001fff757819 */ /* 0x000fc4000001146a */
[----:B------:R-:W-:Y:S02]  /*0380*/  @P6 LOP3.LUT R6, R6, 0x40, RZ, 0xfc, !PT ;  /* 0x0000004006066812 */ /* 0x000fe400078efcff */
[----:B------:R-:W-:Y:S02]  /*0390*/  IADD3 R105, R4, 0x40, RZ ;  /* 0x0000004004697810 */ /* 0x000fe40007ffe0ff */
[----:B------:R-:W-:Y:S02]  /*03a0*/  ISETP.LT.AND.EX P4, PT, R117, c[0x0][0x1e4], !P1, P3 ;  /* 0x0000790075007a0c */ /* 0x000fe40004f81330 */
[----:B------:R-:W-:Y:S02]  /*03b0*/  LOP3.LUT R6, R6, 0xffffffdf, RZ, 0xc0, !PT ;  /* 0xffffffdf06067812 */ /* 0x000fe400078ec0ff */
[----:B------:R-:W-:Y:S02]  /*03c0*/  ISETP.LT.U32.AND P2, PT, R105, c[0x0][0x1e0], PT ;  /* 0x0000780069007a0c */ /* 0x000fe40003f41070 */
        /* <DEDUP_REMOVED lines=11> */
[----:B------:R-:W-:Y:S02]  /*0480*/  SHF.R.S32.HI R114, RZ, 0x1f, R103 ;  /* 0x0000001fff727819 */ /* 0x000fe40000011467 */
[----:B------:R-:W-:-:S02]  /*0490*/  ISETP.LT.U32.AND P0, PT, R103, c[0x0][0x1e0], PT ;  /* 0x0000780067007a0c */ /* 0x000fc40003f01070 */
[----:B------:R-:W-:Y:S02]  /*04a0*/  @P3 LOP3.LUT R6, R6, 0x8, RZ, 0xfc, !PT ;  /* 0x0000000806063812 */ /* 0x000fe400078efcff */
[----:B------:R-:W-:Y:S02]  /*04b0*/  ISETP.LT.AND.EX P0, PT, R114, c[0x0][0x1e4], !P1, P0 ;  /* 0x0000790072007a0c */ /* 0x000fe40004f01300 */
[----:B------:R-:W-:Y:S02]  /*04c0*/  LOP3.LUT R6, R6, 0xfffffffb, RZ, 0xc0, !PT ;  /* 0xfffffffb06067812 */ /* 0x000fe400078ec0ff */
[----:B------:R-:W-:Y:S02]  /*04d0*/  IADD3 R102, R4, 0x70, RZ ;  /* 0x0000007004667810 */ /* 0x000fe40007ffe0ff */
[----:B------:R-:W-:Y:S02]  /*04e0*/  @P2 LOP3.LUT R6, R6, 0x4, RZ, 0xfc, !PT ;  /* 0x0000000406062812 */ /* 0x000fe400078efcff */
[----:B------:R-:W-:-:S02]  /*04f0*/  IADD3 R101, R4, 0x80, RZ ;  /* 0x0000008004657810 */ /* 0x000fc40007ffe0ff */
[C---:B------:R-:W-:Y:S02]  /*0500*/  IADD3 R100, R4.reuse, 0x90, RZ ;  /* 0x0000009004647810 */ /* 0x040fe40007ffe0ff */
[----:B------:R-:W-:Y:S02]  /*0510*/  IADD3 R99, R4, 0xa0, RZ ;  /* 0x000000a004637810 */ /* 0x000fe40007ffe0ff */
[----:B------:R-:W-:Y:S02]  /*0520*/  LOP3.LUT R6, R6, 0xfffffffd, RZ, 0xc0, !PT ;  /* 0xfffffffd06067812 */ /* 0x000fe400078ec0ff */
[----:B------:R-:W-:Y:S02]  /*0530*/  IADD3 R98, R4, 0xb0, RZ ;  /* 0x000000b004627810 */ /* 0x000fe40007ffe0ff */
[----:B------:R-:W-:Y:S02]  /*0540*/  SHF.R.S32.HI R113, RZ, 0x1f, R102 ;  /* 0x0000001fff717819 */ /* 0x000fe40000011466 */
[----:B------:R-:W-:-:S02]  /*0550*/  SHF.R.S32.HI R112, RZ, 0x1f, R101 ;  /* 0x0000001fff707819 */ /* 0x000fc40000011465 */
[----:B------:R-:W-:Y:S02]  /*0560*/  SHF.R.S32.HI R111, RZ, 0x1f, R100 ;  /* 0x0000001fff6f7819 */ /* 0x000fe40000011464 */
[----:B------:R-:W-:Y:S02]  /*0570*/  SHF.R.S32.HI R110, RZ, 0x1f, R99 ;  /* 0x0000001fff6e7819 */ /* 0x000fe40000011463 */
[----:B------:R-:W-:Y:S02]  /*0580*/  ISETP.LT.U32.AND P5, PT, R102, c[0x0][0x1e0], PT ;  /* 0x0000780066007a0c */ /* 0x000fe40003fa1070 */
[----:B------:R-:W-:Y:S02]  /*0590*/  @P0 LOP3.LUT R6, R6, 0x2, RZ, 0xfc, !PT ;  /* 0x0000000206060812 */ /* 0x000fe400078efcff */
[----:B------:R-:W-:Y:S02]  /*05a0*/  ISETP.LT.U32.AND P4, PT, R101, c[0x0][0x1e0], PT ;  /* 0x0000780065007a0c */ /* 0x000fe40003f81070 */
[----:B------:R-:W-:-:S02]  /*05b0*/  ISETP.LT.U32.AND P3, PT, R100, c[0x0][0x1e0], PT ;  /* 0x0000780064007a0c */ /* 0x000fc40003f61070 */
[----:B------:R-:W-:Y:S02]  /*05c0*/  ISETP.LT.U32.AND P2, PT, R99, c[0x0][0x1e0], PT ;  /* 0x0000780063007a0c */ /* 0x000fe40003f41070 */
[----:B------:R-:W-:Y:S02]  /*05d0*/  SHF.R.S32.HI R109, RZ, 0x1f, R98 ;  /* 0x0000001fff6d7819 */ /* 0x000fe40000011462 */
[----:B------:R-:W-:Y:S02]  /*05e0*/  ISETP.LT.U32.AND P0, PT, R98, c[0x0][0x1e0], PT ;  /* 0x0000780062007a0c */ /* 0x000fe40003f01070 */
[C---:B------:R-:W-:Y:S02]  /*05f0*/  IADD3 R97, R4.reuse, 0xc0, RZ ;  /* 0x000000c004617810 */ /* 0x040fe40007ffe0ff */
[C---:B------:R-:W-:Y:S02]  /*0600*/  IADD3 R96, R4.reuse, 0xd0, RZ ;  /* 0x000000d004607810 */ /* 0x040fe40007ffe0ff */
[----:B------:R-:W-:-:S02]  /*0610*/  IADD3 R95, R4, 0xe0, RZ ;  /* 0x000000e0045f7810 */ /* 0x000fc40007ffe0ff */
[----:B------:R-:W-:Y:S02]  /*0620*/  IADD3 R94, R4, 0xf0, RZ ;  /* 0x000000f0045e7810 */ /* 0x000fe40007ffe0ff */
[----:B------:R-:W-:Y:S02]  /*0630*/  ISETP.LT.AND.EX P5, PT, R113, c[0x0][0x1e4], !P1, P5 ;  /* 0x0000790071007a0c */ /* 0x000fe40004fa1350 */
[----:B------:R-:W-:Y:S02]  /*0640*/  ISETP.LT.AND.EX P4, PT, R112, c[0x0][0x1e4], !P1, P4 ;  /* 0x0000790070007a0c */ /* 0x000fe40004f81340 */
[----:B------:R-:W-:Y:S02]  /*0650*/  ISETP.LT.AND.EX P3, PT, R111, c[0x0][0x1e4], !P1, P3 ;  /* 0x000079006f007a0c */ /* 0x000fe40004f61330 */
[----:B------:R-:W-:Y:S02]  /*0660*/  ISETP.LT.AND.EX P2, PT, R110, c[0x0][0x1e4], !P1, P2 ;  /* 0x000079006e007a0c */ /* 0x000fe40004f41320 */
[----:B------:R-:W-:-:S02]  /*0670*/  ISETP.LT.AND.EX P1, PT, R109, c[0x0][0x1e4], !P1, P0 ;  /* 0x000079006d007a0c */ /* 0x000fc40004f21300 */
[----:B------:R-:W-:Y:S02]  /*0680*/  MOV R5, R0 ;  /* 0x0000000000057202 */ /* 0x000fe40000000f00 */
[----:B------:R-:W-:Y:S02]  /*0690*/  SHF.R.S32.HI R93, RZ, 0x5, R8 ;  /* 0x00000005ff5d7819 */ /* 0x000fe40000011408 */
[----:B------:R-:W-:Y:S02]  /*06a0*/  SHF.L.U32 R92, R92, 0x1, RZ ;  /* 0x000000015c5c7819 */ /* 0x000fe400000006ff */
[----:B------:R-:W-:Y:S02]  /*06b0*/  SHF.R.S32.HI R123, RZ, 0x1f, R97 ;  /* 0x0000001fff7b7819 */ /* 0x000fe40000011461 */
[----:B------:R-:W-:Y:S02]  /*06c0*/  SHF.R.S32.HI R122, RZ, 0x1f, R96 ;  /* 0x0000001fff7a7819 */ /* 0x000fe40000011460 */
[----:B------:R-:W-:-:S02]  /*06d0*/  SHF.R.S32.HI R121, RZ, 0x1f, R95 ;  /* 0x0000001fff797819 */ /* 0x000fc4000001145f */
[----:B0-----:R-:W-:Y:S02]  /*06e0*/  SHF.R.S32.HI R120, RZ, 0x1f, R94 ;  /* 0x0000001fff787819 */ /* 0x001fe4000001145e */
.L_x_2248:
[----:B0-----:R-:W-:Y:S02]  /*06f0*/  MOV R8, 0x8 ;  /* 0x0000000800087802 */ /* 0x001fe40000000f00 */
[----:B------:R-:W-:Y:S02]  /*0700*/  P2R R32, PR, RZ, 0x8 ;  /* 0x00000008ff207803 */ /* 0x000fe40000000000 */
[----:B------:R-:W-:Y:S01]  /*0710*/  IABS R12, c[0x0][0x1f0] ;  /* 0x00007c00000c7a13 */ /* 0x000fe20000000000 */
[----:B------:R-:W-:Y:S01]  /*0720*/  IMAD.WIDE R8, R5, R8, c[0x0][0x198] ;  /* 0x0000660005087625 */ /* 0x000fe200078e0208 */
[----:B------:R-:W-:Y:S01]  /*0730*/  UMOV UR14, 0x3f800000 ;  /* 0x3f800000000e7882 */ /* 0x000fe20000000000 */
[----:B------:R-:W-:Y:S01]  /*0740*/  CS2R R52, SRZ ;  /* 0x0000000000347805 */ /* 0x000fe2000001ff00 */
[----:B------:R-:W-:Y:S01]  /*0750*/  CS2R R50, SRZ ;  /* 0x0000000000327805 */ /* 0x000fe2000001ff00 */
[C---:B------:R-:W-:Y:S02]  /*0760*/  LOP3.LUT P3, RZ, R6.reuse, 0x80, RZ, 0xc0, !PT ;  /* 0x0000008006ff7812 */ /* 0x040fe4000786c0ff */
[----:B------:R-:W2:Y:S01]  /*0770*/  LDG.E.64 R8, [R8.64] ;  /* 0x0000000c08087981 */ /* 0x000ea2000c1e1b00 */
[----:B------:R-:W0:Y:S01]  /*0780*/  I2F.RP R7, R12 ;  /* 0x0000000c00077306 */ /* 0x000e220000209400 */
[----:B------:R-:W-:Y:S01]  /*0790*/  P2R R34, PR, RZ, 0x4 ;  /* 0x00000004ff227803 */ /* 0x000fe20000000000 */
[----:B------:R-:W-:Y:S01]  /*07a0*/  CS2R R48, SRZ ;  /* 0x0000000000307805 */ /* 0x000fe2000001ff00 */
[----:B------:R-:W-:-:S02]  /*07b0*/  LOP3.LUT P2, RZ, R6, 0x40, RZ, 0xc0, !PT ;  /* 0x0000004006ff7812 */ /* 0x000fc4000784c0ff */
[----:B------:R-:W-:Y:S02]  /*07c0*/  P2R R36, PR, RZ, 0x2 ;  /* 0x00000002ff247803 */ /* 0x000fe40000000000 */
[----:B------:R-:W-:Y:S01]  /*07d0*/  LOP3.LUT P1, RZ, R6, 0x20, RZ, 0xc0, !PT ;  /* 0x0000002006ff7812 */ /* 0x000fe2000782c0ff */
[----:B0-----:R-:W0:Y:S01]  /*07e0*/  MUFU.RCP R7, R7 ;  /* 0x0000000700077308 */ /* 0x001e220000001000 */
[----:B-12---:R-:W1:Y:S02]  /*07f0*/  R2UR UR4, R8 ;  /* 0x00000000080473c2 */ /* 0x006e6400000e0000 */
[----:B-1----:R-:W-:-:S05]  /*0800*/  MOV R10, UR4 ;  /* 0x00000004000a7c02 */ /* 0x002fca0008000f00 */
[----:B------:R-:W-:-:S05]  /*0810*/  FFMA.FTZ R10, -R10, UR4, R9 ;  /* 0x000000040a0a7c23 */ /* 0x000fca0008010109 */
[----:B------:R-:W-:Y:S02]  /*0820*/  FSETP.GTU.FTZ.AND P0, PT, R10, RZ, PT ;  /* 0x000000ff0a00720b */ /* 0x000fe40003f1c000 */
[----:B0-----:R-:W-:-:S04]  /*0830*/  IADD3 R8, R7, 0xffffffe, RZ ;  /* 0x0ffffffe07087810 */ /* 0x001fc80007ffe0ff */
[----:B------:R0:W1:Y:S07]  /*0840*/  F2I.FTZ.U32.TRUNC.NTZ R9, R8 ;  /* 0x0000000800097305 */ /* 0x00006e000021f000 */
[----:B------:R-:W-:Y:S01]  /*0850*/  VOTEU.ANY UP0, P0 ;  /* 0x00000000003f7886 */ /* 0x000fe20000000100 */
[----:B------:R-:W-:Y:S02]  /*0860*/  PLOP3.LUT P0, PT, PT, PT, UP0, 0x80, 0x0 ;  /* 0x000000000000781c */ /* 0x000fe40003f0f008 */
[----:B0-----:R-:W-:-:S02]  /*0870*/  MOV R8, RZ ;  /* 0x000000ff00087202 */ /* 0x001fc40000000f00 */
[----:B-1----:R-:W-:-:S09]  /*0880*/  IADD3 R11, RZ, -R9, RZ ;  /* 0x80000009ff0b7210 */ /* 0x002fd20007ffe0ff */
[----:B------:R-:W-:Y:S01]  /*0890*/  @P0 FADD.FTZ R10, R10, c[0x0][0x1a0] ;  /* 0x000068000a0a0621 */ /* 0x000fe20000010000 */
[----:B------:R-:W-:Y:S01]  /*08a0*/  PLOP3.LUT P0, PT, PT, PT, UP0, 0x80, 0x0 ;  /* 0x000000000000781c */ /* 0x000fe20003f0f008 */
[----:B------:R-:W-:-:S04]  /*08b0*/  IMAD R11, R11, R12, RZ ;  /* 0x0000000c0b0b7224 */ /* 0x000fc800078e02ff */
[----:B------:R-:W-:-:S08]  /*08c0*/  IMAD.HI.U32 R9, R9, R11, R8 ;  /* 0x0000000b09097227 */ /* 0x000fd000078e0008 */
[----:B------:R0:W1:Y:S01]  /*08d0*/  @P0 MUFU.RSQ R13, R10 ;  /* 0x0000000a000d0308 */ /* 0x0000620000001400 */
[----:B------:R-:W-:Y:S02]  /*08e0*/  PLOP3.LUT P0, PT, PT, PT, UP0, 0x80, 0x0 ;  /* 0x000000000000781c */ /* 0x000fe40003f0f008 */
[----:B0-----:R-:W-:-:S05]  /*08f0*/  IABS R10, R5 ;  /* 0x00000005000a7213 */ /* 0x001fca0000000000 */
[----:B------:R-:W-:-:S05]  /*0900*/  IMAD.HI.U32 R9, R9, R10, RZ ;  /* 0x0000000a09097227 */ /* 0x000fca00078e00ff */
[----:B------:R-:W-:Y:S01]  /*0910*/  IADD3 R7, -R9, RZ, RZ ;  /* 0x000000ff09077210 */ /* 0x000fe20007ffe1ff */
[----:B-1----:R0:W1:Y:S04]  /*0920*/  @P0 R2UR UR14, R13 ;  /* 0x000000000d0e03c2 */ /* 0x00206800000e0000 */
[----:B------:R-:W-:-:S05]  /*0930*/  IMAD R7, R12, R7, R10 ;  /* 0x000000070c077224 */ /* 0x000fca00078e020a */
[----:B------:R-:W-:-:S13]  /*0940*/  ISETP.GT.U32.AND P0, PT, R12, R7, PT ;  /* 0x000000070c00720c */ /* 0x000fda0003f04070 */
[-C--:B------:R-:W-:Y:S02]  /*0950*/  @!P0 IADD3 R7, R7, -R12.reuse, RZ ;  /* 0x8000000c07078210 */ /* 0x080fe40007ffe0ff */
[----:B------:R-:W-:Y:S02]  /*0960*/  @!P0 IADD3 R9, R9, 0x1, RZ ;  /* 0x0000000109098810 */ /* 0x000fe40007ffe0ff */
[----:B------:R-:W-:Y:S02]  /*0970*/  IADD3 R8, R7, -R12, RZ ;  /* 0x8000000c07087210 */ /* 0x000fe40007ffe0ff */
[----:B------:R-:W-:-:S04]  /*0980*/  ISETP.GT.U32.AND P0, PT, R12, R7, PT ;  /* 0x000000070c00720c */ /* 0x000fc80003f04070 */
[----:B------:R-:W-:Y:S02]  /*0990*/  SEL R8, R8, R7, !P0 ;  /* 0x0000000708087207 */ /* 0x000fe40004000000 */
[----:B------:R-:W-:Y:S02]  /*09a0*/  ISETP.GE.U32.AND P0, PT, R7, R12, PT ;  /* 0x0000000c0700720c */ /* 0x000fe40003f06070 */
[----:B------:R-:W-:-:S11]  /*09b0*/  LOP3.LUT R7, R5, c[0x0][0x1f0], RZ, 0x3c, !PT ;  /* 0x00007c0005077a12 */ /* 0x000fd600078e3cff */
        /* <DEDUP_REMOVED lines=8> */
[----:B0-----:R-:W-:-:S03]  /*0a40*/  SEL R13, R7, R9, !P0 ;  /* 0x00000009070d7207 */ /* 0x001fc60004000000 */
[----:B------:R-:W-:Y:S01]  /*0a50*/  IMAD R7, R90, 0x38, RZ ;  /* 0x000000385a077824 */ /* 0x000fe200078e02ff */
[----:B------:R-:W-:-:S04]  /*0a60*/  SHF.R.U32.HI R8, RZ, 0x2, R3 ;  /* 0x00000002ff087819 */ /* 0x000fc80000011603 */
[----:B------:R-:W-:Y:S02]  /*0a70*/  SHF.R.S32.HI R9, RZ, 0x1f, R7 ;  /* 0x0000001fff097819 */ /* 0x000fe40000011407 */
[----:B------:R-:W-:-:S04]  /*0a80*/  IADD3 R10, P0, R92, R7, RZ ;  /* 0x000000075c0a7210 */ /* 0x000fc80007f1e0ff */
[----:B------:R-:W-:Y:S01]  /*0a90*/  LEA.HI.X.SX32 R11, R92, R9, 0x1, P0 ;  /* 0x000000095c0b7211 */ /* 0x000fe200000f0eff */
[----:B------:R-:W-:-:S04]  /*0aa0*/  IMAD.WIDE.U32 R8, R8, 0x24924925, RZ ;  /* 0x2492492508087825 */ /* 0x000fc800078e00ff */
[----:B------:R-:W-:-:S05]  /*0ab0*/  IMAD R24, R2, c[0x0][0x1fc], R9 ;  /* 0x00007f0002187a24 */ /* 0x000fca00078e0209 */
[----:B------:R-:W-:-:S04]  /*0ac0*/  IADD3 R8, R24, 0xc0, RZ ;  /* 0x000000c018087810 */ /* 0x000fc80007ffe0ff */
[----:B------:R-:W-:Y:S02]  /*0ad0*/  SHF.R.S32.HI R9, RZ, 0x1f, R8 ;  /* 0x0000001fff097819 */ /* 0x000fe40000011408 */
[----:B------:R-:W-:-:S04]  /*0ae0*/  ISETP.GE.U32.AND P0, PT, R8, c[0x0][0x1e0], PT ;  /* 0x0000780008007a0c */ /* 0x000fc80003f06070 */
[----:B------:R-:W-:Y:S02]  /*0af0*/  ISETP.GE.AND.EX P0, PT, R9, c[0x0][0x1e4], PT, P0 ;  /* 0x0000790009007a0c */ /* 0x000fe40003f06300 */
[----:B------:R-:W-:Y:S02]  /*0b00*/  SHF.R.S32.HI R8, RZ, 0x1f, R13 ;  /* 0x0000001fff087819 */ /* 0x000fe4000001140d */
[----:B------:R-:W-:-:S03]  /*0b10*/  ISETP.LT.U32.AND P0, PT, R3, 0x1c0, !P0 ;  /* 0x000001c00300780c */ /* 0x000fc60004701070 */
[----:B------:R-:W-:Y:S02]  /*0b20*/  IMAD R8, R8, c[0x0][0x1e8], RZ ;  /* 0x00007a0008087a24 */ /* 0x000fe400078e02ff */
[----:B------:R-:W-:-:S04]  /*0b30*/  IMAD.WIDE.U32 R10, R13, c[0x0][0x1e8], R10 ;  /* 0x00007a000d0a7a25 */ /* 0x000fc800078e000a */
[----:B------:R-:W-:-:S04]  /*0b40*/  IMAD R9, R13, c[0x0][0x1ec], R8 ;  /* 0x00007b000d097a24 */ /* 0x000fc800078e0208 */
[----:B------:R-:W-:Y:S01]  /*0b50*/  @P0 IMAD R8, R123, c[0x0][0x1d8], RZ ;  /* 0x000076007b080a24 */ /* 0x000fe200078e02ff */
[----:B------:R-:W-:Y:S02]  /*0b60*/  IADD3 R13, R11, R9, RZ ;  /* 0x000000090b0d7210 */ /* 0x000fe40007ffe0ff */
        /* <DEDUP_REMOVED lines=8> */
[----:B------:R-:W-:Y:S02]  /*0bf0*/  @P0 IADD3 R16, P6, R16, c[0x0][0x178], RZ ;  /* 0x00005e0010100a10 */ /* 0x000fe40007fde0ff */
[----:B------:R-:W-:Y:S01]  /*0c00*/  IADD3 R18, R24, 0xd0, RZ ;  /* 0x000000d018127810 */ /* 0x000fe20007ffe0ff */
[----:B------:R0:W5:Y:S01]  /*0c10*/  @P0 LDG.E.64 R52, [R8.64] ;  /* 0x0000000c08340981 */ /* 0x000162000c1e1b00 */
[----:B------:R-:W-:Y:S02]  /*0c20*/  @P0 IADD3.X R17, R14, c[0x0][0x17c], RZ, P6, !PT ;  /* 0x00005f000e110a10 */ /* 0x000fe400037fe4ff */
[----:B------:R-:W-:Y:S01]  /*0c30*/  CS2R R14, SRZ ;  /* 0x00000000000e7805 */ /* 0x000fe2000001ff00 */
[----:B------:R-:W-:-:S05]  /*0c40*/  SHF.R.S32.HI R19, RZ, 0x1f, R18 ;  /* 0x0000001fff137819 */ /* 0x000fca0000011412 */
[----:B------:R2:W5:Y:S01]  /*0c50*/  @P0 LDG.E.64 R14, [R16.64] ;  /* 0x0000000c100e0981 */ /* 0x000562000c1e1b00 */
        /* <DEDUP_REMOVED lines=10> */
[----:B--2---:R-:W-:Y:S02]  /*0d00*/  @P0 SHF.L.U64.HI R16, R18, 0x2, R9 ;  /* 0x0000000212100819 */ /* 0x004fe40000010209 */
        /* <DEDUP_REMOVED lines=20> */
[----:B------:R-:W-:-:S04]  /*0e50*/  @P0 IADD3 R20, P6, R22, c[0x0][0x180], RZ ;  /* 0x0000600016140a10 */ /* 0x000fc80007fde0ff */
[----:B------:R-:W-:Y:S02]  /*0e60*/  @P0 IADD3.X R21, R8, c[0x0][0x184], RZ, P6, !PT ;  /* 0x0000610008150a10 */ /* 0x000fe400037fe4ff */
[----:B------:R-:W-:Y:S01]  /*0e70*/  @P0 IADD3 R22, P6, R22, c[0x0][0x178], RZ ;  /* 0x00005e0016160a10 */ /* 0x000fe20007fde0ff */
[----:B--2---:R-:W-:Y:S01]  /*0e80*/  CS2R R18, SRZ ;  /* 0x0000000000127805 */ /* 0x004fe2000001ff00 */
[----:B------:R-:W-:Y:S02]  /*0e90*/  MOV R9, RZ ;  /* 0x000000ff00097202 */ /* 0x000fe40000000f00 */
[----:B------:R-:W-:Y:S02]  /*0ea0*/  @P0 IADD3.X R23, R8, c[0x0][0x17c], RZ, P6, !PT ;  /* 0x00005f0008170a10 */ /* 0x000fe400037fe4ff */
[----:B------:R-:W-:Y:S02]  /*0eb0*/  MOV R8, RZ ;  /* 0x000000ff00087202 */ /* 0x000fe40000000f00 */
[----:B------:R-:W-:Y:S01]  /*0ec0*/  IADD3 R24, R24, 0xf0, RZ ;  /* 0x000000f018187810 */ /* 0x000fe20007ffe0ff */
[----:B------:R0:W5:Y:S03]  /*0ed0*/  @P0 LDG.E.64 R18, [R22.64] ;  /* 0x0000000c16120981 */ /* 0x000166000c1e1b00 */
[----:B------:R-:W-:Y:S01]  /*0ee0*/  SHF.R.S32.HI R25, RZ, 0x1f, R24 ;  /* 0x0000001fff197819 */ /* 0x000fe20000011418 */
        /* <DEDUP_REMOVED lines=8> */
[----:B------:R-:W-:-:S04]  /*0f70*/  @P0 IMAD.WIDE.U32 R24, R94, c[0x0][0x1d8], R24 ;  /* 0x000076005e180a25 */ /* 0x000fc800078e0018 */
[----:B0-----:R-:W-:Y:S01]  /*0f80*/  @P3 IMAD R23, R124, c[0x0][0x1d8], RZ ;  /* 0x000076007c173a24 */ /* 0x001fe200078e02ff */
[----:B--2---:R-:W-:Y:S02]  /*0f90*/  @P0 IADD3 R21, R25, R27, RZ ;  /* 0x0000001b19150210 */ /* 0x004fe40007ffe0ff */
[----:B------:R-:W-:Y:S01]  /*0fa0*/  @P0 SHF.L.U32 R28, R24, 0x2, RZ ;  /* 0x00000002181c0819 */ /* 0x000fe200000006ff */
[----:B------:R-:W-:Y:S01]  /*0fb0*/  @P3 IMAD R25, R4, c[0x0][0x1dc], R23 ;  /* 0x0000770004193a24 */ /* 0x000fe200078e0217 */
[----:B------:R-:W-:Y:S02]  /*0fc0*/  @P0 SHF.L.U64.HI R24, R24, 0x2, R21 ;  /* 0x0000000218180819 */ /* 0x000fe40000010215 */
[----:B------:R-:W-:Y:S02]  /*0fd0*/  @P0 IADD3 R26, P6, R28, c[0x0][0x180], RZ ;  /* 0x000060001c1a0a10 */ /* 0x000fe40007fde0ff */
[----:B------:R-:W-:Y:S02]  /*0fe0*/  @P3 MOV R22, R10 ;  /* 0x0000000a00163202 */ /* 0x000fe40000000f00 */
[----:B------:R-:W-:-:S02]  /*0ff0*/  @P3 MOV R23, R13 ;  /* 0x0000000d00173202 */ /* 0x000fc40000000f00 */
[----:B------:R-:W-:Y:S02]  /*1000*/  @P0 IADD3.X R27, R24, c[0x0][0x184], RZ, P6, !PT ;  /* 0x00006100181b0a10 */ /* 0x000fe400037fe4ff */
[----:B------:R-:W-:Y:S01]  /*1010*/  @P0 IADD3 R28, P6, R28, c[0x0][0x178], RZ ;  /* 0x00005e001c1c0a10 */ /* 0x000fe20007fde0ff */
[----:B------:R-:W-:Y:S01]  /*1020*/  @P3 IMAD.WIDE.U32 R22, R4, c[0x0][0x1d8], R22 ;  /* 0x0000760004163a25 */ /* 0x000fe200078e0016 */
[----:B------:R-:W-:Y:S01]  /*1030*/  CS2R R20, SRZ ;  /* 0x0000000000147805 */ /* 0x000fe2000001ff00 */
[----:B------:R0:W5:Y:S01]  /*1040*/  @P0 LDG.E.64 R48, [R26.64] ;  /* 0x0000000c1a300981 */ /* 0x000162000c1e1b00 */
[----:B------:R-:W-:Y:S02]  /*1050*/  @P0 IADD3.X R29, R24, c[0x0][0x17c], RZ, P6, !PT ;  /* 0x00005f00181d0a10 */ /* 0x000fe400037fe4ff */
[----:B------:R-:W-:Y:S02]  /*1060*/  @P3 IADD3 R23, R23, R25, RZ ;  /* 0x0000001917173210 */ /* 0x000fe40007ffe0ff */
[C---:B------:R-:W-:Y:S01]  /*1070*/  @P3 SHF.L.U32 R76, R22.reuse, 0x2, RZ ;  /* 0x00000002164c3819 */ /* 0x040fe200000006ff */
[----:B------:R2:W5:Y:S01]  /*1080*/  @P0 LDG.E.64 R20, [R28.64] ;  /* 0x0000000c1c140981 */ /* 0x000562000c1e1b00 */
[----:B------:R-:W-:-:S02]  /*1090*/  @P3 SHF.L.U64.HI R22, R22, 0x2, R23 ;  /* 0x0000000216163819 */ /* 0x000fc40000010217 */
[----:B------:R-:W-:Y:S01]  /*10a0*/  @P3 IADD3 R24, P0, R76, c[0x0][0x180], RZ ;  /* 0x000060004c183a10 */ /* 0x000fe20007f1e0ff */
[----:B------:R-:W-:-:S03]  /*10b0*/  @P2 IMAD R23, R119, c[0x0][0x1d8], RZ ;  /* 0x0000760077172a24 */ /* 0x000fc600078e02ff */
[----:B------:R-:W-:Y:S02]  /*10c0*/  @P3 IADD3.X R25, R22, c[0x0][0x184], RZ, P0, !PT ;  /* 0x0000610016193a10 */ /* 0x000fe400007fe4ff */
[----:B------:R-:W-:Y:S01]  /*10d0*/  @P3 IADD3 R76, P0, R76, c[0x0][0x178], RZ ;  /* 0x00005e004c4c3a10 */ /* 0x000fe20007f1e0ff */
[----:B0-----:R-:W-:Y:S01]  /*10e0*/  @P2 IMAD R27, R108, c[0x0][0x1dc], R23 ;  /* 0x000077006c1b2a24 */ /* 0x001fe200078e0217 */
        /* <DEDUP_REMOVED lines=13> */
[----:B--2---:R-:W-:Y:S01]  /*11c0*/  @P1 IMAD R29, R107, c[0x0][0x1dc], R22 ;  /* 0x000077006b1d1a24 */ /* 0x004fe200078e0216 */
        /* <DEDUP_REMOVED lines=28> */
[----:B------:R-:W-:Y:S01]  /*1390*/  @P2 IMAD.WIDE.U32 R22, R105, c[0x0][0x1d8], R22 ;  /* 0x0000760069162a25 */ /* 0x000fe200078e0016 */
[----:B------:R-:W-:-:S04]  /*13a0*/  ISETP.NE.AND P3, PT, R32, RZ, PT ;  /* 0x000000ff2000720c */ /* 0x000fc80003f65270 */
        /* <DEDUP_REMOVED lines=14> */
[----:B------:R-:W-:Y:S02]  /*1490*/  @P1 SHF.L.U32 R66, R22, 0x2, RZ ;  /* 0x0000000216421819 */ /* 0x000fe400000006ff */
[----:B------:R-:W-:Y:S02]  /*14a0*/  ISETP.NE.AND P2, PT, R34, RZ, PT ;  /* 0x000000ff2200720c */ /* 0x000fe40003f45270 */
        /* <DEDUP_REMOVED lines=16> */
[----:B------:R-:W-:Y:S02]  /*15b0*/  @P6 IADD3 R64, P0, R64, c[0x0][0x178], RZ ;  /* 0x00005e0040406a10 */ /* 0x000fe40007f1e0ff */
[----:B------:R-:W-:Y:S02]  /*15c0*/  P2R R80, PR, RZ, 0x40 ;  /* 0x00000040ff507803 */ /* 0x000fe40000000000 */
[----:B------:R-:W-:Y:S02]  /*15d0*/  @P6 IADD3.X R65, R22, c[0x0][0x17c], RZ, P0, !PT ;  /* 0x00005f0016416a10 */ /* 0x000fe400007fe4ff */
[----:B------:R-:W-:-:S04]  /*15e0*/  LOP3.LUT P6, RZ, R6, 0x8, RZ, 0xc0, !PT ;  /* 0x0000000806ff7812 */ /* 0x000fc800078cc0ff */
[----:B------:R-:W-:Y:S02]  /*15f0*/  P2R R81, PR, RZ, 0x40 ;  /* 0x00000040ff517803 */ /* 0x000fe40000000000 */
[----:B------:R-:W-:-:S04]  /*1600*/  LOP3.LUT P6, RZ, R6, 0x10, RZ, 0xc0, !PT ;  /* 0x0000001006ff7812 */ /* 0x000fc800078cc0ff */
[----:B------:R-:W-:Y:S02]  /*1610*/  P2R R82, PR, RZ, 0x40 ;  /* 0x00000040ff527803 */ /* 0x000fe40000000000 */
[----:B------:R-:W-:-:S04]  /*1620*/  LOP3.LUT P6, RZ, R6, 0x20, RZ, 0xc0, !PT ;  /* 0x0000002006ff7812 */ /* 0x000fc800078cc0ff */
[----:B------:R-:W-:Y:S02]  /*1630*/  P2R R83, PR, RZ, 0x40 ;  /* 0x00000040ff537803 */ /* 0x000fe40000000000 */
[----:B------:R-:W-:-:S04]  /*1640*/  LOP3.LUT P6, RZ, R6, 0x40, RZ, 0xc0, !PT ;  /* 0x0000004006ff7812 */ /* 0x000fc800078cc0ff */
[----:B------:R-:W-:Y:S02]  /*1650*/  P2R R84, PR, RZ, 0x40 ;  /* 0x00000040ff547803 */ /* 0x000fe40000000000 */
[----:B------:R-:W-:Y:S01]  /*1660*/  LOP3.LUT P6, RZ, R6, 0x80, RZ, 0xc0, !PT ;  /* 0x0000008006ff7812 */ /* 0x000fe200078cc0ff */
[----:B------:R-:W-:-:S12]  /*1670*/  CS2R R78, SRZ ;  /* 0x00000000004e7805 */ /* 0x000fd8000001ff00 */
[----:B------:R0:W2:Y:S01]  /*1680*/  @P6 LDG.E.64 R78, [R24.64] ;  /* 0x0000000c184e6981 */ /* 0x0000a2000c1e1b00 */
        /* <DEDUP_REMOVED lines=60> */
[----:B------:R-:W-:-:S06]  /*1a50*/  CS2R R22, SRZ ;  /* 0x0000000000167805 */ /* 0x000fcc000001ff00 */
[----:B------:R3:W5:Y:S01]  /*1a60*/  @P6 LDG.E.64 R22, [R76.64] ;  /* 0x0000000c4c166981 */ /* 0x000762000c1e1b00 */
[----:B------:R-:W-:Y:S01]  /*1a70*/  ISETP.NE.AND P6, PT, R84, RZ, PT ;  /* 0x000000ff5400720c */ /* 0x000fe20003fc5270 */
[----:B0-----:R-:W-:Y:S01]  /*1a80*/  CS2R R24, SRZ ;  /* 0x0000000000187805 */ /* 0x001fe2000001ff00 */
[----:B---3--:R-:W-:-:S11]  /*1a90*/  CS2R R76, SRZ ;  /* 0x00000000004c7805 */ /* 0x008fd6000001ff00 */
[----:B------:R0:W5:Y:S04]  /*1aa0*/  @P6 LDG.E.64 R24, [R74.64] ;  /* 0x0000000c4a186981 */ /* 0x000168000c1e1b00 */
        /* <DEDUP_REMOVED lines=11> */
[----:B------:R-:W-:Y:S02]  /*1b60*/  ISETP.NE.AND P6, PT, R81, RZ, PT ;  /* 0x000000ff5100720c */ /* 0x000fe40003fc5270 */
[----:B------:R-:W-:Y:S01]  /*1b70*/  LOP3.LUT P0, RZ, R6, 0x4, RZ, 0xc0, !PT ;  /* 0x0000000406ff7812 */ /* 0x000fe2000780c0ff */
[----:B0-----:R-:W-:Y:S01]  /*1b80*/  CS2R R70, SRZ ;  /* 0x0000000000467805 */ /* 0x001fe2000001ff00 */
[----:B---3--:R-:W-:-:S09]  /*1b90*/  CS2R R30, SRZ ;  /* 0x00000000001e7805 */ /* 0x008fd2000001ff00 */
[----:B------:R0:W5:Y:S04]  /*1ba0*/  @P6 LDG.E.64 R70, [R32.64] ;  /* 0x0000000c20466981 */ /* 0x000168000c1e1b00 */
[----:B------:R3:W5:Y:S01]  /*1bb0*/  @P6 LDG.E.64 R30, [R68.64] ;  /* 0x0000000c441e6981 */ /* 0x000762000c1e1b00 */
[----:B------:R-:W-:Y:S01]  /*1bc0*/  ISETP.NE.AND P6, PT, R80, RZ, PT ;  /* 0x000000ff5000720c */ /* 0x000fe20003fc5270 */
[----:B0-----:R-:W-:Y:S01]  /*1bd0*/  CS2R R32, SRZ ;  /* 0x0000000000207805 */ /* 0x001fe2000001ff00 */
[----:B---3--:R-:W-:-:S05]  /*1be0*/  CS2R R68, SRZ ;  /* 0x0000000000447805 */ /* 0x008fca000001ff00 */
[----:B------:R0:W5:Y:S04]  /*1bf0*/  @P0 LDG.E.64 R32, [R66.64] ;  /* 0x0000000c42200981 */ /* 0x000168000c1e1b00 */
[----:B------:R3:W5:Y:S01]  /*1c00*/  @P0 LDG.E.64 R68, [R34.64] ;  /* 0x0000000c22440981 */ /* 0x000762000c1e1b00 */
        /* <DEDUP_REMOVED lines=13> */
[----:B---3--:R-:W-:Y:S01]  /*1ce0*/  CS2R R60, SRZ ;  /* 0x00000000003c7805 */ /* 0x008fe2000001ff00 */
[----:B------:R-:W-:-:S04]  /*1cf0*/  ISETP.GT.U32.AND P0, PT, R3, 0x1bf, PT ;  /* 0x000001bf0300780c */ /* 0x000fc80003f04070 */
[----:B------:R0:W5:Y:S04]  /*1d00*/  @P3 LDG.E.64 R40, [R58.64] ;  /* 0x0000000c3a283981 */ /* 0x000168000c1e1b00 */
[----:B------:R3:W5:Y:S01]  /*1d10*/  @P3 LDG.E.64 R60, [R42.64] ;  /* 0x0000000c2a3c3981 */ /* 0x000762000c1e1b00 */
[----:B0-----:R-:W-:Y:S01]  /*1d20*/  CS2R R58, SRZ ;  /* 0x00000000003a7805 */ /* 0x001fe2000001ff00 */
[----:B---3--:R-:W-:-:S05]  /*1d30*/  CS2R R42, SRZ ;  /* 0x00000000002a7805 */ /* 0x008fca000001ff00 */
[----:B------:R0:W5:Y:S04]  /*1d40*/  @P2 LDG.E.64 R58, [R44.64] ;  /* 0x0000000c2c3a2981 */ /* 0x000168000c1e1b00 */
[----:B------:R3:W5:Y:S01]  /*1d50*/  @P2 LDG.E.64 R42, [R54.64] ;  /* 0x0000000c362a2981 */ /* 0x000762000c1e1b00 */
[----:B------:R-:W-:Y:S01]  /*1d60*/  BSSY B0, `(.L_x_2166) ;  /* 0x0000013000007945 */ /* 0x000fe20003800000 */
[----:B0-----:R-:W-:Y:S01]  /*1d70*/  CS2R R44, SRZ ;  /* 0x00000000002c7805 */ /* 0x001fe2000001ff00 */
[----:B---3--:R-:W-:Y:S01]  /*1d80*/  CS2R R54, SRZ ;  /* 0x0000000000367805 */ /* 0x008fe2000001ff00 */
[----:B--2---:R-:W-:-:S04]  /*1d90*/  FADD.FTZ R78, R78, -UR4 ;  /* 0x800000044e4e7e21 */ /* 0x004fc80008010000 */
[----:B------:R0:W5:Y:S01]  /*1da0*/  @P1 LDG.E.64 R44, [R56.64] ;  /* 0x0000000c382c1981 */ /* 0x000162000c1e1b00 */
[----:B------:R-:W-:-:S03]  /*1db0*/  FADD.FTZ R79, R79, -UR4 ;  /* 0x800000044f4f7e21 */ /* 0x000fc60008010000 */
[----:B------:R2:W5:Y:S01]  /*1dc0*/  @P1 LDG.E.64 R54, [R46.64] ;  /* 0x0000000c2e361981 */ /* 0x000562000c1e1b00 */
[----:B0-----:R-:W-:Y:S01]  /*1dd0*/  CS2R R56, SRZ ;  /* 0x0000000000387805 */ /* 0x001fe2000001ff00 */
[----:B--2---:R-:W-:Y:S01]  /*1de0*/  CS2R R46, SRZ ;  /* 0x00000000002e7805 */ /* 0x004fe2000001ff00 */
[----:B------:R-:W-:Y:S05]  /*1df0*/  @P0 BRA `(.L_x_2167) ;  /* 0x0000009000000947 */ /* 0x000fea0003800000 */
[----:B-1----:R-:W-:Y:S02]  /*1e00*/  ISETP.NE.AND P0, PT, RZ, UR16, PT ;  /* 0x00000010ff007c0c */ /* 0x002fe4000bf05270 */
[----:B------:R-:W-:-:S04]  /*1e10*/  IADD3 R80, R92, R7, RZ ;  /* 0x000000075c507210 */ /* 0x000fc80007ffe0ff */
[----:B------:R-:W-:-:S07]  /*1e20*/  SHF.R.S32.HI R7, RZ, 0x1f, R80 ;  /* 0x0000001fff077819 */ /* 0x000fce0000011450 */
[----:B------:R-:W-:-:S04]  /*1e30*/  @P0 LEA R46, P6, R80, c[0x0][0x190], 0x2 ;  /* 0x00006400502e0a11 */ /* 0x000fc800078c10ff */
[----:B------:R-:W-:Y:S01]  /*1e40*/  @P0 LEA.HI.X R47, R80, c[0x0][0x194], R7, 0x2, P6 ;  /* 0x00006500502f0a11 */ /* 0x000fe200030f1407 */
[----:B------:R-:W-:-:S04]  /*1e50*/  HFMA2.MMA R7, -RZ, RZ, 0, 2.384185791015625e-07 ;  /* 0x00000004ff077435 */ /* 0x000fc800000001ff */
[----:B------:R0:W5:Y:S06]  /*1e60*/  @P0 LDG.E.64 R56, [R46.64] ;  /* 0x0000000c2e380981 */ /* 0x00016c000c1e1b00 */
[----:B0-----:R-:W-:-:S06]  /*1e70*/  IMAD.WIDE R46, R80, R7, c[0x0][0x188] ;  /* 0x00006200502e7625 */ /* 0x001fcc00078e0207 */
[----:B------:R-:W5:Y:S02]  /*1e80*/  LDG.E.64 R46, [R46.64] ;  /* 0x0000000c2e2e7981 */ /* 0x000f64000c1e1b00 */
.L_x_2167:
[----:B-1----:R-:W-:Y:S05]  /*1e90*/  BSYNC B0 ;  /* 0x0000000000007941 */ /* 0x002fea0003800000 */
.L_x_2166:
[----:B------:R-:W-:Y:S01]  /*1ea0*/  ISETP.NE.AND P0, PT, RZ, UR16, PT ;  /* 0x00000010ff007c0c */ /* 0x000fe2000bf05270 */
[----:B------:R-:W-:Y:S01]  /*1eb0*/  FMUL.FTZ R86, R78, UR14 ;  /* 0x0000000e4e567c20 */ /* 0x000fe20008410000 */
[----:B------:R-:W-:Y:S01]  /*1ec0*/  LOP3.LUT R6, R6, 0xfffffeff, RZ, 0xc0, !PT ;  /* 0xfffffeff06067812 */ /* 0x000fe200078ec0ff */
[----:B------:R-:W-:Y:S01]  /*1ed0*/  FMUL.FTZ R85, R79, UR14 ;  /* 0x0000000e4f557c20 */ /* 0x000fe20008410000 */
[----:B-----5:R-:W-:Y:S02]  /*1ee0*/  MOV R7, R22 ;  /* 0x0000001600077202 */ /* 0x020fe40000000f00 */
[----:B------:R-:W-:-:S07]  /*1ef0*/  MOV R78, R23 ;  /* 0x00000017004e7202 */ /* 0x000fce0000000f00 */
        /* <DEDUP_REMOVED lines=20> */
.L_x_2168:
[----:B------:R-:W-:Y:S02]  /*2040*/  FMUL.FTZ R79, R7, R46 ;  /* 0x0000002e074f7220 */ /* 0x000fe40000410000 */
[----:B------:R-:W-:-:S02]  /*2050*/  FADD.FTZ R77, R77, -UR4 ;  /* 0x800000044d4d7e21 */ /* 0x000fc40008010000 */
[----:B------:R-:W-:Y:S02]  /*2060*/  FFMA.FTZ R80, R86, R79, RZ ;  /* 0x0000004f56507223 */ /* 0x000fe400000100ff */
[----:B------:R-:W-:Y:S02]  /*2070*/  FADD.FTZ R82, RZ, R79 ;  /* 0x0000004fff527221 */ /* 0x000fe40000010000 */
[----:B------:R-:W-:Y:S02]  /*2080*/  FMUL.FTZ R79, R78, R47 ;  /* 0x0000002f4e4f7220 */ /* 0x000fe40000410000 */
[----:B------:R-:W-:Y:S02]  /*2090*/  FADD.FTZ R76, R76, -UR4 ;  /* 0x800000044c4c7e21 */ /* 0x000fe40008010000 */
[----:B------:R-:W-:Y:S01]  /*20a0*/  FFMA.FTZ R81, R85, R79, R80 ;  /* 0x0000004f55517223 */ /* 0x000fe20000010050 */
[----:B------:R-:W-:Y:S01]  /*20b0*/  MOV R80, R25 ;  /* 0x0000001900507202 */ /* 0x000fe20000000f00 */
[----:B------:R-:W-:Y:S01]  /*20c0*/  FMUL.FTZ R83, R77, UR14 ;  /* 0x0000000e4d537c20 */ /* 0x000fe20008410000 */
[----:B------:R-:W-:Y:S01]  /*20d0*/  MOV R77, R24 ;  /* 0x00000018004d7202 */ /* 0x000fe20000000f00 */
[----:B------:R-:W-:-:S02]  /*20e0*/  FADD.FTZ R79, R79, R82 ;  /* 0x000000524f4f7221 */ /* 0x000fc40000010000 */
        /* <DEDUP_REMOVED lines=19> */
[----:B------:R-:W-:Y:S02]  /*2220*/  FMUL.FTZ R80, R80, R76 ;  /* 0x0000004c50507220 */ /* 0x000fe40000410000 */
.L_x_2169:
[----:B------:R-:W-:Y:S02]  /*2230*/  FADD.FTZ R82, RZ, R7 ;  /* 0x00000007ff527221 */ /* 0x000fe40000010000 */
[----:B------:R-:W-:Y:S02]  /*2240*/  FFMA.FTZ R89, R86, R7, RZ ;  /* 0x0000000756597223 */ /* 0x000fe400000100ff */
[----:B------:R-:W-:Y:S02]  /*2250*/  FMUL.FTZ R76, R77, R46 ;  /* 0x0000002e4d4c7220 */ /* 0x000fe40000410000 */
[----:B------:R-:W-:Y:S02]  /*2260*/  FADD.FTZ R7, R82, R77 ;  /* 0x0000004d52077221 */ /* 0x000fe40000010000 */
[C---:B------:R-:W-:Y:S02]  /*2270*/  FFMA.FTZ R89, R84.reuse, R77, R89 ;  /* 0x0000004d54597223 */ /* 0x040fe40000010059 */
[----:B------:R-:W-:-:S02]  /*2280*/  FFMA.FTZ R82, R84, R76, R81 ;  /* 0x0000004c54527223 */ /* 0x000fc40000010051 */
[----:B------:R-:W-:Y:S02]  /*2290*/  FADD.FTZ R79, R79, R76 ;  /* 0x0000004c4f4f7221 */ /* 0x000fe40000010000 */
[----:B------:R-:W-:Y:S02]  /*22a0*/  FFMA.FTZ R76, R85, R78, RZ ;  /* 0x0000004e554c7223 */ /* 0x000fe400000100ff */
[----:B------:R-:W-:Y:S02]  /*22b0*/  FADD.FTZ R77, RZ, R78 ;  /* 0x0000004eff4d7221 */ /* 0x000fe40000010000 */
[----:B------:R-:W-:Y:S02]  /*22c0*/  FMUL.FTZ R78, R80, R47 ;  /* 0x0000002f504e7220 */ /* 0x000fe40000410000 */
[----:B------:R-:W-:Y:S02]  /*22d0*/  FADD.FTZ R74, R74, -UR4 ;  /* 0x800000044a4a7e21 */ /* 0x000fe40008010000 */
[----:B------:R-:W-:-:S02]  /*22e0*/  FADD.FTZ R75, R75, -UR4 ;  /* 0x800000044b4b7e21 */ /* 0x000fc40008010000 */
[C---:B------:R-:W-:Y:S02]  /*22f0*/  FFMA.FTZ R87, R83.reuse, R78, R82 ;  /* 0x0000004e53577223 */ /* 0x040fe40000010052 */
[----:B------:R-:W-:Y:S01]  /*2300*/  FADD.FTZ R78, R78, R79 ;  /* 0x0000004f4e4e7221 */ /* 0x000fe20000010000 */
[----:B------:R-:W-:Y:S01]  /*2310*/  MOV R79, R26 ;  /* 0x0000001a004f7202 */ /* 0x000fe20000000f00 */
[----:B------:R-:W-:Y:S01]  /*2320*/  FMUL.FTZ R82, R74, UR14 ;  /* 0x0000000e4a527c20 */ /* 0x000fe20008410000 */
[----:B------:R-:W-:Y:S01]  /*2330*/  MOV R74, R27 ;  /* 0x0000001b004a7202 */ /* 0x000fe20000000f00 */
[----:B------:R-:W-:Y:S02]  /*2340*/  FFMA.FTZ R76, R83, R80, R76 ;  /* 0x00000050534c7223 */ /* 0x000fe4000001004c */
[----:B------:R-:W-:Y:S02]  /*2350*/  FADD.FTZ R77, R77, R80 ;  /* 0x000000504d4d7221 */ /* 0x000fe40000010000 */
        /* <DEDUP_REMOVED lines=12> */
[----:B------:R-:W-:-:S04]  /*2420*/  FMUL.FTZ R75, R74, -1.4426950216293334961 ;  /* 0xbfb8aa3b4a4b7820 */ /* 0x000fc80000410000 */
[----:B------:R-:W0:Y:S02]  /*2430*/  MUFU.EX2 R80, R75 ;  /* 0x0000004b00507308 */ /* 0x000e240000000800 */
[----:B0-----:R-:W-:-:S06]  /*2440*/  FADD.FTZ R80, R80, 1 ;  /* 0x3f80000050507421 */ /* 0x001fcc0000010000 */
[----:B------:R-:W0:Y:S02]  /*2450*/  MUFU.RCP R80, R80 ;  /* 0x0000005000507308 */ /* 0x000e240000001000 */
[----:B0-----:R-:W-:-:S04]  /*2460*/  FADD.FTZ R75, -R80, 1 ;  /* 0x3f800000504b7421 */ /* 0x001fc80000010100 */
[----:B------:R-:W-:Y:S02]  /*2470*/  FFMA.FTZ R88, R74, R75, 1 ;  /* 0x3f8000004a587423 */ /* 0x000fe4000001004b */
[----:B------:R-:W-:-:S04]  /*2480*/  FMUL.FTZ R74, R27, R80 ;  /* 0x000000501b4a7220 */ /* 0x000fc80000410000 */
[----:B------:R-:W-:Y:S02]  /*2490*/  FMUL.FTZ R74, R74, R88 ;  /* 0x000000584a4a7220 */ /* 0x000fe40000410000 */
.L_x_2170:
[----:B------:R-:W-:Y:S02]  /*24a0*/  FMUL.FTZ R75, R79, R46 ;  /* 0x0000002e4f4b7220 */ /* 0x000fe40000410000 */
[----:B------:R-:W-:Y:S02]  /*24b0*/  FADD.FTZ R72, R72, -UR4 ;  /* 0x8000000448487e21 */ /* 0x000fe40008010000 */
[----:B------:R-:W-:Y:S02]  /*24c0*/  FFMA.FTZ R87, R82, R75, R87 ;  /* 0x0000004b52577223 */ /* 0x000fe40000010057 */
[----:B------:R-:W-:Y:S02]  /*24d0*/  FADD.FTZ R75, R78, R75 ;  /* 0x0000004b4e4b7221 */ /* 0x000fe40000010000 */
[----:B------:R-:W-:Y:S02]  /*24e0*/  FADD.FTZ R73, R73, -UR4 ;  /* 0x8000000449497e21 */ /* 0x000fe40008010000 */
[----:B------:R-:W-:-:S02]  /*24f0*/  FMUL.FTZ R78, R74, R47 ;  /* 0x0000002f4a4e7220 */ /* 0x000fc40000410000 */
[----:B------:R-:W-:Y:S02]  /*2500*/  FADD.FTZ R7, R7, R79 ;  /* 0x0000004f07077221 */ /* 0x000fe40000010000 */
[----:B------:R-:W-:Y:S02]  /*2510*/  FFMA.FTZ R89, R82, R79, R89 ;  /* 0x0000004f52597223 */ /* 0x000fe40000010059 */
[----:B------:R-:W-:Y:S02]  /*2520*/  FADD.FTZ R77, R77, R74 ;  /* 0x0000004a4d4d7221 */ /* 0x000fe40000010000 */
[----:B------:R-:W-:Y:S01]  /*2530*/  FMUL.FTZ R80, R72, UR14 ;  /* 0x0000000e48507c20 */ /* 0x000fe20008410000 */
[----:B------:R-:W-:Y:S01]  /*2540*/  MOV R72, R29 ;  /* 0x0000001d00487202 */ /* 0x000fe20000000f00 */
[----:B------:R-:W-:Y:S01]  /*2550*/  FMUL.FTZ R79, R73, UR14 ;  /* 0x0000000e494f7c20 */ /* 0x000fe20008410000 */
[----:B------:R-:W-:Y:S01]  /*2560*/  MOV R73, R28 ;  /* 0x0000001c00497202 */ /* 0x000fe20000000f00 */
[----:B------:R-:W-:-:S02]  /*2570*/  FFMA.FTZ R74, R81, R74, R76 ;  /* 0x0000004a514a7223 */ /* 0x000fc4000001004c */
[----:B------:R-:W-:Y:S02]  /*2580*/  FFMA.FTZ R87, R81, R78, R87 ;  /* 0x0000004e51577223 */ /* 0x000fe40000010057 */
[----:B------:R-:W-:Y:S01]  /*2590*/  FADD.FTZ R75, R78, R75 ;  /* 0x0000004b4e4b7221 */ /* 0x000fe20000010000 */
        /* <DEDUP_REMOVED lines=15> */
[----:B0-----:R-:W-:-:S04]  /*2690*/  FADD.FTZ R78, -R76, 1 ;  /* 0x3f8000004c4e7421 */ /* 0x001fc80000010100 */
[----:B------:R-:W-:Y:S02]  /*26a0*/  FFMA.FTZ R78, R72, R78, 1 ;  /* 0x3f800000484e7423 */ /* 0x000fe4000001004e */
[----:B------:R-:W-:-:S04]  /*26b0*/  FMUL.FTZ R72, R29, R76 ;  /* 0x0000004c1d487220 */ /* 0x000fc80000410000 */
[----:B------:R-:W-:Y:S02]  /*26c0*/  FMUL.FTZ R72, R72, R78 ;  /* 0x0000004e48487220 */ /* 0x000fe40000410000 */
.L_x_2171:
[----:B------:R-:W-:Y:S02]  /*26d0*/  FMUL.FTZ R76, R73, R46 ;  /* 0x0000002e494c7220 */ /* 0x000fe40000410000 */
[----:B------:R-:W-:Y:S02]  /*26e0*/  FADD.FTZ R70, R70, -UR4 ;  /* 0x8000000446467e21 */ /* 0x000fe40008010000 */
[----:B------:R-:W-:Y:S02]  /*26f0*/  FFMA.FTZ R87, R80, R76, R87 ;  /* 0x0000004c50577223 */ /* 0x000fe40000010057 */
[----:B------:R-:W-:Y:S02]  /*2700*/  FADD.FTZ R75, R75, R76 ;  /* 0x0000004c4b4b7221 */ /* 0x000fe40000010000 */
[----:B------:R-:W-:Y:S02]  /*2710*/  FMUL.FTZ R76, R72, R47 ;  /* 0x0000002f484c7220 */ /* 0x000fe40000410000 */
[----:B------:R-:W-:-:S02]  /*2720*/  FADD.FTZ R7, R7, R73 ;  /* 0x0000004907077221 */ /* 0x000fc40000010000 */
[----:B------:R-:W-:Y:S02]  /*2730*/  FFMA.FTZ R89, R80, R73, R89 ;  /* 0x0000004950597223 */ /* 0x000fe40000010059 */
[----:B------:R-:W-:Y:S02]  /*2740*/  FADD.FTZ R71, R71, -UR4 ;  /* 0x8000000447477e21 */ /* 0x000fe40008010000 */
[----:B------:R-:W-:Y:S02]  /*2750*/  FADD.FTZ R73, R77, R72 ;  /* 0x000000484d497221 */ /* 0x000fe40000010000 */
[C---:B------:R-:W-:Y:S02]  /*2760*/  FFMA.FTZ R72, R79.reuse, R72, R74 ;  /* 0x000000484f487223 */ /* 0x040fe4000001004a */
[----:B------:R-:W-:Y:S01]  /*2770*/  FADD.FTZ R74, R76, R75 ;  /* 0x0000004b4c4a7221 */ /* 0x000fe20000010000 */
[----:B------:R-:W-:Y:S01]  /*2780*/  MOV R75, R30 ;  /* 0x0000001e004b7202 */ /* 0x000fe20000000f00 */
[----:B------:R-:W-:Y:S01]  /*2790*/  FMUL.FTZ R78, R70, UR14 ;  /* 0x0000000e464e7c20 */ /* 0x000fe20008410000 */
[----:B------:R-:W-:Y:S01]  /*27a0*/  MOV R70, R31 ;  /* 0x0000001f00467202 */ /* 0x000fe20000000f00 */
[----:B------:R-:W-:-:S02]  /*27b0*/  FFMA.FTZ R87, R79, R76, R87 ;  /* 0x0000004c4f577223 */ /* 0x000fc40000010057 */
        /* <DEDUP_REMOVED lines=20> */
.L_x_2172:
        /* <DEDUP_REMOVED lines=35> */
.L_x_2173:
        /* <DEDUP_REMOVED lines=35> */
.L_x_2174:
        /* <DEDUP_REMOVED lines=35> */
.L_x_2175:
        /* <DEDUP_REMOVED lines=35> */
.L_x_2176:
[----:B------:R-:W-:Y:S02]  /*31c0*/  FMUL.FTZ R68, R63, R46 ;  /* 0x0000002e3f447220 */ /* 0x000fe40000410000 */
[----:B------:R-:W-:Y:S02]  /*31d0*/  FADD.FTZ R60, R60, -UR4 ;  /* 0x800000043c3c7e21 */ /* 0x000fe40008010000 */
[----:B------:R-:W-:Y:S02]  /*31e0*/  FFMA.FTZ R66, R70, R68, R87 ;  /* 0x0000004446427223 */ /* 0x000fe40000010057 */
[----:B------:R-:W-:Y:S02]  /*31f0*/  FADD.FTZ R67, R67, R68 ;  /* 0x0000004443437221 */ /* 0x000fe40000010000 */
[----:B------:R-:W-:Y:S02]  /*3200*/  FMUL.FTZ R68, R62, R47 ;  /* 0x0000002f3e447220 */ /* 0x000fe40000410000 */
[----:B------:R-:W-:-:S02]  /*3210*/  FADD.FTZ R61, R61, -UR4 ;  /* 0x800000043d3d7e21 */ /* 0x000fc40008010000 */
[----:B------:R-:W-:Y:S02]  /*3220*/  FADD.FTZ R65, R65, R62 ;  /* 0x0000003e41417221 */ /* 0x000fe40000010000 */
[C---:B------:R-:W-:Y:S02]  /*3230*/  FFMA.FTZ R64, R69.reuse, R62, R64 ;  /* 0x0000003e45407223 */ /* 0x040fe40000010040 */
[----:B------:R-:W-:Y:S01]  /*3240*/  FFMA.FTZ R87, R69, R68, R66 ;  /* 0x0000004445577223 */ /* 0x000fe20000010042 */
[----:B------:R-:W-:Y:S01]  /*3250*/  MOV R66, R40 ;  /* 0x0000002800427202 */ /* 0x000fe20000000f00 */
[----:B------:R-:W-:Y:S02]  /*3260*/  FADD.FTZ R62, R68, R67 ;  /* 0x00000043443e7221 */ /* 0x000fe40000010000 */
[----:B------:R-:W-:Y:S02]  /*3270*/  FADD.FTZ R7, R7, R63 ;  /* 0x0000003f07077221 */ /* 0x000fe40000010000 */
        /* <DEDUP_REMOVED lines=14> */
[----:B------:R-:W-:-:S04]  /*3360*/  FFMA.FTZ R60, R67, R47, R57 ;  /* 0x0000002f433c7223 */ /* 0x000fc80000010039 */
        /* <DEDUP_REMOVED lines=8> */
.L_x_2177:
[----:B------:R-:W-:Y:S02]  /*33f0*/  FMUL.FTZ R61, R66, R46 ;  /* 0x0000002e423d7220 */ /* 0x000fe40000410000 */
[----:B------:R-:W-:Y:S02]  /*3400*/  FADD.FTZ R7, R7, R66 ;  /* 0x0000004207077221 */ /* 0x000fe40000010000 */
[C---:B------:R-:W-:Y:S02]  /*3410*/  FFMA.FTZ R63, R68.reuse, R66, R63 ;  /* 0x00000042443f7223 */ /* 0x040fe4000001003f */
[----:B------:R-:W-:Y:S02]  /*3420*/  FFMA.FTZ R66, R68, R61, R87 ;  /* 0x0000003d44427223 */ /* 0x000fe40000010057 */
[----:B------:R-:W-:Y:S02]  /*3430*/  FMUL.FTZ R87, R60, R47 ;  /* 0x0000002f3c577220 */ /* 0x000fe40000410000 */
[----:B------:R-:W-:-:S02]  /*3440*/  FADD.FTZ R58, R58, -UR4 ;  /* 0x800000043a3a7e21 */ /* 0x000fc40008010000 */
[----:B------:R-:W-:Y:S02]  /*3450*/  FADD.FTZ R59, R59, -UR4 ;  /* 0x800000043b3b7e21 */ /* 0x000fe40008010000 */
[----:B------:R-:W-:Y:S02]  /*3460*/  FADD.FTZ R62, R62, R61 ;  /* 0x0000003d3e3e7221 */ /* 0x000fe40000010000 */
[----:B------:R-:W-:Y:S02]  /*3470*/  FADD.FTZ R61, R65, R60 ;  /* 0x0000003c413d7221 */ /* 0x000fe40000010000 */
[----:B------:R-:W-:Y:S02]  /*3480*/  FFMA.FTZ R89, R67, R87, R66 ;  /* 0x0000005743597223 */ /* 0x000fe40000010042 */
[----:B------:R-:W-:Y:S01]  /*3490*/  FMUL.FTZ R66, R58, UR14 ;  /* 0x0000000e3a427c20 */ /* 0x000fe20008410000 */
[----:B------:R-:W-:Y:S01]  /*34a0*/  MOV R58, R43 ;  /* 0x0000002b003a7202 */ /* 0x000fe20000000f00 */
[----:B------:R-:W-:Y:S01]  /*34b0*/  FMUL.FTZ R65, R59, UR14 ;  /* 0x0000000e3b417c20 */ /* 0x000fe20008410000 */
[----:B------:R-:W-:Y:S01]  /*34c0*/  MOV R59, R42 ;  /* 0x0000002a003b7202 */ /* 0x000fe20000000f00 */
[----:B------:R-:W-:-:S02]  /*34d0*/  FFMA.FTZ R64, R67, R60, R64 ;  /* 0x0000003c43407223 */ /* 0x000fc40000010040 */
[----:B------:R-:W-:Y:S01]  /*34e0*/  FADD.FTZ R62, R87, R62 ;  /* 0x0000003e573e7221 */ /* 0x000fe20000010000 */
        /* <DEDUP_REMOVED lines=19> */
.L_x_2178:
[----:B------:R-:W-:Y:S02]  /*3620*/  FMUL.FTZ R87, R59, R46 ;  /* 0x0000002e3b577220 */ /* 0x000fe40000410000 */
[----:B------:R-:W-:Y:S02]  /*3630*/  FADD.FTZ R7, R7, R59 ;  /* 0x0000003b07077221 */ /* 0x000fe40000010000 */
[C---:B------:R-:W-:Y:S02]  /*3640*/  FFMA.FTZ R59, R66.reuse, R59, R63 ;  /* 0x0000003b423b7223 */ /* 0x040fe4000001003f */
[----:B------:R-:W-:Y:S02]  /*3650*/  FFMA.FTZ R60, R66, R87, R89 ;  /* 0x00000057423c7223 */ /* 0x000fe40000010059 */
[----:B------:R-:W-:Y:S02]  /*3660*/  FADD.FTZ R62, R62, R87 ;  /* 0x000000573e3e7221 */ /* 0x000fe40000010000 */
[----:B------:R-:W-:-:S02]  /*3670*/  FMUL.FTZ R63, R58, R47 ;  /* 0x0000002f3a3f7220 */ /* 0x000fc40000410000 */
[----:B------:R-:W-:Y:S02]  /*3680*/  FADD.FTZ R54, R54, -UR4 ;  /* 0x8000000436367e21 */ /* 0x000fe40008010000 */
[----:B------:R-:W-:Y:S02]  /*3690*/  FADD.FTZ R55, R55, -UR4 ;  /* 0x8000000437377e21 */ /* 0x000fe40008010000 */
[----:B------:R-:W-:Y:S02]  /*36a0*/  FADD.FTZ R61, R61, R58 ;  /* 0x0000003a3d3d7221 */ /* 0x000fe40000010000 */
[C---:B------:R-:W-:Y:S02]  /*36b0*/  FFMA.FTZ R58, R65.reuse, R58, R64 ;  /* 0x0000003a413a7223 */ /* 0x040fe40000010040 */
[----:B------:R-:W-:Y:S01]  /*36c0*/  FFMA.FTZ R87, R65, R63, R60 ;  /* 0x0000003f41577223 */ /* 0x000fe2000001003c */
[----:B------:R-:W-:Y:S01]  /*36d0*/  MOV R60, R44 ;  /* 0x0000002c003c7202 */ /* 0x000fe20000000f00 */
[----:B------:R-:W-:-:S02]  /*36e0*/  FADD.FTZ R62, R63, R62 ;  /* 0x0000003e3f3e7221 */ /* 0x000fc40000010000 */
[----:B------:R-:W-:Y:S01]  /*36f0*/  FMUL.FTZ R64, R54, UR14 ;  /* 0x0000000e36407c20 */ /* 0x000fe20008410000 */
[----:B------:R-:W-:Y:S01]  /*3700*/  MOV R54, R45 ;  /* 0x0000002d00367202 */ /* 0x000fe20000000f00 */
        /* <DEDUP_REMOVED lines=20> */
.L_x_2179:
[----:B------:R-:W-:Y:S02]  /*3850*/  FMUL.FTZ R55, R60, R46 ;  /* 0x0000002e3c377220 */ /* 0x000fe40000410000 */
[----:B------:R-:W-:Y:S02]  /*3860*/  FADD.FTZ R7, R7, R60 ;  /* 0x0000003c07077221 */ /* 0x000fe40000010000 */
[C---:B------:R-:W-:Y:S02]  /*3870*/  FFMA.FTZ R59, R64.reuse, R60, R59 ;  /* 0x0000003c403b7223 */ /* 0x040fe4000001003b */
[----:B------:R-:W-:Y:S02]  /*3880*/  FFMA.FTZ R60, R64, R55, R87 ;  /* 0x00000037403c7223 */ /* 0x000fe40000010057 */
[----:B------:R-:W-:Y:S02]  /*3890*/  FMUL.FTZ R87, R54, R47 ;  /* 0x0000002f36577220 */ /* 0x000fe40000410000 */
[----:B------:R-:W-:-:S02]  /*38a0*/  FADD.FTZ R62, R62, R55 ;  /* 0x000000373e3e7221 */ /* 0x000fc40000010000 */
        /* <DEDUP_REMOVED lines=29> */
.L_x_2180:
[----:B------:R-:W-:Y:S02]  /*3a80*/  FMUL.FTZ R60, R53, R46 ;  /* 0x0000002e353c7220 */ /* 0x000fe40000410000 */
[----:B------:R-:W-:Y:S02]  /*3a90*/  FADD.FTZ R52, R7, R53 ;  /* 0x0000003507347221 */ /* 0x000fe40000010000 */
[----:B------:R-:W-:Y:S02]  /*3aa0*/  FFMA.FTZ R88, R62, R60, R89 ;  /* 0x0000003c3e587223 */ /* 0x000fe40000010059 */
[----:B------:R-:W-:Y:S02]  /*3ab0*/  FADD.FTZ R87, R87, R60 ;  /* 0x0000003c57577221 */ /* 0x000fe40000010000 */
[----:B------:R-:W-:Y:S02]  /*3ac0*/  FMUL.FTZ R60, R54, R47 ;  /* 0x0000002f363c7220 */ /* 0x000fe40000410000 */
[----:B------:R-:W-:-:S02]  /*3ad0*/  FADD.FTZ R50, R50, -UR4 ;  /* 0x8000000432327e21 */ /* 0x000fc40008010000 */
[----:B------:R-:W-:Y:S01]  /*3ae0*/  FADD.FTZ R7, R51, -UR4 ;  /* 0x8000000433077e21 */ /* 0x000fe20008010000 */
[----:B------:R-:W-:Y:S01]  /*3af0*/  MOV R51, R16 ;  /* 0x0000001000337202 */ /* 0x000fe20000000f00 */
[----:B------:R-:W-:Y:S02]  /*3b00*/  FFMA.FTZ R59, R62, R53, R59 ;  /* 0x000000353e3b7223 */ /* 0x000fe4000001003b */
[----:B------:R-:W-:Y:S02]  /*3b10*/  FFMA.FTZ R53, R61, R60, R88 ;  /* 0x0000003c3d357223 */ /* 0x000fe40000010058 */
[----:B------:R-:W-:Y:S02]  /*3b20*/  FADD.FTZ R87, R60, R87 ;  /* 0x000000573c577221 */ /* 0x000fe40000010000 */
[----:B------:R-:W-:Y:S01]  /*3b30*/  FMUL.FTZ R60, R50, UR14 ;  /* 0x0000000e323c7c20 */ /* 0x000fe20008410000 */
[----:B------:R-:W-:Y:S01]  /*3b40*/  MOV R50, R17 ;  /* 0x0000001100327202 */ /* 0x000fe20000000f00 */
[----:B------:R-:W-:-:S02]  /*3b50*/  FADD.FTZ R55, R55, R54 ;  /* 0x0000003637377221 */ /* 0x000fc40000010000 */
[----:B------:R-:W-:Y:S02]  /*3b60*/  FFMA.FTZ R58, R61, R54, R58 ;  /* 0x000000363d3a7223 */ /* 0x000fe4000001003a */
        /* <DEDUP_REMOVED lines=20> */
.L_x_2181:
[----:B------:R-:W-:Y:S02]  /*3cb0*/  FMUL.FTZ R54, R51, R46 ;  /* 0x0000002e33367220 */ /* 0x000fe40000410000 */
[----:B------:R-:W-:Y:S02]  /*3cc0*/  FADD.FTZ R8, R8, -UR4 ;  /* 0x8000000408087e21 */ /* 0x000fe40008010000 */
[----:B------:R-:W-:Y:S01]  /*3cd0*/  FFMA.FTZ R88, R60, R54, R53 ;  /* 0x000000363c587223 */ /* 0x000fe20000010035 */
[----:B------:R-:W-:Y:S01]  /*3ce0*/  MOV R53, R18 ;  /* 0x0000001200357202 */ /* 0x000fe20000000f00 */
[----:B------:R-:W-:Y:S02]  /*3cf0*/  FADD.FTZ R87, R87, R54 ;  /* 0x0000003657577221 */ /* 0x000fe40000010000 */
[----:B------:R-:W-:Y:S02]  /*3d00*/  FMUL.FTZ R54, R50, R47 ;  /* 0x0000002f32367220 */ /* 0x000fe40000410000 */
[----:B------:R-:W-:-:S02]  /*3d10*/  FADD.FTZ R9, R9, -UR4 ;  /* 0x8000000409097e21 */ /* 0x000fc40008010000 */
[----:B------:R-:W-:Y:S02]  /*3d20*/  FADD.FTZ R52, R52, R51 ;  /* 0x0000003334347221 */ /* 0x000fe40000010000 */
[----:B------:R-:W-:Y:S02]  /*3d30*/  FFMA.FTZ R59, R60, R51, R59 ;  /* 0x000000333c3b7223 */ /* 0x000fe4000001003b */
[----:B------:R-:W-:Y:S02]  /*3d40*/  FADD.FTZ R55, R55, R50 ;  /* 0x0000003237377221 */ /* 0x000fe40000010000 */
[C---:B------:R-:W-:Y:S01]  /*3d50*/  FFMA.FTZ R58, R7.reuse, R50, R58 ;  /* 0x00000032073a7223 */ /* 0x040fe2000001003a */
[----:B------:R-:W-:Y:S01]  /*3d60*/  MOV R50, R19 ;  /* 0x0000001300327202 */ /* 0x000fe20000000f00 */
[----:B------:R-:W-:Y:S02]  /*3d70*/  FFMA.FTZ R51, R7, R54, R88 ;  /* 0x0000003607337223 */ /* 0x000fe40000010058 */
        /* <DEDUP_REMOVED lines=22> */
.L_x_2182:
[----:B------:R-:W-:Y:S02]  /*3ee0*/  FMUL.FTZ R54, R53, R46 ;  /* 0x0000002e35367220 */ /* 0x000fe40000410000 */
[----:B------:R-:W-:Y:S02]  /*3ef0*/  FADD.FTZ R49, R49, -UR4 ;  /* 0x8000000431317e21 */ /* 0x000fe40008010000 */
[----:B------:R-:W-:Y:S01]  /*3f00*/  FFMA.FTZ R88, R8, R54, R51 ;  /* 0x0000003608587223 */ /* 0x000fe20000010033 */
[----:B------:R-:W-:Y:S01]  /*3f10*/  MOV R51, R21 ;  /* 0x0000001500337202 */ /* 0x000fe20000000f00 */
[----:B------:R-:W-:Y:S02]  /*3f20*/  FADD.FTZ R87, R87, R54 ;  /* 0x0000003657577221 */ /* 0x000fe40000010000 */
[----:B------:R-:W-:Y:S02]  /*3f30*/  FMUL.FTZ R54, R50, R47 ;  /* 0x0000002f32367220 */ /* 0x000fe40000410000 */
[----:B------:R-:W-:-:S02]  /*3f40*/  FADD.FTZ R52, R52, R53 ;  /* 0x0000003534347221 */ /* 0x000fc40000010000 */
[----:B------:R-:W-:Y:S02]  /*3f50*/  FFMA.FTZ R59, R8, R53, R59 ;  /* 0x00000035083b7223 */ /* 0x000fe4000001003b */
[----:B------:R-:W-:Y:S02]  /*3f60*/  FADD.FTZ R48, R48, -UR4 ;  /* 0x8000000430307e21 */ /* 0x000fe40008010000 */
        /* <DEDUP_REMOVED lines=26> */
.L_x_2183:
[----:B------:R-:W-:Y:S01]  /*4110*/  FMUL.FTZ R89, R49, R46 ;  /* 0x0000002e31597220 */ /* 0x000fe20000410000 */
[----:B------:R-:W-:Y:S01]  /*4120*/  ISETP.GT.AND P0, PT, R125, 0x1e, PT ;  /* 0x0000001e7d00780c */ /* 0x000fe20003f04270 */
[----:B------:R-:W-:Y:S01]  /*4130*/  FADD.FTZ R50, R52, R49 ;  /* 0x0000003134327221 */ /* 0x000fe20000010000 */
[----:B------:R-:W-:Y:S01]  /*4140*/  BSSY B0, `(.L_x_2184) ;  /* 0x000004a000007945 */ /* 0x000fe20003800000 */
[----:B------:R-:W-:Y:S02]  /*4150*/  FFMA.FTZ R48, R88, R89, R53 ;  /* 0x0000005958307223 */ /* 0x000fe40000010035 */
[----:B------:R-:W-:Y:S02]  /*4160*/  FADD.FTZ R53, R54, R89 ;  /* 0x0000005936357221 */ /* 0x000fe40000010000 */
[----:B------:R-:W-:-:S04]  /*4170*/  FMUL.FTZ R54, R51, R47 ;  /* 0x0000002f33367220 */ /* 0x000fc80000410000 */
[----:B------:R-:W-:Y:S02]  /*4180*/  FADD.FTZ R53, R54, R53 ;  /* 0x0000003536357221 */ /* 0x000fe40000010000 */
[----:B------:R-:W-:-:S03]  /*4190*/  FFMA.FTZ R54, R87, R54, R48 ;  /* 0x0000003657367223 */ /* 0x000fc60000010030 */
[----:B------:R-:W0:Y:S04]  /*41a0*/  SHFL.DOWN PT, R48, R53, 0x1, 0x1f ;  /* 0x08201f0035307f89 */ /* 0x000e2800000e0000 */
        /* <DEDUP_REMOVED lines=25> */
[----:B------:R-:W-:Y:S01]  /*4340*/  FFMA.FTZ R49, R87, R51, R58 ;  /* 0x0000003357317223 */ /* 0x000fe2000001003a */
[----:B------:R-:W-:Y:S01]  /*4350*/  MOV R59, R53 ;  /* 0x00000035003b7202 */ /* 0x000fe20000000f00 */
[----:B------:R-:W-:Y:S01]  /*4360*/  FADD.FTZ R51, R55, R51 ;  /* 0x0000003337337221 */ /* 0x000fe20000010000 */
[----:B------:R-:W-:-:S04]  /*4370*/  MOV R58, R54 ;  /* 0x00000036003a7202 */ /* 0x000fc80000000f00 */
[----:B------:R0:W-:Y:S05]  /*4380*/  STS.128 [R3.X16+0x90], R48 ;  /* 0x0000903003007388 */ /* 0x0001ea000000cc00 */
        /* <DEDUP_REMOVED lines=37> */
.L_x_2185:
[----:B0-----:R-:W-:Y:S05]  /*45e0*/  BSYNC B0 ;  /* 0x0000000000007941 */ /* 0x001fea0003800000 */
.L_x_2184:
[----:B------:R-:W-:Y:S01]  /*45f0*/  BAR.SYNC.DEFER_BLOCKING 0x0 ;  /* 0x0000000000007b1d */ /* 0x000fe20000010000 */
[C---:B------:R-:W-:Y:S02]  /*4600*/  ISETP.GT.U32.AND P6, PT, R3.reuse, 0x1b, PT ;  /* 0x0000001b0300780c */ /* 0x040fe40003fc4070 */
[----:B------:R-:W-:Y:S02]  /*4610*/  LOP3.LUT R6, R6, 0xfffffffe, RZ, 0xc0, !PT ;  /* 0xfffffffe06067812 */ /* 0x000fe400078ec0ff */
[----:B------:R-:W-:Y:S01]  /*4620*/  SHF.L.U32 R89, R3, 0x4, RZ ;  /* 0x0000000403597819 */ /* 0x000fe200000006ff */
        /* <DEDUP_REMOVED lines=78> */
.L_x_2187:
[----:B------:R-:W-:Y:S05]  /*4b10*/  BSYNC B0 ;  /* 0x0000000000007941 */ /* 0x000fea0003800000 */
.L_x_2186:
[----:B------:R-:W-:Y:S01]  /*4b20*/  BSSY B0, `(.L_x_2188) ;  /* 0x0000013000007945 */ /* 0x000fe20003800000 */
[----:B------:R-:W-:Y:S01]  /*4b30*/  HFMA2.MMA R89, -RZ, RZ, 0, 2.384185791015625e-07 ;  /* 0x00000004ff597435 */ /* 0x000fe200000001ff */
[----:B------:R-:W-:Y:S05]  /*4b40*/  @P6 BRA `(.L_x_2189) ;  /* 0x0000010000006947 */ /* 0x000fea0003800000 */
[----:B------:R-:W-:Y:S01]  /*4b50*/  IMAD R52, R90, 0x1c, R3 ;  /* 0x0000001c5a347824 */ /* 0x000fe200078e0203 */
[----:B------:R-:W-:-:S03]  /*4b60*/  MOV R55, UR11 ;  /* 0x0000000b00377c02 */ /* 0x000fc60008000f00 */
[----:B------:R-:W-:-:S05]  /*4b70*/  IMAD.WIDE R52, R52, R89, c[0x0][0x1b8] ;  /* 0x00006e0034347625 */ /* 0x000fca00078e0259 */
[----:B------:R-:W-:Y:S01]  /*4b80*/  LEA R54, P6, R55, R52, 0x2 ;  /* 0x0000003437367211 */ /* 0x000fe200078c10ff */
[----:B------:R0:W-:Y:S01]  /*4b90*/  RED.E.ADD.F32.FTZ.RN.STRONG.GPU [R52.64], R48 ;  /* 0x000000303400798e */ /* 0x0001e2000c10e78c */
[----:B------:R-:W-:Y:S02]  /*4ba0*/  MOV R90, c[0x0][0x1d8] ;  /* 0x00007600005a7a02 */ /* 0x000fe40000000f00 */
[----:B------:R-:W-:-:S05]  /*4bb0*/  IADD3.X R55, R53, UR9, RZ, P6, !PT ;  /* 0x0000000935377c10 */ /* 0x000fca000b7fe4ff */
[----:B------:R1:W-:Y:S01]  /*4bc0*/  RED.E.ADD.F32.FTZ.RN.STRONG.GPU [R54.64], R49 ;  /* 0x000000313600798e */ /* 0x0003e2000c10e78c */
[----:B0-----:R-:W-:Y:S02]  /*4bd0*/  LEA R48, P6, R90, R52, 0x2 ;  /* 0x000000345a307211 */ /* 0x001fe400078c10ff */
[----:B-1----:R-:W-:-:S04]  /*4be0*/  MOV R49, c[0x0][0x1dc] ;  /* 0x0000770000317a02 */ /* 0x002fc80000000f00 */
[----:B------:R-:W-:Y:S02]  /*4bf0*/  LEA.HI.X R49, R90, R53, R49, 0x2, P6 ;  /* 0x000000355a317211 */ /* 0x000fe400030f1431 */
[----:B------:R-:W-:-:S03]  /*4c00*/  MOV R90, UR10 ;  /* 0x0000000a005a7c02 */ /* 0x000fc60008000f00 */
[----:B------:R0:W-:Y:S01]  /*4c10*/  RED.E.ADD.F32.FTZ.RN.STRONG.GPU [R48.64], R50 ;  /* 0x000000323000798e */ /* 0x0001e2000c10e78c */
[----:B------:R-:W-:-:S04]  /*4c20*/  LEA R52, P6, R90, R52, 0x2 ;  /* 0x000000345a347211 */ /* 0x000fc800078c10ff */
[----:B------:R-:W-:-:S05]  /*4c30*/  IADD3.X R53, R53, UR8, RZ, P6, !PT ;  /* 0x0000000835357c10 */ /* 0x000fca000b7fe4ff */
[----:B------:R0:W-:Y:S04]  /*4c40*/  RED.E.ADD.F32.FTZ.RN.STRONG.GPU [R52.64], R51 ;  /* 0x000000333400798e */ /* 0x0001e8000c10e78c */
.L_x_2189:
[----:B------:R-:W-:Y:S05]  /*4c50*/  BSYNC B0 ;  /* 0x0000000000007941 */ /* 0x000fea0003800000 */
.L_x_2188:
[----:B------:R-:W-:-:S04]  /*4c60*/  MOV R54, c[0x0][0xc] ;  /* 0x0000030000367a02 */ /* 0x000fc80000000f00 */
        /* <DEDUP_REMOVED lines=10> */
[----:B------:R-:W-:Y:S01]  /*4d10*/  IMAD R55, R2, c[0x0][0x10], R0 ;  /* 0x0000040002377a24 */ /* 0x000fe200078e0200 */
[----:B------:R-:W0:Y:S04]  /*4d20*/  S2R R125, SR_LANEID ;  /* 0x00000000007d7919 */ /* 0x000e280000000000 */
[----:B------:R-:W-:-:S04]  /*4d30*/  LEA R52, P6, R55, R50, 0x3 ;  /* 0x0000003237347211 */ /* 0x000fc800078c18ff */
[----:B------:R-:W-:-:S05]  /*4d40*/  LEA.HI.X R53, R55, R51, RZ, 0x3, P6 ;  /* 0x0000003337357211 */ /* 0x000fca00030f1cff */
[----:B------:R1:W-:Y:S01]  /*4d50*/  STG.E.64 [R52.64], R58 ;  /* 0x0000003a34007986 */ /* 0x0003e2000c101b0c */
[----:B------:R-:W-:Y:S06]  /*4d60*/  MEMBAR.ALL.GPU ;  /* 0x0000000000007992 */ /* 0x000fec000000a000 */
[----:B------:R-:W-:Y:S01]  /*4d70*/  VOTEU.ANY UR4, UPT, PT ;  /* 0x0000000000047886 */ /* 0x000fe200038e0100 */
[----:B-1----:R-:W-:Y:S01]  /*4d80*/  HFMA2.MMA R52, -RZ, RZ, 0, 5.9604644775390625e-08 ;  /* 0x00000001ff347435 */ /* 0x002fe200000001ff */
[----:B------:R-:W-:Y:S01]  /*4d90*/  UPOPC UR15, UR4 ;  /* 0x00000004000f72bf */ /* 0x000fe20008000000 */
[----:B------:R-:W-:Y:S01]  /*4da0*/  P2R R55, PR, RZ, 0x1 ;  /* 0x00000001ff377803 */ /* 0x000fe20000000000 */
[----:B------:R-:W-:Y:S01]  /*4db0*/  UFLO.U32 UR4, UR4 ;  /* 0x00000004000472bd */ /* 0x000fe200080e0000 */
[----:B------:R-:W-:Y:S01]  /*4dc0*/  LOP3.LUT P6, RZ, R91, 0x2, RZ, 0xc0, !PT ;  /* 0x000000025bff7812 */ /* 0x000fe200078cc0ff */
[----:B------:R-:W-:-:S00]  /*4dd0*/  ERRBAR ;  /* 0x00000000000079ab */ /* 0x000fc00000000000 */
[----:B0-----:R-:W-:Y:S02]  /*4de0*/  ISETP.EQ.U32.AND P0, PT, R125, UR4, PT ;  /* 0x000000047d007c0c */ /* 0x001fe4000bf02070 */
[----:B------:R-:W-:-:S05]  /*4df0*/  SEL R52, R52, 0xffffffff, !P6 ;  /* 0xffffffff34347807 */ /* 0x000fca0007000000 */
[----:B------:R-:W-:-:S06]  /*4e00*/  IMAD R53, R52, UR15, RZ ;  /* 0x0000000f34357c24 */ /* 0x000fcc000f8e02ff */
[----:B------:R0:W-:Y:S01]  /*4e10*/  @P0 RED.E.ADD.S32.STRONG.GPU [R48.64], R53 ;  /* 0x000000353000098e */ /* 0x0001e2000c10e38c */
[----:B------:R-:W-:Y:S02]  /*4e20*/  ISETP.NE.AND P0, PT, R55, RZ, PT ;  /* 0x000000ff3700720c */ /* 0x000fe40003f05270 */
[----:B------:R-:W-:-:S04]  /*4e30*/  SEL R55, RZ, c[0x0][0xc], P6 ;  /* 0x00000300ff377a07 */ /* 0x000fc80003000000 */
[----:B------:R-:W-:-:S13]  /*4e40*/  ISETP.NE.AND P6, PT, R55, -0x1, PT ;  /* 0xffffffff3700780c */ /* 0x000fda0003fc5270 */
[----:B0-----:R-:W-:Y:S05]  /*4e50*/  @!P6 BRA `(.L_x_2191) ;  /* 0x000000500000e947 */ /* 0x001fea0003800000 */
.L_x_2192:
[----:B------:R-:W2:Y:S01]  /*4e60*/  LDG.E.STRONG.GPU R52, [R48.64] ;  /* 0x0000000c30347981 */ /* 0x000ea2000c1ef900 */
[----:B------:R-:W-:Y:S01]  /*4e70*/  YIELD ;  /* 0x0000000000007946 */ /* 0x000fe20003800000 */
[----:B--2---:R-:W-:Y:S01]  /*4e80*/  ISETP.NE.AND P6, PT, R52, R55, PT ;  /* 0x000000373400720c */ /* 0x004fe20003fc5270 */
[----:B------:R-:W-:-:S12]  /*4e90*/  CCTL.IVALL ;  /* 0x00000000ff00798f */ /* 0x000fd80002000000 */
[----:B------:R-:W-:Y:S05]  /*4ea0*/  @P6 BRA `(.L_x_2192) ;  /* 0xffffffb000006947 */ /* 0x000fea000383ffff */
.L_x_2191:
[----:B------:R-:W-:Y:S01]  /*4eb0*/  ISETP.NE.AND P6, PT, RZ, c[0x0][0xc], PT ;  /* 0x00000300ff007a0c */ /* 0x000fe20003fc5270 */
[----:B------:R-:W-:Y:S01]  /*4ec0*/  WARPSYNC 0xffffffff ;  /* 0xffffffff00007948 */ /* 0x000fe20003800000 */
[----:B------:R-:W-:Y:S11]  /*4ed0*/  BAR.SYNC.DEFER_BLOCKING 0x0 ;  /* 0x0000000000007b1d */ /* 0x000ff60000010000 */
[----:B------:R-:W-:Y:S05]  /*4ee0*/  @!P6 BRA `(.L_x_2190) ;  /* 0x00000ff00000e947 */ /* 0x000fea0003800000 */
[----:B------:R-:W-:Y:S02]  /*4ef0*/  IADD3 R54, R54, -0x1, RZ ;  /* 0xffffffff36367810 */ /* 0x000fe40007ffe0ff */
[----:B------:R-:W-:-:S02]  /*4f00*/  MOV R48, RZ ;  /* 0x000000ff00307202 */ /* 0x000fc40000000f00 */
[----:B------:R-:W-:-:S13]  /*4f10*/  ISETP.GE.U32.AND P6, PT, R54, 0x3, PT ;  /* 0x000000033600780c */ /* 0x000fda0003fc6070 */
[----:B------:R-:W-:Y:S05]  /*4f20*/  @!P6 BRA `(.L_x_2193) ;  /* 0x00000dd00000e947 */ /* 0x000fea0003800000 */
[----:B------:R-:W-:Y:S01]  /*4f30*/  ISETP.LT.AND P6, PT, RZ, UR5, PT ;  /* 0x00000005ff007c0c */ /* 0x000fe2000bfc1270 */
[----:B------:R-:W-:Y:S01]  /*4f40*/  UMOV UR4, UR5 ;  /* 0x0000000500047c82 */ /* 0x000fe20008000000 */
[----:B------:R-:W-:-:S11]  /*4f50*/  HFMA2.MMA R48, -RZ, RZ, 0, 0 ;  /* 0x00000000ff307435 */ /* 0x000fd600000001ff */
[----:B------:R-:W-:Y:S05]  /*4f60*/  @!P6 BRA `(.L_x_2194) ;  /* 0x00000ba00000e947 */ /* 0x000fea0003800000 */
[----:B------:R-:W-:Y:S02]  /*4f70*/  UISETP.GT.AND UP1, UPT, UR4, 0xc, UPT ;  /* 0x0000000c0400788c */ /* 0x000fe4000bf24270 */
[----:B------:R-:W-:-:S04]  /*4f80*/  UPLOP3.LUT UP0, UPT, UPT, UPT, UPT, 0x80, 0x0 ;  /* 0x000000000000789c */ /* 0x000fc80003f0f070 */
[----:B------:R-:W-:-:S13]  /*4f90*/  PLOP3.LUT P6, PT, PT, PT, UP1, 0x40, 0x0 ;  /* 0x000000000000781c */ /* 0x000fda0003fce818 */
[----:B------:R-:W-:Y:S05]  /*4fa0*/  @P6 BRA `(.L_x_2195) ;  /* 0x0000075000006947 */ /* 0x000fea0003800000 */
[----:B------:R-:W-:Y:S02]  /*4fb0*/  UPLOP3.LUT UP0, UPT, UPT, UPT, UPT, 0x40, 0x0 ;  /* 0x000000000000789c */ /* 0x000fe40003f0e870 */
.L_x_2196:
[----:B------:R-:W-:-:S13]  /*4fc0*/  ISETP.EQ.OR P6, PT, R48, R2, P0 ;  /* 0x000000023000720c */ /* 0x000fda00007c2670 */
[----:B------:R-:W-:-:S04]  /*4fd0*/  @!P6 IMAD R53, R48, c[0x0][0x10], R0 ;  /* 0x000004003035ea24 */ /* 0x000fc800078e0200 */
[----:B------:R-:W-:-:S06]  /*4fe0*/  @!P6 IMAD.WIDE.U32 R52, R53, 0x8, R50 ;  /* 0x000000083534e825 */ /* 0x000fcc00078e0032 */
[----:B------:R-:W2:Y:S01]  /*4ff0*/  @!P6 LDG.E.64 R52, [R52.64] ;  /* 0x0000000c3434e981 */ /* 0x000ea2000c1e1b00 */
[----:B------:R-:W-:Y:S01]  /*5000*/  IADD3 R49, R48, 0x1, RZ ;  /* 0x0000000130317810 */ /* 0x000fe20007ffe0ff */
[----:B--2---:R-:W-:Y:S02]  /*5010*/  @!P6 FADD.FTZ R58, R58, R52 ;  /* 0x000000343a3ae221 */ /* 0x004fe40000010000 */
[----:B------:R-:W-:Y:S01]  /*5020*/  @!P6 FADD.FTZ R59, R59, R53 ;  /* 0x000000353b3be221 */ /* 0x000fe20000010000 */
        /* <DEDUP_REMOVED lines=109> */
.L_x_2195:
[----:B------:R-:W-:-:S06]  /*5700*/  UISETP.GT.AND UP1, UPT, UR4, 0x4, UPT ;  /* 0x000000040400788c */ /* 0x000fcc000bf24270 */
[----:B------:R-:W-:-:S13]  /*5710*/  PLOP3.LUT P6, PT, PT, PT, UP1, 0x40, 0x0 ;  /* 0x000000000000781c */ /* 0x000fda0003fce818 */
[----:B------:R-:W-:Y:S05]  /*5720*/  @P6 BRA `(.L_x_2197) ;  /* 0x000003b000006947 */ /* 0x000fea0003800000 */
        /* <DEDUP_REMOVED lines=53> */
[----:B------:R-:W-:Y:S02]  /*5a80*/  UIADD3 UR4, UR4, -0x4, URZ ;  /* 0xfffffffc04047890 */ /* 0x000fe4000fffe03f */
[----:B------:R-:W-:Y:S02]  /*5a90*/  UPLOP3.LUT UP0, UPT, UPT, UPT, UPT, 0x40, 0x0 ;  /* 0x000000000000789c */ /* 0x000fe40003f0e870 */
[----:B------:R-:W-:Y:S01]  /*5aa0*/  UIADD3 UR4, UR4, -0x4, URZ ;  /* 0xfffffffc04047890 */ /* 0x000fe2000fffe03f */
[----:B--2---:R-:W-:Y:S01]  /*5ab0*/  @!P6 FADD.FTZ R58, R58, R48 ;  /* 0x000000303a3ae221 */ /* 0x004fe20000010000 */
[----:B------:R-:W-:Y:S01]  /*5ac0*/  IADD3 R48, R52, 0x4, RZ ;  /* 0x0000000434307810 */ /* 0x000fe20007ffe0ff */
[----:B------:R-:W-:Y:S02]  /*5ad0*/  @!P6 FADD.FTZ R59, R59, R49 ;  /* 0x000000313b3be221 */ /* 0x000fe40000010000 */
.L_x_2197:
[----:B------:R-:W-:-:S06]  /*5ae0*/  UISETP.NE.OR UP0, UPT, UR4, URZ, UP0 ;  /* 0x0000003f0400728c */ /* 0x000fcc0008705670 */
[----:B------:R-:W-:-:S13]  /*5af0*/  PLOP3.LUT P6, PT, PT, PT, UP0, 0x80, 0x0 ;  /* 0x000000000000781c */ /* 0x000fda0003fcf008 */
[----:B------:R-:W-:Y:S05]  /*5b00*/  @!P6 BRA `(.L_x_2193) ;  /* 0x000001f00000e947 */ /* 0x000fea0003800000 */
.L_x_2194:
        /* <DEDUP_REMOVED lines=26> */
[----:B------:R-:W-:Y:S01]  /*5cb0*/  IADD3 R48, R48, 0x4, RZ ;  /* 0x0000000430307810 */ /* 0x000fe20007ffe0ff */
[----:B--2---:R-:W-:Y:S02]  /*5cc0*/  @!P6 FADD.FTZ R58, R58, R52 ;  /* 0x000000343a3ae221 */ /* 0x004fe40000010000 */
[----:B------:R-:W-:Y:S02]  /*5cd0*/  @!P6 FADD.FTZ R59, R59, R53 ;  /* 0x000000353b3be221 */ /* 0x000fe40000010000 */
[----:B------:R-:W-:-:S13]  /*5ce0*/  ISETP.NE.AND P6, PT, RZ, UR4, PT ;  /* 0x00000004ff007c0c */ /* 0x000fda000bfc5270 */
[----:B------:R-:W-:Y:S05]  /*5cf0*/  @P6 BRA `(.L_x_2194) ;  /* 0xfffffe1000006947 */ /* 0x000fea000383ffff */
.L_x_2193:
[----:B------:R-:W-:-:S13]  /*5d00*/  ISETP.NE.AND P6, PT, RZ, UR7, PT ;  /* 0x00000007ff007c0c */ /* 0x000fda000bfc5270 */
        /* <DEDUP_REMOVED lines=9> */
.L_x_2199:
[----:B------:R-:W-:Y:S05]  /*5da0*/  BSYNC B0 ;  /* 0x0000000000007941 */ /* 0x000fea0003800000 */
.L_x_2198:
[----:B------:R-:W-:-:S06]  /*5db0*/  UISETP.NE.AND UP0, UPT, UR7, 0x1, UPT ;  /* 0x000000010700788c */ /* 0x000fcc000bf05270 */
[----:B------:R-:W-:-:S13]  /*5dc0*/  PLOP3.LUT P6, PT, PT, PT, UP0, 0x40, 0x0 ;  /* 0x000000000000781c */ /* 0x000fda0003fce808 */
[----:B------:R-:W-:Y:S05]  /*5dd0*/  @P6 BRA `(.L_x_2190) ;  /* 0x0000010000006947 */ /* 0x000fea0003800000 */
[----:B------:R-:W-:-:S04]  /*5de0*/  IADD3 R53, R48, 0x1, RZ ;  /* 0x0000000130357810 */ /* 0x000fc80007ffe0ff */
[----:B------:R-:W-:-:S13]  /*5df0*/  ISETP.EQ.OR P6, PT, R53, R2, P0 ;  /* 0x000000023500720c */ /* 0x000fda00007c2670 */
[----:B------:R-:W-:-:S04]  /*5e00*/  @!P6 IMAD R53, R53, c[0x0][0x10], R0 ;  /* 0x000004003535ea24 */ /* 0x000fc800078e0200 */
[----:B------:R-:W-:-:S06]  /*5e10*/  @!P6 IMAD.WIDE.U32 R52, R53, 0x8, R50 ;  /* 0x000000083534e825 */ /* 0x000fcc00078e0032 */
[----:B------:R-:W2:Y:S01]  /*5e20*/  @!P6 LDG.E.64 R52, [R52.64] ;  /* 0x0000000c3434e981 */ /* 0x000ea2000c1e1b00 */
[----:B------:R-:W-:Y:S02]  /*5e30*/  IADD3 R49, R48, 0x2, RZ ;  /* 0x0000000230317810 */ /* 0x000fe40007ffe0ff */
[----:B------:R-:W-:Y:S01]  /*5e40*/  MOV R48, UR7 ;  /* 0x0000000700307c02 */ /* 0x000fe20008000f00 */
[----:B--2---:R-:W-:Y:S02]  /*5e50*/  @!P6 FADD.FTZ R58, R58, R52 ;  /* 0x000000343a3ae221 */ /* 0x004fe40000010000 */
[----:B------:R-:W-:Y:S01]  /*5e60*/  @!P6 FADD.FTZ R59, R59, R53 ;  /* 0x000000353b3be221 */ /* 0x000fe20000010000 */
[----:B------:R-:W-:-:S04]  /*5e70*/  ISETP.EQ.OR P6, PT, R49, R2, P0 ;  /* 0x000000023100720c */ /* 0x000fc800007c2670 */
[----:B------:R-:W-:-:S13]  /*5e80*/  ISETP.EQ.OR P6, PT, R48, 0x2, P6 ;  /* 0x000000023000780c */ /* 0x000fda00037c2670 */
[----:B------:R-:W-:-:S04]  /*5e90*/  @!P6 IMAD R49, R49, c[0x0][0x10], R0 ;  /* 0x000004003131ea24 */ /* 0x000fc800078e0200 */
[----:B------:R-:W-:-:S06]  /*5ea0*/  @!P6 IMAD.WIDE.U32 R50, R49, 0x8, R50 ;  /* 0x000000083132e825 */ /* 0x000fcc00078e0032 */
[----:B------:R-:W2:Y:S02]  /*5eb0*/  @!P6 LDG.E.64 R50, [R50.64] ;  /* 0x0000000c3232e981 */ /* 0x000ea4000c1e1b00 */
[----:B--2---:R-:W-:Y:S02]  /*5ec0*/  @!P6 FADD.FTZ R58, R58, R50 ;  /* 0x000000323a3ae221 */ /* 0x004fe40000010000 */
[----:B------:R-:W-:-:S05]  /*5ed0*/  @!P6 FADD.FTZ R59, R59, R51 ;  /* 0x000000333b3be221 */ /* 0x000fca0000010000 */
.L_x_2190:
[----:B------:R-:W-:Y:S04]  /*5ee0*/  @!P0 STS.64 [0x88], R58 ;  /* 0x0000883aff008388 */ /* 0x000fe80000000a00 */
[----:B------:R-:W-:Y:S01]  /*5ef0*/  BAR.SYNC.DEFER_BLOCKING 0x0 ;  /* 0x0000000000007b1d */ /* 0x000fe20000010000 */
[----:B------:R-:W-:Y:S02]  /*5f00*/  ISETP.NE.AND P6, PT, RZ, UR16, PT ;  /* 0x00000010ff007c0c */ /* 0x000fe4000bfc5270 */
[----:B0-----:R-:W-:-:S05]  /*5f10*/  SHF.R.U32.HI R50, RZ, 0x2, R3 ;  /* 0x00000002ff327819 */ /* 0x001fca0000011603 */
[----:B------:R-:W-:-:S04]  /*5f20*/  IMAD.WIDE.U32 R50, R50, 0x24924925, RZ ;  /* 0x2492492532327825 */ /* 0x000fc800078e00ff */
[----:B------:R-:W-:-:S05]  /*5f30*/  IMAD R52, R2, c[0x0][0x1fc], R51 ;  /* 0x00007f0002347a24 */ /* 0x000fca00078e0233 */
[----:B------:R-:W-:Y:S01]  /*5f40*/  IADD3 R54, R52, 0xc0, RZ ;  /* 0x000000c034367810 */ /* 0x000fe20007ffe0ff */
[----:B------:R-:W0:Y:S02]  /*5f50*/  LDS.64 R48, [0x88] ;  /* 0x00008800ff307984 */ /* 0x000e240000000a00 */
[----:B0-----:R-:W-:Y:S02]  /*5f60*/  FMUL.FTZ R48, R48, c[0x0][0x20c] ;  /* 0x0000830030307a20 */ /* 0x001fe40000410000 */
[----:B------:R-:W-:Y:S02]  /*5f70*/  FMUL.FTZ R53, R49, c[0x0][0x20c] ;  /* 0x0000830031357a20 */ /* 0x000fe40000410000 */
[----:B------:R0:W1:Y:S01]  /*5f80*/  R2UR UR4, R48 ;  /* 0x00000000300473c2 */ /* 0x00006200000e0000 */
[----:B------:R-:W-:Y:S05]  /*5f90*/  @!P6 BRA `(.L_x_2200) ;  /* 0x000001200000e947 */ /* 0x000fea0003800000 */
[----:B0-----:R-:W-:Y:S02]  /*5fa0*/  FFMA.FTZ R48, R86, R46, R56 ;  /* 0x0000002e56307223 */ /* 0x001fe40000010038 */
[----:B------:R-:W-:-:S02]  /*5fb0*/  FFMA.FTZ R49, R85, R47, R57 ;  /* 0x0000002f55317223 */ /* 0x000fc40000010039 */
[----:B------:R-:W-:Y:S02]  /*5fc0*/  FMUL.FTZ R50, R48, -1.4426950216293334961 ;  /* 0xbfb8aa3b30327820 */ /* 0x000fe40000410000 */
[----:B------:R-:W-:-:S04]  /*5fd0*/  FMUL.FTZ R55, R49, -1.4426950216293334961 ;  /* 0xbfb8aa3b31377820 */ /* 0x000fc80000410000 */
[----:B------:R-:W0:Y:S08]  /*5fe0*/  MUFU.EX2 R50, R50 ;  /* 0x0000003200327308 */ /* 0x000e300000000800 */
[----:B------:R-:W2:Y:S01]  /*5ff0*/  MUFU.EX2 R55, R55 ;  /* 0x0000003700377308 */ /* 0x000ea20000000800 */
[----:B0-----:R-:W-:-:S07]  /*6000*/  FADD.FTZ R51, R50, 1 ;  /* 0x3f80000032337421 */ /* 0x001fce0000010000 */
[----:B------:R-:W0:Y:S01]  /*6010*/  MUFU.RCP R51, R51 ;  /* 0x0000003300337308 */ /* 0x000e220000001000 */
[----:B--2---:R-:W-:-:S07]  /*6020*/  FADD.FTZ R58, R55, 1 ;  /* 0x3f800000373a7421 */ /* 0x004fce0000010000 */
[----:B------:R-:W2:Y:S01]  /*6030*/  MUFU.RCP R58, R58 ;  /* 0x0000003a003a7308 */ /* 0x000ea20000001000 */
[----:B0-----:R-:W-:Y:S02]  /*6040*/  FADD.FTZ R59, -R51, 1 ;  /* 0x3f800000333b7421 */ /* 0x001fe40000010100 */
[----:B------:R-:W-:Y:S02]  /*6050*/  FMUL.FTZ R22, R22, R51 ;  /* 0x0000003316167220 */ /* 0x000fe40000410000 */
[----:B------:R-:W-:Y:S02]  /*6060*/  FFMA.FTZ R59, R48, R59, 1 ;  /* 0x3f800000303b7423 */ /* 0x000fe4000001003b */
[----:B--2---:R-:W-:Y:S02]  /*6070*/  FADD.FTZ R50, -R58, 1 ;  /* 0x3f8000003a327421 */ /* 0x004fe40000010100 */
[----:B------:R-:W-:Y:S02]  /*6080*/  FMUL.FTZ R23, R23, R58 ;  /* 0x0000003a17177220 */ /* 0x000fe40000410000 */
[----:B------:R-:W-:-:S02]  /*6090*/  FFMA.FTZ R50, R49, R50, 1 ;  /* 0x3f80000031327423 */ /* 0x000fc40000010032 */
[----:B------:R-:W-:Y:S02]  /*60a0*/  FMUL.FTZ R22, R22, R59 ;  /* 0x0000003b16167220 */ /* 0x000fe40000410000 */
[----:B------:R-:W-:Y:S02]  /*60b0*/  FMUL.FTZ R23, R23, R50 ;  /* 0x0000003217177220 */ /* 0x000fe40000410000 */
.L_x_2200:
[----:B------:R-:W-:Y:S01]  /*60c0*/  LOP3.LUT P0, RZ, R6, 0x80, RZ, 0xc0, !PT ;  /* 0x0000008006ff7812 */ /* 0x000fe2000780c0ff */
[----:B------:R-:W-:-:S12]  /*60d0*/  BSSY B0, `(.L_x_2201) ;  /* 0x0000011000007945 */ /* 0x000fd80003800000 */
[----:B------:R-:W-:Y:S05]  /*60e0*/  @!P0 BRA `(.L_x_2202) ;  /* 0x000000f000008947 */ /* 0x000fea0003800000 */
[----:B0-----:R-:W-:Y:S01]  /*60f0*/  MOV R48, R10 ;  /* 0x0000000a00307202 */ /* 0x001fe20000000f00 */
[----:B------:R-:W-:Y:S01]  /*6100*/  IMAD R51, R124, c[0x0][0x1d8], RZ ;  /* 0x000076007c337a24 */ /* 0x000fe200078e02ff */
[----:B------:R-:W-:-:S03]  /*6110*/  MOV R49, R13 ;  /* 0x0000000d00317202 */ /* 0x000fc60000000f00 */
[C---:B------:R-:W-:Y:S02]  /*6120*/  IMAD R51, R4.reuse, c[0x0][0x1dc], R51 ;  /* 0x0000770004337a24 */ /* 0x040fe400078e0233 */
[----:B------:R-:W-:-:S05]  /*6130*/  IMAD.WIDE.U32 R48, R4, c[0x0][0x1d8], R48 ;  /* 0x0000760004307a25 */ /* 0x000fca00078e0030 */
[----:B------:R-:W-:Y:S01]  /*6140*/  IADD3 R51, R49, R51, RZ ;  /* 0x0000003331337210 */ /* 0x000fe20007ffe0ff */
[----:B-1----:R-:W-:Y:S01]  /*6150*/  FFMA.FTZ R49, R86, UR4, R53 ;  /* 0x0000000456317c23 */ /* 0x002fe20008010035 */
[----:B------:R-:W-:-:S03]  /*6160*/  LEA R50, P0, R48, c[0x0][0x160], 0x2 ;  /* 0x0000580030327a11 */ /* 0x000fc600078010ff */
[----:B------:R-:W-:Y:S01]  /*6170*/  FFMA.FTZ R22, R46, R22, -R49 ;  /* 0x000000162e167223 */ /* 0x000fe20000010831 */
[----:B------:R-:W-:Y:S01]  /*6180*/  LEA.HI.X R51, R48, c[0x0][0x164], R51, 0x2, P0 ;  /* 0x0000590030337a11 */ /* 0x000fe200000f1433 */
[----:B------:R-:W-:Y:S02]  /*6190*/  FFMA.FTZ R48, R85, UR4, R53 ;  /* 0x0000000455307c23 */ /* 0x000fe40008010035 */
[----:B------:R-:W-:Y:S02]  /*61a0*/  FMUL.FTZ R22, R22, UR14 ;  /* 0x0000000e16167c20 */ /* 0x000fe40008410000 */
[----:B------:R-:W-:-:S04]  /*61b0*/  FFMA.FTZ R23, R47, R23, -R48 ;  /* 0x000000172f177223 */ /* 0x000fc80000010830 */
[----:B------:R-:W-:-:S05]  /*61c0*/  FMUL.FTZ R23, R23, UR14 ;  /* 0x0000000e17177c20 */ /* 0x000fca0008410000 */
[----:B------:R0:W-:Y:S02]  /*61d0*/  STG.E.64 [R50.64], R22 ;  /* 0x0000001632007986 */ /* 0x0001e4000c101b0c */
.L_x_2202:
[----:B------:R-:W-:Y:S05]  /*61e0*/  BSYNC B0 ;  /* 0x0000000000007941 */ /* 0x000fea0003800000 */
.L_x_2201:
[----:B------:R-:W-:Y:S02]  /*61f0*/  ISETP.NE.AND P0, PT, RZ, UR16, PT ;  /* 0x00000010ff007c0c */ /* 0x000fe4000bf05270 */
[----:B0-----:R-:W-:-:S11]  /*6200*/  SHF.R.S32.HI R50, RZ, 0x1f, R54 ;  /* 0x0000001fff327819 */ /* 0x001fd60000011436 */
[----:B------:R-:W-:Y:S05]  /*6210*/  @!P0 BRA `(.L_x_2203) ;  /* 0x0000012000008947 */ /* 0x000fea0003800000 */
[----:B------:R-:W-:Y:S02]  /*6220*/  FFMA.FTZ R22, R84, R46, R56 ;  /* 0x0000002e54167223 */ /* 0x000fe40000010038 */
[----:B------:R-:W-:Y:S02]  /*6230*/  FFMA.FTZ R23, R83, R47, R57 ;  /* 0x0000002f53177223 */ /* 0x000fe40000010039 */
        /* <DEDUP_REMOVED lines=8> */
[----:B0-----:R-:W-:Y:S02]  /*62c0*/  FMUL.FTZ R24, R24, R49 ;  /* 0x0000003118187220 */ /* 0x001fe40000410000 */
[----:B--2---:R-:W-:Y:S02]  /*62d0*/  FMUL.FTZ R59, R25, R58 ;  /* 0x0000003a193b7220 */ /* 0x004fe40000410000 */
[----:B------:R-:W-:Y:S02]  /*62e0*/  FADD.FTZ R25, -R49, 1 ;  /* 0x3f80000031197421 */ /* 0x000fe40000010100 */
[----:B------:R-:W-:Y:S02]  /*62f0*/  FADD.FTZ R58, -R58, 1 ;  /* 0x3f8000003a3a7421 */ /* 0x000fe40000010100 */
[----:B------:R-:W-:Y:S02]  /*6300*/  FFMA.FTZ R25, R22, R25, 1 ;  /* 0x3f80000016197423 */ /* 0x000fe40000010019 */
[----:B------:R-:W-:-:S02]  /*6310*/  FFMA.FTZ R58, R23, R58, 1 ;  /* 0x3f800000173a7423 */ /* 0x000fc4000001003a */
[----:B------:R-:W-:Y:S02]  /*6320*/  FMUL.FTZ R24, R24, R25 ;  /* 0x0000001918187220 */ /* 0x000fe40000410000 */
[----:B------:R-:W-:Y:S02]  /*6330*/  FMUL.FTZ R25, R59, R58 ;  /* 0x0000003a3b197220 */ /* 0x000fe40000410000 */
.L_x_2203:
[----:B------:R-:W-:Y:S01]  /*6340*/  LOP3.LUT P0, RZ, R6, 0x40, RZ, 0xc0, !PT ;  /* 0x0000004006ff7812 */ /* 0x000fe2000780c0ff */
[----:B------:R-:W-:-:S12]  /*6350*/  BSSY B0, `(.L_x_2204) ;  /* 0x0000011000007945 */ /* 0x000fd80003800000 */
[----:B------:R-:W-:Y:S05]  /*6360*/  @!P0 BRA `(.L_x_2205) ;  /* 0x000000f000008947 */ /* 0x000fea0003800000 */
[----:B------:R-:W-:Y:S01]  /*6370*/  MOV R22, R10 ;  /* 0x0000000a00167202 */ /* 0x000fe20000000f00 */
[----:B------:R-:W-:Y:S01]  /*6380*/  IMAD R49, R119, c[0x0][0x1d8], RZ ;  /* 0x0000760077317a24 */ /* 0x000fe200078e02ff */
[----:B------:R-:W-:Y:S01]  /*6390*/  MOV R23, R13 ;  /* 0x0000000d00177202 */ /* 0x000fe20000000f00 */
[----:B-1----:R-:W-:Y:S02]  /*63a0*/  FFMA.FTZ R58, R83, UR4, R53 ;  /* 0x00000004533a7c23 */ /* 0x002fe40008010035 */
[C---:B------:R-:W-:Y:S02]  /*63b0*/  IMAD R49, R108.reuse, c[0x0][0x1dc], R49 ;  /* 0x000077006c317a24 */ /* 0x040fe400078e0231 */
[----:B------:R-:W-:-:S05]  /*63c0*/  IMAD.WIDE.U32 R22, R108, c[0x0][0x1d8], R22 ;  /* 0x000076006c167a25 */ /* 0x000fca00078e0016 */
[----:B------:R-:W-:Y:S01]  /*63d0*/  IADD3 R49, R23, R49, RZ ;  /* 0x0000003117317210 */ /* 0x000fe20007ffe0ff */
[----:B------:R-:W-:Y:S01]  /*63e0*/  FFMA.FTZ R23, R84, UR4, R53 ;  /* 0x0000000454177c23 */ /* 0x000fe20008010035 */
[----:B------:R-:W-:-:S04]  /*63f0*/  LEA R48, P0, R22, c[0x0][0x160], 0x2 ;  /* 0x0000580016307a11 */ /* 0x000fc800078010ff */
[----:B------:R-:W-:Y:S01]  /*6400*/  LEA.HI.X R49, R22, c[0x0][0x164], R49, 0x2, P0 ;  /* 0x0000590016317a11 */ /* 0x000fe200000f1431 */
[----:B------:R-:W-:Y:S02]  /*6410*/  FFMA.FTZ R22, R46, R24, -R23 ;  /* 0x000000182e167223 */ /* 0x000fe40000010817 */
[----:B------:R-:W-:Y:S02]  /*6420*/  FFMA.FTZ R23, R47, R25, -R58 ;  /* 0x000000192f177223 */ /* 0x000fe4000001083a */
[----:B------:R-:W-:Y:S02]  /*6430*/  FMUL.FTZ R22, R22, UR14 ;  /* 0x0000000e16167c20 */ /* 0x000fe40008410000 */
[----:B------:R-:W-:-:S05]  /*6440*/  FMUL.FTZ R23, R23, UR14 ;  /* 0x0000000e17177c20 */ /* 0x000fca0008410000 */
[----:B------:R0:W-:Y:S02]  /*6450*/  STG.E.64 [R48.64], R22 ;  /* 0x0000001630007986 */ /* 0x0001e4000c101b0c */
.L_x_2205:
[----:B------:R-:W-:Y:S05]  /*6460*/  BSYNC B0 ;  /* 0x0000000000007941 */ /* 0x000fea0003800000 */
.L_x_2204:
[----:B------:R-:W-:-:S13]  /*6470*/  ISETP.NE.AND P0, PT, RZ, UR16, PT ;  /* 0x00000010ff007c0c */ /* 0x000fda000bf05270 */
[----:B------:R-:W-:Y:S05]  /*6480*/  @!P0 BRA `(.L_x_2206) ;  /* 0x0000012000008947 */ /* 0x000fea0003800000 */
[----:B0-----:R-:W-:Y:S02]  /*6490*/  FFMA.FTZ R22, R82, R46, R56 ;  /* 0x0000002e52167223 */ /* 0x001fe40000010038 */
        /* <DEDUP_REMOVED lines=17> */
.L_x_2206:
[----:B------:R-:W-:Y:S01]  /*65b0*/  LOP3.LUT P0, RZ, R6, 0x20, RZ, 0xc0, !PT ;  /* 0x0000002006ff7812 */ /* 0x000fe2000780c0ff */
[----:B------:R-:W-:-:S12]  /*65c0*/  BSSY B0, `(.L_x_2207) ;  /* 0x0000011000007945 */ /* 0x000fd80003800000 */
[----:B------:R-:W-:Y:S05]  /*65d0*/  @!P0 BRA `(.L_x_2208) ;  /* 0x000000f000008947 */ /* 0x000fea0003800000 */
[----:B0-----:R-:W-:Y:S01]  /*65e0*/  MOV R22, R10 ;  /* 0x0000000a00167202 */ /* 0x001fe20000000f00 */
        /* <DEDUP_REMOVED lines=14> */
.L_x_2208:
[----:B------:R-:W-:Y:S05]  /*66d0*/  BSYNC B0 ;  /* 0x0000000000007941 */ /* 0x000fea0003800000 */
.L_x_2207:
        /* <DEDUP_REMOVED lines=20> */
.L_x_2209:
        /* <DEDUP_REMOVED lines=18> */
.L_x_2211:
[----:B------:R-:W-:Y:S05]  /*6940*/  BSYNC B0 ;  /* 0x0000000000007941 */ /* 0x000fea0003800000 */
.L_x_2210:
        /* <DEDUP_REMOVED lines=20> */
.L_x_2212:
        /* <DEDUP_REMOVED lines=18> */
.L_x_2214:
[----:B------:R-:W-:Y:S05]  /*6bb0*/  BSYNC B0 ;  /* 0x0000000000007941 */ /* 0x000fea0003800000 */
.L_x_2213:
        /* <DEDUP_REMOVED lines=20> */
.L_x_2215:
        /* <DEDUP_REMOVED lines=18> */
.L_x_2217:
[----:B------:R-:W-:Y:S05]  /*6e20*/  BSYNC B0 ;  /* 0x0000000000007941 */ /* 0x000fea0003800000 */
.L_x_2216:
        /* <DEDUP_REMOVED lines=20> */
.L_x_2218:
        /* <DEDUP_REMOVED lines=18> */
.L_x_2220:
[----:B------:R-:W-:Y:S05]  /*7090*/  BSYNC B0 ;  /* 0x0000000000007941 */ /* 0x000fea0003800000 */
.L_x_2219:
        /* <DEDUP_REMOVED lines=20> */
.L_x_2221:
[----:B------:R-:W-:Y:S01]  /*71e0*/  BSSY B0, `(.L_x_2222) ;  /* 0x0000011000007945 */ /* 0x000fe20003800000 */
        /* <DEDUP_REMOVED lines=16> */
.L_x_2223:
[----:B------:R-:W-:Y:S05]  /*72f0*/  BSYNC B0 ;  /* 0x0000000000007941 */ /* 0x000fea0003800000 */
.L_x_2222:
        /* <DEDUP_REMOVED lines=19> */
.L_x_2224:
        /* <DEDUP_REMOVED lines=17> */
.L_x_2226:
[----:B------:R-:W-:Y:S05]  /*7540*/  BSYNC B0 ;  /* 0x0000000000007941 */ /* 0x000fea0003800000 */
.L_x_2225:
        /* <DEDUP_REMOVED lines=19> */
.L_x_2227:
        /* <DEDUP_REMOVED lines=17> */
.L_x_2229:
[----:B------:R-:W-:Y:S05]  /*7790*/  BSYNC B0 ;  /* 0x0000000000007941 */ /* 0x000fea0003800000 */
.L_x_2228:
        /* <DEDUP_REMOVED lines=19> */
.L_x_2230:
        /* <DEDUP_REMOVED lines=17> */
.L_x_2232:
[----:B------:R-:W-:Y:S05]  /*79e0*/  BSYNC B0 ;  /* 0x0000000000007941 */ /* 0x000fea0003800000 */
.L_x_2231:
        /* <DEDUP_REMOVED lines=19> */
.L_x_2233:
        /* <DEDUP_REMOVED lines=17> */
.L_x_2235:
[----:B------:R-:W-:Y:S05]  /*7c30*/  BSYNC B0 ;  /* 0x0000000000007941 */ /* 0x000fea0003800000 */
.L_x_2234:
        /* <DEDUP_REMOVED lines=19> */
.L_x_2236:
[----:B------:R-:W-:Y:S01]  /*7d70*/  ISETP.GE.U32.AND P0, PT, R54, c[0x0][0x1e0], PT ;  /* 0x0000780036007a0c */ /* 0x000fe20003f06070 */
[----:B------:R-:W-:Y:S01]  /*7d80*/  BSSY B0, `(.L_x_2237) ;  /* 0x0000015000007945 */ /* 0x000fe20003800000 */
[----:B------:R-:W-:Y:S02]  /*7d90*/  IADD3 R29, R52, 0xd0, RZ ;  /* 0x000000d0341d7810 */ /* 0x000fe40007ffe0ff */
[----:B------:R-:W-:Y:S02]  /*7da0*/  ISETP.GE.AND.EX P0, PT, R50, c[0x0][0x1e4], PT, P0 ;  /* 0x0000790032007a0c */ /* 0x000fe40003f06300 */
[----:B------:R-:W-:Y:S02]  /*7db0*/  SHF.R.S32.HI R30, RZ, 0x1f, R29 ;  /* 0x0000001fff1e7819 */ /* 0x000fe4000001141d */
[----:B------:R-:W-:-:S13]  /*7dc0*/  ISETP.LT.U32.AND P0, PT, R3, 0x1c0, !P0 ;  /* 0x000001c00300780c */ /* 0x000fda0004701070 */
        /* <DEDUP_REMOVED lines=16> */
.L_x_2238:
[----:B------:R-:W-:Y:S05]  /*7ed0*/  BSYNC B0 ;  /* 0x0000000000007941 */ /* 0x000fea0003800000 */
.L_x_2237:
        /* <DEDUP_REMOVED lines=19> */
.L_x_2239:
        /* <DEDUP_REMOVED lines=22> */
.L_x_2241:
[----:B------:R-:W-:Y:S05]  /*8170*/  BSYNC B0 ;  /* 0x0000000000007941 */ /* 0x000fea0003800000 */
.L_x_2240:
[----:B------:R-:W-:Y:S05]  /*8180*/  @!P6 BRA `(.L_x_2242) ;  /* 0x000001200000e947 */ /* 0x000fea0003800000 */
[----:B------:R-:W-:Y:S02]  /*8190*/  FFMA.FTZ R7, R8, R46, R56 ;  /* 0x0000002e08077223 */ /* 0x000fe40000010038 */
[----:B0-----:R-:W-:Y:S02]  /*81a0*/  FFMA.FTZ R14, R9, R47, R57 ;  /* 0x0000002f090e7223 */ /* 0x001fe40000010039 */
        /* <DEDUP_REMOVED lines=16> */
.L_x_2242:
[----:B------:R-:W-:Y:S01]  /*82b0*/  ISETP.GE.U32.AND P0, PT, R27, c[0x0][0x1e0], PT ;  /* 0x000078001b007a0c */ /* 0x000fe20003f06070 */
[----:B------:R-:W-:Y:S01]  /*82c0*/  BSSY B0, `(.L_x_2243) ;  /* 0x0000015000007945 */ /* 0x000fe20003800000 */
[----:B------:R-:W-:Y:S02]  /*82d0*/  IADD3 R52, R52, 0xf0, RZ ;  /* 0x000000f034347810 */ /* 0x000fe40007ffe0ff */
[----:B------:R-:W-:Y:S02]  /*82e0*/  ISETP.GE.AND.EX P0, PT, R28, c[0x0][0x1e4], PT, P0 ;  /* 0x000079001c007a0c */ /* 0x000fe40003f06300 */
[----:B0-----:R-:W-:Y:S02]  /*82f0*/  SHF.R.S32.HI R23, RZ, 0x1f, R52 ;  /* 0x0000001fff177819 */ /* 0x001fe40000011434 */
[----:B------:R-:W-:-:S13]  /*8300*/  ISETP.LT.U32.AND P0, PT, R3, 0x1c0, !P0 ;  /* 0x000001c00300780c */ /* 0x000fda0004701070 */
[----:B------:R-:W-:Y:S05]  /*8310*/  @!P0 BRA `(.L_x_2244) ;  /* 0x000000f000008947 */ /* 0x000fea0003800000 */
[----:B------:R-:W-:Y:S01]  /*8320*/  MOV R14, R10 ;  /* 0x0000000a000e7202 */ /* 0x000fe20000000f00 */
[----:B------:R-:W-:Y:S01]  /*8330*/  IMAD R22, R121, c[0x0][0x1d8], RZ ;  /* 0x0000760079167a24 */ /* 0x000fe200078e02ff */
[----:B------:R-:W-:-:S03]  /*8340*/  MOV R15, R13 ;  /* 0x0000000d000f7202 */ /* 0x000fc60000000f00 */
[C---:B------:R-:W-:Y:S02]  /*8350*/  IMAD R7, R95.reuse, c[0x0][0x1dc], R22 ;  /* 0x000077005f077a24 */ /* 0x040fe400078e0216 */
[----:B------:R-:W-:-:S05]  /*8360*/  IMAD.WIDE.U32 R16, R95, c[0x0][0x1d8], R14 ;  /* 0x000076005f107a25 */ /* 0x000fca00078e000e */
[----:B------:R-:W-:Y:S02]  /*8370*/  IADD3 R7, R17, R7, RZ ;  /* 0x0000000711077210 */ /* 0x000fe40007ffe0ff */
[----:B------:R-:W-:-:S04]  /*8380*/  LEA R14, P0, R16, c[0x0][0x160], 0x2 ;  /* 0x00005800100e7a11 */ /* 0x000fc800078010ff */
[----:B------:R-:W-:Y:S01]  /*8390*/  LEA.HI.X R15, R16, c[0x0][0x164], R7, 0x2, P0 ;  /* 0x00005900100f7a11 */ /* 0x000fe200000f1407 */
[--C-:B-1----:R-:W-:Y:S02]  /*83a0*/  FFMA.FTZ R7, R8, UR4, R53.reuse ;  /* 0x0000000408077c23 */ /* 0x102fe40008010035 */
[----:B------:R-:W-:Y:S02]  /*83b0*/  FFMA.FTZ R8, R9, UR4, R53 ;  /* 0x0000000409087c23 */ /* 0x000fe40008010035 */
[----:B------:R-:W-:Y:S02]  /*83c0*/  FFMA.FTZ R7, R46, R18, -R7 ;  /* 0x000000122e077223 */ /* 0x000fe40000010807 */
[----:B------:R-:W-:Y:S02]  /*83d0*/  FFMA.FTZ R9, R47, R19, -R8 ;  /* 0x000000132f097223 */ /* 0x000fe40000010808 */
[----:B------:R-:W-:Y:S02]  /*83e0*/  FMUL.FTZ R8, R7, UR14 ;  /* 0x0000000e07087c20 */ /* 0x000fe40008410000 */
[----:B------:R-:W-:-:S05]  /*83f0*/  FMUL.FTZ R9, R9, UR14 ;  /* 0x0000000e09097c20 */ /* 0x000fca0008410000 */
[----:B------:R0:W-:Y:S02]  /*8400*/  STG.E.64 [R14.64], R8 ;  /* 0x000000080e007986 */ /* 0x0001e4000c101b0c */
.L_x_2244:
[----:B------:R-:W-:Y:S05]  /*8410*/  BSYNC B0 ;  /* 0x0000000000007941 */ /* 0x000fea0003800000 */
.L_x_2243:
[----:B------:R-:W-:Y:S05]  /*8420*/  @!P6 BRA `(.L_x_2245) ;  /* 0x000001200000e947 */ /* 0x000fea0003800000 */
[----:B------:R-:W-:Y:S02]  /*8430*/  FFMA.FTZ R56, R88, R46, R56 ;  /* 0x0000002e58387223 */ /* 0x000fe40000010038 */
[----:B------:R-:W-:Y:S02]  /*8440*/  FFMA.FTZ R57, R87, R47, R57 ;  /* 0x0000002f57397223 */ /* 0x000fe40000010039 */
[----:B------:R-:W-:Y:S02]  /*8450*/  FMUL.FTZ R7, R56, -1.4426950216293334961 ;  /* 0xbfb8aa3b38077820 */ /* 0x000fe40000410000 */
[----:B0-----:R-:W-:-:S04]  /*8460*/  FMUL.FTZ R14, R57, -1.4426950216293334961 ;  /* 0xbfb8aa3b390e7820 */ /* 0x001fc80000410000 */
        /* <DEDUP_REMOVED lines=14> */
.L_x_2245:
[----:B------:R-:W-:Y:S01]  /*8550*/  ISETP.GE.U32.AND P0, PT, R52, c[0x0][0x1e0], PT ;  /* 0x0000780034007a0c */ /* 0x000fe20003f06070 */
[----:B------:R-:W-:Y:S03]  /*8560*/  BSSY B0, `(.L_x_2246) ;  /* 0x0000012000007945 */ /* 0x000fe60003800000 */
[----:B------:R-:W-:-:S04]  /*8570*/  ISETP.GE.AND.EX P0, PT, R23, c[0x0][0x1e4], PT, P0 ;  /* 0x0000790017007a0c */ /* 0x000fc80003f06300 */
[----:B------:R-:W-:-:S13]  /*8580*/  ISETP.LT.U32.AND P0, PT, R3, 0x1c0, !P0 ;  /* 0x000001c00300780c */ /* 0x000fda0004701070 */
[----:B------:R-:W-:Y:S05]  /*8590*/  @!P0 BRA `(.L_x_2247) ;  /* 0x000000e000008947 */ /* 0x000fea0003800000 */
[----:B------:R-:W-:Y:S01]  /*85a0*/  MOV R11, R13 ;  /* 0x0000000d000b7202 */ /* 0x000fe20000000f00 */
[----:B------:R-:W-:-:S04]  /*85b0*/  IMAD R7, R120, c[0x0][0x1d8], RZ ;  /* 0x0000760078077a24 */ /* 0x000fc800078e02ff */
[----:B------:R-:W-:-:S04]  /*85c0*/  IMAD.WIDE.U32 R10, R94, c[0x0][0x1d8], R10 ;  /* 0x000076005e0a7a25 */ /* 0x000fc800078e000a */
[----:B------:R-:W-:Y:S01]  /*85d0*/  IMAD R7, R94, c[0x0][0x1dc], R7 ;  /* 0x000077005e077a24 */ /* 0x000fe200078e0207 */
[----:B0-----:R-:W-:-:S04]  /*85e0*/  LEA R8, P0, R10, c[0x0][0x160], 0x2 ;  /* 0x000058000a087a11 */ /* 0x001fc800078010ff */
[----:B------:R-:W-:-:S04]  /*85f0*/  IADD3 R7, R11, R7, RZ ;  /* 0x000000070b077210 */ /* 0x000fc80007ffe0ff */
        /* <DEDUP_REMOVED lines=8> */
.L_x_2247:
[----:B------:R-:W-:Y:S05]  /*8680*/  BSYNC B0 ;  /* 0x0000000000007941 */ /* 0x000fea0003800000 */
.L_x_2246:
[----:B------:R-:W-:Y:S02]  /*8690*/  IADD3 R5, R5, c[0x0][0x10], RZ ;  /* 0x0000040005057a10 */ /* 0x000fe40007ffe0ff */
[----:B------:R-:W-:Y:S02]  /*86a0*/  IADD3 R91, R91, 0x1, RZ ;  /* 0x000000015b5b7810 */ /* 0x000fe40007ffe0ff */
[----:B------:R-:W-:-:S13]  /*86b0*/  ISETP.GE.AND P0, PT, R5, UR6, PT ;  /* 0x0000000605007c0c */ /* 0x000fda000bf06270 */
[----:B------:R-:W-:Y:S01]  /*86c0*/  @P0 CALL.REL.NOINC `(.L_x_2165) ;  /* 0x0000001000000944 */ /* 0x000fe20003c00000 */
[----:B------:R-:W-:Y:S05]  /*86d0*/  BRA `(.L_x_2248) ;  /* 0xffff801000007947 */ /* 0x000fea000383ffff */
.L_x_2165:
[----:B-12---:R-:W-:Y:S01]  /*86e0*/  MOV R6, c[0x0][0xc] ;  /* 0x0000030000067a02 */ /* 0x006fe20000000f00 */
[----:B------:R-:W-:Y:S01]  /*86f0*/  HFMA2.MMA R27, -RZ, RZ, 0, 2.384185791015625e-07 ;  /* 0x00000004ff1b7435 */ /* 0x000fe200000001ff */
[----:B------:R-:W-:Y:S01]  /*8700*/  ISETP.NE.AND P2, PT, R3, RZ, PT ;  /* 0x000000ff0300720c */ /* 0x000fe20003f45270 */
[----:B------:R-:W-:Y:S01]  /*8710*/  BSSY B0, `(.L_x_2249) ;  /* 0x0000013000007945 */ /* 0x000fe20003800000 */
[----:B------:R-:W-:Y:S02]  /*8720*/  IADD3 R7, R6, -0x1, RZ ;  /* 0xffffffff06077810 */ /* 0x000fe40007ffe0ff */
[----:B------:R-:W-:Y:S02]  /*8730*/  MOV R4, c[0x0][0x10] ;  /* 0x0000040000047a02 */ /* 0x000fe40000000f00 */
[----:B------:R-:W-:Y:S02]  /*8740*/  ISETP.NE.AND P0, PT, R2, R7, PT ;  /* 0x000000070200720c */ /* 0x000fe40003f05270 */
[----:B------:R-:W-:-:S02]  /*8750*/  ISETP.NE.AND P1, PT, R6, 0x1, PT ;  /* 0x000000010600780c */ /* 0x000fc40003f25270 */
[C---:B------:R-:W-:Y:S02]  /*8760*/  SHF.L.U32 R2, R4.reuse, 0x1, RZ ;  /* 0x0000000104027819 */ /* 0x040fe400000006ff */
[----:B------:R-:W-:Y:S02]  /*8770*/  IADD3 R5, R4, -0x1, RZ ;  /* 0xffffffff04057810 */ /* 0x000fe40007ffe0ff */
        /* <DEDUP_REMOVED lines=12> */
.L_x_2250:
[----:B------:R-:W-:Y:S05]  /*8840*/  BSYNC B0 ;  /* 0x0000000000007941 */ /* 0x000fea0003800000 */
.L_x_2249:
[----:B------:R-:W-:Y:S05]  /*8850*/  @P0 EXIT ;  /* 0x000000000000094d */ /* 0x000fea0003800000 */
[----:B------:R-:W-:Y:S05]  /*8860*/  @P2 BRA `(.L_x_2251) ;  /* 0x0000008000002947 */ /* 0x000fea0003800000 */
[----:B------:R-:W-:-:S05]  /*8870*/  IMAD R0, R6, c[0x0][0x10], RZ ;  /* 0x0000040006007a24 */ /* 0x000fca00078e02ff */
[----:B------:R-:W-:-:S13]  /*8880*/  ISETP.NE.AND P0, PT, R0, -0x1, PT ;  /* 0xffffffff0000780c */ /* 0x000fda0003f05270 */
[----:B------:R-:W-:Y:S05]  /*8890*/  @!P0 BRA `(.L_x_2251) ;  /* 0x0000005000008947 */ /* 0x000fea0003800000 */
.L_x_2252:
[----:B-1----:R-:W2:Y:S01]  /*88a0*/  LDG.E.STRONG.GPU R7, [R4.64] ;  /* 0x0000000c04077981 */ /* 0x002ea2000c1ef900 */
[----:B------:R-:W-:Y:S01]  /*88b0*/  YIELD ;  /* 0x0000000000007946 */ /* 0x000fe20003800000 */
[----:B--2---:R-:W-:Y:S01]  /*88c0*/  ISETP.NE.AND P0, PT, R7, R0, PT ;  /* 0x000000000700720c */ /* 0x004fe20003f05270 */
[----:B------:R-:W-:-:S12]  /*88d0*/  CCTL.IVALL ;  /* 0x00000000ff00798f */ /* 0x000fd80002000000 */
[----:B------:R-:W-:Y:S05]  /*88e0*/  @P0 BRA `(.L_x_2252) ;  /* 0xffffffb000000947 */ /* 0x000fea000383ffff */
.L_x_2251:
        /* <DEDUP_REMOVED lines=25> */
.L_x_2253:
[----:B0-----:R-:W-:-:S04]  /*8a80*/  LEA R8, P0, R3, c[0x0][0x1b8], 0x2 ;  /* 0x00006e0003087a11 */ /* 0x001fc800078010ff */
[----:B------:R-:W-:Y:S02]  /*8a90*/  LEA.HI.X R9, R3, c[0x0][0x1bc], R20, 0x2, P0 ;  /* 0x00006f0003097a11 */ /* 0x000fe400000f1414 */
[-C--:B------:R-:W-:Y:S02]  /*8aa0*/  LEA R10, P0, R22, R8.reuse, 0x2 ;  /* 0x00000008160a7211 */ /* 0x080fe400078010ff */
[-C--:B------:R-:W-:Y:S01]  /*8ab0*/  LEA R14, P1, R24, R8.reuse, 0x2 ;  /* 0x00000008180e7211 */ /* 0x080fe200078210ff */
[----:B------:R-:W2:Y:S01]  /*8ac0*/  LDG.E R16, [R8.64] ;  /* 0x0000000c08107981 */ /* 0x000ea2000c1e1900 */
        /* <DEDUP_REMOVED lines=18> */
.L_x_2254:
        /* <DEDUP_REMOVED lines=9> */
.L_x_5203:


//--------------------- .text._Z35group_norm_nhwc_bwd_one_pass_kernelI11Fp32IOFp32WLi512ELi56ELi448EEv26Group_norm_nhwc_bwd_params --------------------------
	.section	.text._Z35group_norm_nhwc_bwd_one_pass_kernelI11Fp32IOFp32WLi512ELi56ELi448EEv26Group_norm_nhwc_bwd_params,"ax",@progbits
	.sectioninfo	@"SHI_REGISTERS=128"
	.align	128
        .global         _Z35group_norm_nhwc_bwd_one_pass_kernelI11Fp32IOFp32WLi512ELi56ELi448EEv26Group_norm_nhwc_bwd_params
        .type           _Z35group_norm_nhwc_bwd_one_pass_kernelI11Fp32IOFp32WLi512ELi56ELi448EEv26Group_norm_nhwc_bwd_params,@function
        .size           _Z35group_norm_nhwc_bwd_one_pass_kernelI11Fp32IOFp32WLi512ELi56ELi448EEv26Group_norm_nhwc_bwd_params,(.L_x_5204 - _Z35group_norm_nhwc_bwd_one_pass_kernelI11Fp32IOFp32WLi512ELi56ELi448EEv26Group_norm_nhwc_bwd_params)
        .other          _Z35group_norm_nhwc_bwd_one_pass_kernelI11Fp32IOFp32WLi512ELi56ELi448EEv26Group_norm_nhwc_bwd_params,@"STO_CUDA_ENTRY STV_DEFAULT"
_Z35group_norm_nhwc_bwd_one_pass_kernelI11Fp32IOFp32WLi512ELi56ELi448EEv26Group_norm_nhwc_bwd_params:
.text._Z35group_norm_nhwc_bwd_one_pass_kernelI11Fp32IOFp32WLi512ELi56ELi448EEv26Group_norm_nhwc_bwd_params:
[----:B------:R-:W-:Y:S02]  /*0000*/  MOV R1, c[0x0][0x28] ;  /* 0x00000a0000017a02 */ /* 0x000fe40000000f00 */
[----:B------:R-:W0:Y:S01]  /*0010*/  S2UR UR9, SR_CTAID.Y ;  /* 0x00000000000979c3 */ /* 0x000e220000002600 */
[----:B------:R-:W-:Y:S01]  /*0020*/  ULDC UR8, c[0x0][0x1f0] ;  /* 0x00007c0000087ab9 */ /* 0x000fe20000000800 */
[----:B------:R-:W1:Y:S01]  /*0030*/  S2R R0, SR_TID.X ;  /* 0x0000000000007919 */ /* 0x000e620000002100 */
[----:B------:R-:W-:Y:S01]  /*0040*/  ULDC UR4, c[0x0][0x1c0] ;  /* 0x0000700000047ab9 */ /* 0x000fe20000000800 */
[----:B------:R-:W-:Y:S01]  /*0050*/  IADD3 R1, R1, -0xf0, RZ ;  /* 0xffffff1001017810 */ /* 0x000fe20007ffe0ff */
        /* <DEDUP_REMOVED lines=8> */
[--C-:B------:R-:W-:Y:S01]  /*00e0*/  SHF.R.S32.HI R3, RZ, 0x1f, R0.reuse ;  /* 0x0000001fff037819 */ /* 0x100fe20000011400 */
[----:B------:R-:W-:Y:S02]  /*00f0*/  ULDC.64 UR6, c[0x0][0x1d8] ;  /* 0x0000760000067ab9 */ /* 0x000fe40000000a00 */
[----:B------:R-:W-:Y:S01]  /*0100*/  IMAD.WIDE.U32 R80, R80, 0x24924925, RZ ;  /* 0x2492492550507825 */ /* 0x000fe200078e00ff */
[----:B------:R-:W-:Y:S01]  /*0110*/  LEA.HI R3, R3, R0, RZ, 0x5 ;  /* 0x0000000003037211 */ /* 0x000fe200078f28ff */
[----:B------:R-:W-:Y:S02]  /*0120*/  UIMAD.WIDE.U32 UR4, UR13, UR6, URZ ;  /* 0x000000060d0472a5 */ /* 0x000fe4000f8e003f */
[----:B------:R-:W-:Y:S01]  /*0130*/  IMAD R2, R81, -0x1c, R0 ;  /* 0xffffffe451027824 */ /* 0x000fe200078e0200 */
[----:B------:R-:W-:Y:S01]  /*0140*/  UIMAD UR13, UR13, UR7, URZ ;  /* 0x000000070d0d72a4 */ /* 0x000fe2000f8e023f */
[----:B------:R-:W-:Y:S01]  /*0150*/  SHF.R.S32.HI R3, RZ, 0x5, R3 ;  /* 0x00000005ff037819 */ /* 0x000fe20000011403 */
[----:B------:R-:W-:-:S02]  /*0160*/  ULEA.HI UR10, UP0, UR7, UR6, URZ, 0x1 ;  /* 0x00000006070a7291 */ /* 0x000fc4000f81083f */
[----:B------:R-:W-:Y:S01]  /*0170*/  SHF.L.U32 R2, R2, 0x1, RZ ;  /* 0x0000000102027819 */ /* 0x000fe200000006ff */
[----:B------:R-:W-:Y:S01]  /*0180*/  UIADD3 UR13, UR5, UR13, URZ ;  /* 0x0000000d050d7290 */ /* 0x000fe2000fffe03f */
[----:B------:R-:W-:Y:S01]  /*0190*/  STL [R1+0xbc], R3 ;  /* 0x0000bc0301007387 */ /* 0x000fe20000100800 */
[----:B------:R-:W-:Y:S02]  /*01a0*/  UIADD3.X UR11, URZ, UR7, URZ, UP0, !UPT ;  /* 0x000000073f0b7290 */ /* 0x000fe400087fe43f */
[----:B------:R-:W-:Y:S01]  /*01b0*/  ULEA.HI UR12, UP0, UR13, UR4, URZ, 0x1 ;  /* 0x000000040d0c7291 */ /* 0x000fe2000f81083f */
[----:B------:R1:W-:Y:S01]  /*01c0*/  STL [R1+0xb8], R2 ;  /* 0x0000b80201007387 */ /* 0x0003e20000100800 */
[----:B------:R-:W-:Y:S01]  /*01d0*/  USHF.R.S64 UR10, UR10, 0x1, UR11 ;  /* 0x000000010a0a7899 */ /* 0x000fe2000800100b */
[----:B0-----:R-:W-:Y:S01]  /*01e0*/  MOV R80, UR20 ;  /* 0x0000001400507c02 */ /* 0x001fe20008000f00 */
[----:B------:R-:W-:Y:S02]  /*01f0*/  UIADD3.X UR13, URZ, UR13, URZ, UP0, !UPT ;  /* 0x0000000d3f0d7290 */ /* 0x000fe400087fe43f */
[----:B------:R-:W-:-:S02]  /*0200*/  USHF.R.S32.HI UR11, URZ, 0x1, UR11 ;  /* 0x000000013f0b7899 */ /* 0x000fc4000801140b */
[----:B------:R-:W-:Y:S01]  /*0210*/  IMAD R80, R80, c[0x0][0x1fc], R81 ;  /* 0x00007f0050507a24 */ /* 0x000fe200078e0251 */
[----:B------:R-:W-:Y:S02]  /*0220*/  USHF.R.S64 UR12, UR12, 0x1, UR13 ;  /* 0x000000010c0c7899 */ /* 0x000fe4000800100d */
[----:B------:R-:W-:Y:S02]  /*0230*/  USHF.R.S32.HI UR13, URZ, 0x1, UR13 ;  /* 0x000000013f0d7899 */ /* 0x000fe4000801140d */
[C---:B-1----:R-:W-:Y:S01]  /*0240*/  IADD3 R2, R80.reuse, 0x20, RZ ;  /* 0x0000002050027810 */ /* 0x042fe20007ffe0ff */
[----:B------:R-:W-:Y:S01]  /*0250*/  ULDC.U8 UR21, c[0x0][0x1f4] ;  /* 0x00007d0000157ab9 */ /* 0x000fe20000000000 */
[C---:B------:R-:W-:Y:S01]  /*0260*/  IADD3 R2, R80.reuse, 0x40, RZ ;  /* 0x0000004050027810 */ /* 0x040fe20007ffe0ff */
[----:B------:R-:W-:Y:S01]  /*0270*/  USHF.L.U64.HI UR11, UR10, 0x2, UR11 ;  /* 0x000000020a0b7899 */ /* 0x000fe2000801020b */
[C---:B------:R-:W-:Y:S01]  /*0280*/  IADD3 R2, R80.reuse, 0x70, RZ ;  /* 0x0000007050027810 */ /* 0x040fe20007ffe0ff */
[----:B------:R-:W-:Y:S01]  /*0290*/  USHF.L.U64.HI UR13, UR12, 0x2, UR13 ;  /* 0x000000020c0d7899 */ /* 0x000fe2000801020d */
[----:B------:R-:W-:Y:S01]  /*02a0*/  ISETP.GE.U32.AND P1, PT, R80, c[0x0][0x1e0], PT ;  /* 0x0000780050007a0c */ /* 0x000fe20003f26070 */
[----:B------:R-:W-:Y:S01]  /*02b0*/  UMOV UR4, URZ ;  /* 0x0000003f00047c82 */ /* 0x000fe20008000000 */
[----:B------:R-:W-:-:S02]  /*02c0*/  SHF.R.S32.HI R3, RZ, 0x1f, R80 ;  /* 0x0000001fff037819 */ /* 0x000fc40000011450 */
[C---:B------:R-:W-:Y:S02]  /*02d0*/  IADD3 R4, R80.reuse, 0x30, RZ ;  /* 0x0000003050047810 */ /* 0x040fe40007ffe0ff */
[C---:B------:R-:W-:Y:S02]  /*02e0*/  IADD3 R2, R80.reuse, 0xa0, RZ ;  /* 0x000000a050027810 */ /* 0x040fe40007ffe0ff */
[C---:B------:R-:W-:Y:S02]  /*02f0*/  IADD3 R5, R80.reuse, 0x10, RZ ;  /* 0x0000001050057810 */ /* 0x040fe40007ffe0ff */
[C---:B------:R-:W-:Y:S02]  /*0300*/  IADD3 R4, R80.reuse, 0x60, RZ ;  /* 0x0000006050047810 */ /* 0x040fe40007ffe0ff */
[C---:B------:R-:W-:Y:S02]  /*0310*/  IADD3 R2, R80.reuse, 0xd0, RZ ;  /* 0x000000d050027810 */ /* 0x040fe40007ffe0ff */
[----:B------:R-:W-:-:S02]  /*0320*/  IADD3 R5, R80, 0x50, RZ ;  /* 0x0000005050057810 */ /* 0x000fc40007ffe0ff */
        /* <DEDUP_REMOVED lines=8> */
[----:B------:R-:W-:Y:S02]  /*03b0*/  ISETP.GE.AND.EX P1, PT, R3, c[0x0][0x1e4], PT, P1 ;  /* 0x0000790003007a0c */ /* 0x000fe40003f26310 */
        /* <DEDUP_REMOVED lines=10> */
[----:B------:R-:W-:Y:S02]  /*0460*/  IADD3 R5, R80, 0x170, RZ ;  /* 0x0000017050057810 */ /* 0x000fe40007ffe0ff */
[----:B------:R-:W-:Y:S02]  /*0470*/  ISETP.LT.U32.AND P1, PT, R0, 0x1c0, !P1 ;  /* 0x000001c00000780c */ /* 0x000fe40004f21070 */
[C---:B------:R-:W-:Y:S02]  /*0480*/  IADD3 R4, R80.reuse, 0x1d0, RZ ;  /* 0x000001d050047810 */ /* 0x040fe40007ffe0ff */
[C---:B------:R-:W-:Y:S02]  /*0490*/  IADD3 R3, R80.reuse, 0x1e0, RZ ;  /* 0x000001e050037810 */ /* 0x040fe40007ffe0ff */
[----:B------:R-:W-:-:S02]  /*04a0*/  IADD3 R2, R80, 0x1f0, RZ ;  /* 0x000001f050027810 */ /* 0x000fc40007ffe0ff */
.L_x_2402:
[----:B0-----:R-:W2:Y:S01]  /*04b0*/  LDL R7, [R1+0xb8] ;  /* 0x0000b80001077983 */ /* 0x001ea20000100800 */
[----:B------:R-:W-:Y:S01]  /*04c0*/  IABS R4, c[0x0][0x1f0] ;  /* 0x00007c0000047a13 */ /* 0x000fe20000000000 */
[----:B----4-:R-:W-:Y:S01]  /*04d0*/  UMOV UR6, URZ ;  /* 0x0000003f00067c82 */ /* 0x010fe20008000000 */
[----:B------:R-:W-:Y:S01]  /*04e0*/  IABS R5, UR9 ;  /* 0x0000000900057c13 */ /* 0x000fe20008000000 */
[----:B------:R-:W-:Y:S01]  /*04f0*/  UISETP.GE.AND UP4, UPT, UR9, URZ, UPT ;  /* 0x0000003f0900728c */ /* 0x000fe2000bf86270 */
[----:B------:R-:W0:Y:S01]  /*0500*/  R2UR UR16, R4 ;  /* 0x00000000041073c2 */ /* 0x000e2200000e0000 */
[----:B------:R-:W-:Y:S01]  /*0510*/  ULDC UR15, c[0x0][0x1f0] ;  /* 0x00007c00000f7ab9 */ /* 0x000fe20000000800 */
[C---:B------:R-:W-:Y:S01]  /*0520*/  IADD3 R6, R80.reuse, 0x10, RZ ;  /* 0x0000001050067810 */ /* 0x040fe20007ffe0ff */
[----:B------:R-:W-:Y:S01]  /*0530*/  UISETP.NE.AND UP0, UPT, URZ, UR15, UPT ;  /* 0x0000000f3f00728c */ /* 0x000fe2000bf05270 */
[----:B------:R-:W-:Y:S01]  /*0540*/  IADD3 R9, R80, 0x30, RZ ;  /* 0x0000003050097810 */ /* 0x000fe20007ffe0ff */
[----:B------:R-:W-:Y:S01]  /*0550*/  CS2R R16, SRZ ;  /* 0x0000000000107805 */ /* 0x000fe2000001ff00 */
[----:B------:R-:W-:-:S02]  /*0560*/  ISETP.GE.U32.AND P2, PT, R6, c[0x0][0x1e0], PT ;  /* 0x0000780006007a0c */ /* 0x000fc40003f46070 */
[----:B-1----:R-:W1:Y:S01]  /*0570*/  R2UR UR14, R5 ;  /* 0x00000000050e73c2 */ /* 0x002e6200000e0000 */
[----:B------:R-:W-:Y:S02]  /*0580*/  IADD3 R12, R80, 0x20, RZ ;  /* 0x00000020500c7810 */ /* 0x000fe40007ffe0ff */
[----:B------:R-:W-:Y:S02]  /*0590*/  ISETP.GE.U32.AND P6, PT, R9, c[0x0][0x1e0], PT ;  /* 0x0000780009007a0c */ /* 0x000fe40003fc6070 */
[----:B------:R-:W-:Y:S02]  /*05a0*/  SHF.R.S32.HI R8, RZ, 0x1f, R9 ;  /* 0x0000001fff087819 */ /* 0x000fe40000011409 */
[----:B------:R-:W-:Y:S02]  /*05b0*/  ISETP.GE.U32.AND P3, PT, R12, c[0x0][0x1e0], PT ;  /* 0x000078000c007a0c */ /* 0x000fe40003f66070 */
[----:B------:R-:W-:Y:S02]  /*05c0*/  SHF.R.S32.HI R10, RZ, 0x1f, R12 ;  /* 0x0000001fff0a7819 */ /* 0x000fe4000001140c */
[----:B------:R-:W-:-:S02]  /*05d0*/  ISETP.GE.AND.EX P6, PT, R8, c[0x0][0x1e4], PT, P6 ;  /* 0x0000790008007a0c */ /* 0x000fc40003fc6360 */
[----:B------:R-:W-:Y:S02]  /*05e0*/  ISETP.GE.AND.EX P3, PT, R10, c[0x0][0x1e4], PT, P3 ;  /* 0x000079000a007a0c */ /* 0x000fe40003f66330 */
[C---:B------:R-:W-:Y:S01]  /*05f0*/  ISETP.GT.U32.OR P6, PT, R0.reuse, 0x1bf, P6 ;  /* 0x000001bf0000780c */ /* 0x040fe200037c4470 */
[----:B0-----:R-:W0:Y:S01]  /*0600*/  I2F.RP R2, UR16 ;  /* 0x0000001000027d06 */ /* 0x001e220008209400 */
[----:B------:R-:W-:Y:S02]  /*0610*/  ISETP.GT.U32.OR P3, PT, R0, 0x1bf, P3 ;  /* 0x000001bf0000780c */ /* 0x000fe40001f64470 */
[C---:B------:R-:W-:Y:S02]  /*0620*/  IADD3 R22, R80.reuse, 0x40, RZ ;  /* 0x0000004050167810 */ /* 0x040fe40007ffe0ff */
[----:B------:R-:W-:-:S07]  /*0630*/  IADD3 R20, R80, 0x50, RZ ;  /* 0x0000005050147810 */ /* 0x000fce0007ffe0ff */
[----:B------:R-:W-:Y:S01]  /*0640*/  @!P6 IMAD R8, R8, c[0x0][0x1d8], RZ ;  /* 0x000076000808ea24 */ /* 0x000fe200078e02ff */
[----:B0-----:R-:W0:Y:S03]  /*0650*/  MUFU.RCP R2, R2 ;  /* 0x0000000200027308 */ /* 0x001e260000001000 */
[----:B------:R-:W-:Y:S01]  /*0660*/  @!P6 IMAD R19, R9, c[0x0][0x1dc], R8 ;  /* 0x000077000913ea24 */ /* 0x000fe200078e0208 */
[----:B0-----:R-:W-:-:S06]  /*0670*/  IADD3 R3, R2, 0xffffffe, RZ ;  /* 0x0ffffffe02037810 */ /* 0x001fcc0007ffe0ff */
[----:B------:R-:W0:Y:S02]  /*0680*/  F2I.FTZ.U32.TRUNC.NTZ R3, R3 ;  /* 0x0000000300037305 */ /* 0x000e24000021f000 */
[----:B0-----:R-:W0:Y:S02]  /*0690*/  R2UR UR7, R3 ;  /* 0x00000000030773c2 */ /* 0x001e2400000e0000 */
[----:B0-----:R-:W-:-:S04]  /*06a0*/  UIADD3 UR5, URZ, -UR7, URZ ;  /* 0x800000073f057290 */ /* 0x001fc8000fffe03f */
        /* <DEDUP_REMOVED lines=10> */
[----:B------:R-:W-:Y:S02]  /*0750*/  UISETP.GT.U32.AND UP3, UPT, UR16, UR5, UPT ;  /* 0x000000051000728c */ /* 0x000fe4000bf64070 */
[----:B------:R-:W-:Y:S02]  /*0760*/  UISETP.GE.U32.AND UP1, UPT, UR5, UR16, UPT ;  /* 0x000000100500728c */ /* 0x000fe4000bf26070 */
[----:B------:R-:W-:-:S02]  /*0770*/  USEL UR5, UR6, UR5, !UP3 ;  /* 0x0000000506057287 */ /* 0x000fc4000d800000 */
[----:B------:R-:W-:Y:S02]  /*0780*/  ULOP3.LUT UR6, UR9, UR15, URZ, 0x3c, !UPT ;  /* 0x0000000f09067292 */ /* 0x000fe4000f8e3c3f */
[----:B------:R-:W-:Y:S02]  /*0790*/  @!UP4 UIADD3 UR5, -UR5, URZ, URZ ;  /* 0x0000003f0505c290 */ /* 0x000fe4000fffe13f */
[----:B------:R-:W-:Y:S02]  /*07a0*/  UISETP.GE.AND UP2, UPT, UR6, URZ, UPT ;  /* 0x0000003f0600728c */ /* 0x000fe4000bf46270 */
[----:B------:R-:W-:Y:S02]  /*07b0*/  USEL UR15, UR14, UR5, !UP0 ;  /* 0x000000050e0f7287 */ /* 0x000fe4000c000000 */
[----:B------:R-:W-:Y:S02]  /*07c0*/  @UP1 UIADD3 UR7, UR7, 0x1, URZ ;  /* 0x0000000107071890 */ /* 0x000fe4000fffe03f */
[----:B------:R-:W-:-:S02]  /*07d0*/  UIMAD UR22, UR15, 0x38, URZ ;  /* 0x000000380f1678a4 */ /* 0x000fc4000f8e023f */
[----:B------:R-:W-:-:S03]  /*07e0*/  ULDC.64 UR16, c[0x0][0x1e8] ;  /* 0x00007a0000107ab9 */ /* 0x000fc60000000a00 */
[----:B------:R-:W-:Y:S01]  /*07f0*/  @!UP2 UIADD3 UR7, -UR7, URZ, URZ ;  /* 0x0000003f0707a290 */ /* 0x000fe2000fffe13f */
[----:B------:R-:W-:-:S03]  /*0800*/  MOV R4, UR22 ;  /* 0x0000001600047c02 */ /* 0x000fc60008000f00 */
[----:B------:R-:W-:-:S04]  /*0810*/  USEL UR7, UR14, UR7, !UP0 ;  /* 0x000000070e077287 */ /* 0x000fc8000c000000 */
[----:B------:R-:W-:Y:S02]  /*0820*/  USHF.R.S32.HI UR5, URZ, 0x1f, UR7 ;  /* 0x0000001f3f057899 */ /* 0x000fe40008011407 */
[----:B------:R-:W-:Y:S02]  /*0830*/  MOV R5, UR7 ;  /* 0x0000000700057c02 */ /* 0x000fe40008000f00 */
[----:B------:R-:W-:-:S04]  /*0840*/  UIMAD UR5, UR5, UR16, URZ ;  /* 0x00000010050572a4 */ /* 0x000fc8000f8e023f */
[----:B------:R-:W-:Y:S01]  /*0850*/  UIMAD UR5, UR7, UR17, UR5 ;  /* 0x00000011070572a4 */ /* 0x000fe2000f8e0205 */
[----:B--2---:R-:W-:Y:S02]  /*0860*/  SHF.R.S32.HI R3, RZ, 0x1f, R7 ;  /* 0x0000001fff037819 */ /* 0x004fe40000011407 */
[----:B------:R-:W-:Y:S02]  /*0870*/  IADD3 R2, P0, R7, UR22, RZ ;  /* 0x0000001607027c10 */ /* 0x000fe4000ff1e0ff */
[----:B------:R-:W-:Y:S02]  /*0880*/  SHF.R.S32.HI R7, RZ, 0x1f, R6 ;  /* 0x0000001fff077819 */ /* 0x000fe40000011406 */
[----:B------:R-:W-:Y:S02]  /*0890*/  LEA.HI.X.SX32 R3, R4, R3, 0x1, P0 ;  /* 0x0000000304037211 */ /* 0x000fe400000f0eff */
[----:B------:R-:W-:-:S03]  /*08a0*/  ISETP.GE.AND.EX P2, PT, R7, c[0x0][0x1e4], PT, P2 ;  /* 0x0000790007007a0c */ /* 0x000fc60003f46320 */
[----:B------:R-:W-:Y:S01]  /*08b0*/  IMAD.WIDE.U32 R2, R5, c[0x0][0x1e8], R2 ;  /* 0x00007a0005027a25 */ /* 0x000fe200078e0002 */
[----:B------:R-:W-:-:S04]  /*08c0*/  ISETP.GT.U32.OR P2, PT, R0, 0x1bf, P2 ;  /* 0x000001bf0000780c */ /* 0x000fc80001744470 */
[----:B------:R-:W-:-:S04]  /*08d0*/  IADD3 R5, R3, UR5, RZ ;  /* 0x0000000503057c10 */ /* 0x000fc8000fffe0ff */
[----:B------:R-:W-:-:S05]  /*08e0*/  @!P6 MOV R11, R5 ;  /* 0x00000005000be202 */ /* 0x000fca0000000f00 */
[----:B------:R-:W-:-:S04]  /*08f0*/  @!P2 IMAD R4, R7, c[0x0][0x1d8], RZ ;  /* 0x000076000704aa24 */ /* 0x000fc800078e02ff */
[----:B------:R-:W-:Y:S01]  /*0900*/  @!P2 IMAD R15, R6, c[0x0][0x1dc], R4 ;  /* 0x00007700060faa24 */ /* 0x000fe200078e0204 */
[----:B------:R-:W-:-:S05]  /*0910*/  @!P2 MOV R4, R2 ;  /* 0x000000020004a202 */ /* 0x000fca0000000f00 */
[----:B------:R-:W-:-:S05]  /*0920*/  @!P2 IMAD.WIDE.U32 R6, R6, c[0x0][0x1d8], R4 ;  /* 0x000076000606aa25 */ /* 0x000fca00078e0004 */
[----:B------:R-:W-:Y:S01]  /*0930*/  @!P2 IADD3 R15, R7, R15, RZ ;  /* 0x0000000f070fa210 */ /* 0x000fe20007ffe0ff */
[----:B------:R-:W-:Y:S01]  /*0940*/  @!P3 IMAD R7, R10, c[0x0][0x1d8], RZ ;  /* 0x000076000a07ba24 */ /* 0x000fe200078e02ff */
[----:B------:R-:W-:Y:S02]  /*0950*/  @!P2 SHF.L.U32 R14, R6, 0x2, RZ ;  /* 0x00000002060ea819 */ /* 0x000fe400000006ff */
[-C--:B------:R-:W-:Y:S01]  /*0960*/  @!P6 MOV R10, R2.reuse ;  /* 0x00000002000ae202 */ /* 0x080fe20000000f00 */
[----:B------:R-:W-:Y:S01]  /*0970*/  @!P3 IMAD R13, R12, c[0x0][0x1dc], R7 ;  /* 0x000077000c0dba24 */ /* 0x000fe200078e0207 */
[----:B------:R-:W-:Y:S02]  /*0980*/  @!P2 SHF.L.U64.HI R15, R6, 0x2, R15 ;  /* 0x00000002060fa819 */ /* 0x000fe4000001020f */
[----:B------:R-:W-:Y:S01]  /*0990*/  @!P2 IADD3 R8, P0, R14, c[0x0][0x180], RZ ;  /* 0x000060000e08aa10 */ /* 0x000fe20007f1e0ff */
[----:B------:R-:W-:Y:S01]  /*09a0*/  @!P6 IMAD.WIDE.U32 R10, R9, c[0x0][0x1d8], R10 ;  /* 0x00007600090aea25 */ /* 0x000fe200078e000a */
[----:B------:R-:W-:-:S02]  /*09b0*/  @!P3 MOV R6, R2 ;  /* 0x000000020006b202 */ /* 0x000fc40000000f00 */
[----:B------:R-:W-:Y:S02]  /*09c0*/  @!P2 IADD3.X R9, R15, c[0x0][0x184], RZ, P0, !PT ;  /* 0x000061000f09aa10 */ /* 0x000fe400007fe4ff */
[----:B------:R-:W-:Y:S02]  /*09d0*/  @!P3 MOV R7, R5 ;  /* 0x000000050007b202 */ /* 0x000fe40000000f00 */
[----:B------:R-:W-:Y:S01]  /*09e0*/  ISETP.GE.U32.AND P5, PT, R22, c[0x0][0x1e0], PT ;  /* 0x0000780016007a0c */ /* 0x000fe20003fa6070 */
[----:B------:R0:W2:Y:S01]  /*09f0*/  @!P2 LDG.E.64 R16, [R8.64] ;  /* 0x000000120810a981 */ /* 0x0000a2000c1e1b00 */
[----:B------:R-:W-:Y:S01]  /*0a00*/  ISETP.GE.U32.AND P4, PT, R20, c[0x0][0x1e0], PT ;  /* 0x0000780014007a0c */ /* 0x000fe20003f86070 */
[----:B------:R-:W-:Y:S01]  /*0a10*/  @!P3 IMAD.WIDE.U32 R6, R12, c[0x0][0x1d8], R6 ;  /* 0x000076000c06ba25 */ /* 0x000fe200078e0006 */
[----:B------:R-:W-:Y:S02]  /*0a20*/  @!P2 IADD3 R14, P0, R14, c[0x0][0x178], RZ ;  /* 0x00005e000e0eaa10 */ /* 0x000fe40007f1e0ff */
[----:B------:R-:W-:-:S02]  /*0a30*/  SHF.R.S32.HI R23, RZ, 0x1f, R22 ;  /* 0x0000001fff177819 */ /* 0x000fc40000011416 */
[----:B------:R-:W-:Y:S02]  /*0a40*/  @!P3 IADD3 R13, R7, R13, RZ ;  /* 0x0000000d070db210 */ /* 0x000fe40007ffe0ff */
[C---:B------:R-:W-:Y:S02]  /*0a50*/  @!P3 SHF.L.U32 R12, R6.reuse, 0x2, RZ ;  /* 0x00000002060cb819 */ /* 0x040fe400000006ff */
[----:B------:R-:W-:Y:S02]  /*0a60*/  @!P3 SHF.L.U64.HI R13, R6, 0x2, R13 ;  /* 0x00000002060db819 */ /* 0x000fe4000001020d */
[----:B------:R-:W-:Y:S01]  /*0a70*/  CS2R R6, SRZ ;  /* 0x0000000000067805 */ /* 0x000fe2000001ff00 */
[----:B------:R-:W-:Y:S02]  /*0a80*/  @!P2 IADD3.X R15, R15, c[0x0][0x17c], RZ, P0, !PT ;  /* 0x00005f000f0faa10 */ /* 0x000fe400007fe4ff */
[----:B------:R-:W-:Y:S02]  /*0a90*/  @!P6 IADD3 R19, R11, R19, RZ ;  /* 0x000000130b13e210 */ /* 0x000fe40007ffe0ff */
[----:B------:R-:W-:Y:S01]  /*0aa0*/  @!P6 SHF.L.U32 R18, R10, 0x2, RZ ;  /* 0x000000020a12e819 */ /* 0x000fe200000006ff */
[----:B------:R1:W3:Y:S01]  /*0ab0*/  @!P2 LDG.E.64 R6, [R14.64] ;  /* 0x000000120e06a981 */ /* 0x0002e2000c1e1b00 */
[----:B------:R-:W-:-:S02]  /*0ac0*/  ISETP.GE.AND.EX P5, PT, R23, c[0x0][0x1e4], PT, P5 ;  /* 0x0000790017007a0c */ /* 0x000fc40003fa6350 */
[----:B------:R-:W-:Y:S02]  /*0ad0*/  @!P6 SHF.L.U64.HI R19, R10, 0x2, R19 ;  /* 0x000000020a13e819 */ /* 0x000fe40000010213 */
[----:B------:R-:W-:-:S13]  /*0ae0*/  ISETP.GT.U32.OR P5, PT, R0, 0x1bf, P5 ;  /* 0x000001bf0000780c */ /* 0x000fda0002fa4470 */
[----:B0-----:R-:W-:Y:S01]  /*0af0*/  @!P5 IMAD R8, R23, c[0x0][0x1d8], RZ ;  /* 0x000076001708da24 */ /* 0x001fe200078e02ff */
[C---:B------:R-:W-:Y:S02]  /*0b00*/  @!P3 IADD3 R10, P0, R12.reuse, c[0x0][0x180], RZ ;  /* 0x000060000c0aba10 */ /* 0x040fe40007f1e0ff */
[----:B------:R-:W-:Y:S02]  /*0b10*/  @!P3 IADD3 R12, P2, R12, c[0x0][0x178], RZ ;  /* 0x00005e000c0cba10 */ /* 0x000fe40007f5e0ff */
[C---:B------:R-:W-:Y:S02]  /*0b20*/  @!P3 IADD3.X R11, R13.reuse, c[0x0][0x184], RZ, P0, !PT ;  /* 0x000061000d0bba10 */ /* 0x040fe400007fe4ff */
[----:B------:R-:W-:Y:S01]  /*0b30*/  @!P3 IADD3.X R13, R13, c[0x0][0x17c], RZ, P2, !PT ;  /* 0x00005f000d0dba10 */ /* 0x000fe200017fe4ff */
[----:B--2---:R0:W-:Y:S02]  /*0b40*/  STL.64 [R1+0x10], R16 ;  /* 0x0000101001007387 */ /* 0x0041e40000100a00 */
[----:B0-----:R-:W-:-:S04]  /*0b50*/  SHF.R.S32.HI R17, RZ, 0x1f, R20 ;  /* 0x0000001fff117819 */ /* 0x001fc80000011414 */
[----:B------:R-:W-:-:S04]  /*0b60*/  ISETP.GE.AND.EX P4, PT, R17, c[0x0][0x1e4], PT, P4 ;  /* 0x0000790011007a0c */ /* 0x000fc80003f86340 */
[----:B------:R-:W-:-:S13]  /*0b70*/  ISETP.GT.U32.OR P4, PT, R0, 0x1bf, P4 ;  /* 0x000001bf0000780c */ /* 0x000fda0002784470 */
[----:B------:R-:W-:Y:S02]  /*0b80*/  @!P4 IMAD R9, R17, c[0x0][0x1d8], RZ ;  /* 0x000076001109ca24 */ /* 0x000fe400078e02ff */
[----:B------:R-:W-:Y:S01]  /*0b90*/  @!P5 IMAD R17, R22, c[0x0][0x1dc], R8 ;  /* 0x000077001611da24 */ /* 0x000fe200078e0208 */
[-C--:B------:R-:W-:Y:S01]  /*0ba0*/  @!P5 MOV R8, R2.reuse ;  /* 0x000000020008d202 */ /* 0x080fe20000000f00 */
[----:B------:R-:W-:Y:S01]  /*0bb0*/  @!P4 IMAD R23, R20, c[0x0][0x1dc], R9 ;  /* 0x000077001417ca24 */ /* 0x000fe200078e0209 */
[----:B------:R-:W-:Y:S02]  /*0bc0*/  @!P5 MOV R9, R5 ;  /* 0x000000050009d202 */ /* 0x000fe40000000f00 */
[----:B-1----:R-:W-:-:S03]  /*0bd0*/  @!P4 MOV R14, R2 ;  /* 0x00000002000ec202 */ /* 0x002fc60000000f00 */
[----:B------:R-:W-:Y:S01]  /*0be0*/  @!P5 IMAD.WIDE.U32 R8, R22, c[0x0][0x1d8], R8 ;  /* 0x000076001608da25 */ /* 0x000fe200078e0008 */
[----:B------:R-:W-:-:S04]  /*0bf0*/  @!P4 MOV R15, R5 ;  /* 0x00000005000fc202 */ /* 0x000fc80000000f00 */
[----:B------:R-:W-:Y:S01]  /*0c00*/  @!P5 IADD3 R9, R9, R17, RZ ;  /* 0x000000110909d210 */ /* 0x000fe20007ffe0ff */
[----:B------:R-:W-:Y:S01]  /*0c10*/  @!P4 IMAD.WIDE.U32 R14, R20, c[0x0][0x1d8], R14 ;  /* 0x00007600140eca25 */ /* 0x000fe200078e000e */
[----:B---3--:R-:W-:Y:S01]  /*0c20*/  STL [R1+0xc4], R6 ;  /* 0x0000c40601007387 */ /* 0x008fe20000100800 */
[C---:B------:R-:W-:Y:S02]  /*0c30*/  @!P5 SHF.L.U32 R26, R8.reuse, 0x2, RZ ;  /* 0x00000002081ad819 */ /* 0x040fe400000006ff */
[----:B------:R-:W-:Y:S01]  /*0c40*/  @!P5 SHF.L.U64.HI R20, R8, 0x2, R9 ;  /* 0x000000020814d819 */ /* 0x000fe20000010209 */
[----:B------:R0:W-:Y:S01]  /*0c50*/  STL [R1+0xc0], R7 ;  /* 0x0000c00701007387 */ /* 0x0001e20000100800 */
[----:B------:R-:W-:-:S06]  /*0c60*/  CS2R R8, SRZ ;  /* 0x0000000000087805 */ /* 0x000fcc000001ff00 */
[----:B------:R1:W2:Y:S01]  /*0c70*/  @!P3 LDG.E.64 R8, [R12.64] ;  /* 0x000000120c08b981 */ /* 0x0002a2000c1e1b00 */
[----:B0-----:R-:W-:-:S06]  /*0c80*/  CS2R R6, SRZ ;  /* 0x0000000000067805 */ /* 0x001fcc000001ff00 */
[----:B------:R0:W3:Y:S01]  /*0c90*/  @!P3 LDG.E.64 R6, [R10.64] ;  /* 0x000000120a06b981 */ /* 0x0000e2000c1e1b00 */
[C---:B------:R-:W-:Y:S02]  /*0ca0*/  IADD3 R21, R80.reuse, 0x70, RZ ;  /* 0x0000007050157810 */ /* 0x040fe40007ffe0ff */
[----:B------:R-:W-:Y:S02]  /*0cb0*/  IADD3 R24, R80, 0x60, RZ ;  /* 0x0000006050187810 */ /* 0x000fe40007ffe0ff */
[----:B------:R-:W-:Y:S02]  /*0cc0*/  ISETP.GE.U32.AND P2, PT, R21, c[0x0][0x1e0], PT ;  /* 0x0000780015007a0c */ /* 0x000fe40003f46070 */
[----:B------:R-:W-:Y:S02]  /*0cd0*/  SHF.R.S32.HI R16, RZ, 0x1f, R21 ;  /* 0x0000001fff107819 */ /* 0x000fe40000011415 */
[----:B------:R-:W-:Y:S02]  /*0ce0*/  ISETP.GE.U32.AND P0, PT, R24, c[0x0][0x1e0], PT ;  /* 0x0000780018007a0c */ /* 0x000fe40003f06070 */
[----:B------:R-:W-:-:S02]  /*0cf0*/  SHF.R.S32.HI R25, RZ, 0x1f, R24 ;  /* 0x0000001fff197819 */ /* 0x000fc40000011418 */
[----:B------:R-:W-:Y:S02]  /*0d00*/  ISETP.GE.AND.EX P2, PT, R16, c[0x0][0x1e4], PT, P2 ;  /* 0x0000790010007a0c */ /* 0x000fe40003f46320 */
[----:B------:R-:W-:Y:S02]  /*0d10*/  ISETP.GE.AND.EX P0, PT, R25, c[0x0][0x1e4], PT, P0 ;  /* 0x0000790019007a0c */ /* 0x000fe40003f06300 */
[C---:B------:R-:W-:Y:S02]  /*0d20*/  ISETP.GT.U32.OR P2, PT, R0.reuse, 0x1bf, P2 ;  /* 0x000001bf0000780c */ /* 0x040fe40001744470 */
[----:B------:R-:W-:Y:S02]  /*0d30*/  ISETP.GT.U32.OR P0, PT, R0, 0x1bf, P0 ;  /* 0x000001bf0000780c */ /* 0x000fe40000704470 */
[----:B------:R-:W-:Y:S02]  /*0d40*/  @!P4 IADD3 R23, R15, R23, RZ ;  /* 0x000000170f17c210 */ /* 0x000fe40007ffe0ff */
[----:B------:R-:W-:-:S02]  /*0d50*/  @!P4 SHF.L.U32 R22, R14, 0x2, RZ ;  /* 0x000000020e16c819 */ /* 0x000fc400000006ff */
[----:B------:R-:W-:-:S05]  /*0d60*/  @!P4 SHF.L.U64.HI R23, R14, 0x2, R23 ;  /* 0x000000020e17c819 */ /* 0x000fca0000010217 */
[----:B------:R-:W-:Y:S02]  /*0d70*/  @!P2 IMAD R15, R16, c[0x0][0x1d8], RZ ;  /* 0x00007600100faa24 */ /* 0x000fe400078e02ff */
[-C--:B------:R-:W-:Y:S01]  /*0d80*/  @!P0 MOV R16, R2.reuse ;  /* 0x0000000200108202 */ /* 0x080fe20000000f00 */
[----:B------:R-:W-:Y:S01]  /*0d90*/  @!P0 IMAD R14, R25, c[0x0][0x1d8], RZ ;  /* 0x00007600190e8a24 */ /* 0x000fe200078e02ff */
[-C--:B------:R-:W-:Y:S02]  /*0da0*/  @!P0 MOV R17, R5.reuse ;  /* 0x0000000500118202 */ /* 0x080fe40000000f00 */
[----:B0-----:R-:W-:Y:S02]  /*0db0*/  @!P2 MOV R10, R2 ;  /* 0x00000002000aa202 */ /* 0x001fe40000000f00 */
[----:B------:R-:W-:Y:S01]  /*0dc0*/  @!P2 MOV R11, R5 ;  /* 0x00000005000ba202 */ /* 0x000fe20000000f00 */
[C---:B------:R-:W-:Y:S02]  /*0dd0*/  @!P0 IMAD R31, R24.reuse, c[0x0][0x1dc], R14 ;  /* 0x00007700181f8a24 */ /* 0x040fe400078e020e */
[----:B------:R-:W-:Y:S01]  /*0de0*/  @!P0 IMAD.WIDE.U32 R16, R24, c[0x0][0x1d8], R16 ;  /* 0x0000760018108a25 */ /* 0x000fe200078e0010 */
[----:B------:R-:W-:-:S03]  /*0df0*/  @!P6 IADD3 R14, P3, R18, c[0x0][0x180], RZ ;  /* 0x00006000120eea10 */ /* 0x000fc60007f7e0ff */
[C---:B------:R-:W-:Y:S02]  /*0e00*/  @!P2 IMAD R15, R21.reuse, c[0x0][0x1dc], R15 ;  /* 0x00007700150faa24 */ /* 0x040fe400078e020f */
[----:B------:R-:W-:Y:S01]  /*0e10*/  @!P2 IMAD.WIDE.U32 R10, R21, c[0x0][0x1d8], R10 ;  /* 0x00007600150aaa25 */ /* 0x000fe200078e000a */
[----:B------:R-:W-:Y:S02]  /*0e20*/  @!P0 IADD3 R31, R17, R31, RZ ;  /* 0x0000001f111f8210 */ /* 0x000fe40007ffe0ff */
[C---:B------:R-:W-:Y:S02]  /*0e30*/  @!P0 SHF.L.U32 R30, R16.reuse, 0x2, RZ ;  /* 0x00000002101e8819 */ /* 0x040fe400000006ff */
[----:B------:R-:W-:Y:S02]  /*0e40*/  @!P2 IADD3 R29, R11, R15, RZ ;  /* 0x0000000f0b1da210 */ /* 0x000fe40007ffe0ff */
[----:B------:R-:W-:Y:S02]  /*0e50*/  @!P0 SHF.L.U64.HI R31, R16, 0x2, R31 ;  /* 0x00000002101f8819 */ /* 0x000fe4000001021f */
[----:B------:R-:W-:-:S02]  /*0e60*/  @!P6 IADD3.X R15, R19, c[0x0][0x184], RZ, P3, !PT ;  /* 0x00006100130fea10 */ /* 0x000fc40001ffe4ff */
[----:B------:R-:W-:-:S04]  /*0e70*/  @!P6 IADD3 R16, P3, R18, c[0x0][0x178], RZ ;  /* 0x00005e001210ea10 */ /* 0x000fc80007f7e0ff */
[----:B------:R-:W-:Y:S02]  /*0e80*/  @!P6 IADD3.X R17, R19, c[0x0][0x17c], RZ, P3, !PT ;  /* 0x00005f001311ea10 */ /* 0x000fe40001ffe4ff */
[----:B------:R-:W-:Y:S02]  /*0e90*/  @!P5 IADD3 R18, P3, R26, c[0x0][0x180], RZ ;  /* 0x000060001a12da10 */ /* 0x000fe40007f7e0ff */
[----:B------:R-:W-:Y:S02]  /*0ea0*/  @!P2 SHF.L.U32 R28, R10, 0x2, RZ ;  /* 0x000000020a1ca819 */ /* 0x000fe400000006ff */
[----:B------:R-:W-:Y:S02]  /*0eb0*/  @!P5 IADD3.X R19, R20, c[0x0][0x184], RZ, P3, !PT ;  /* 0x000061001413da10 */ /* 0x000fe40001ffe4ff */
[----:B------:R-:W-:Y:S02]  /*0ec0*/  @!P2 SHF.L.U64.HI R29, R10, 0x2, R29 ;  /* 0x000000020a1da819 */ /* 0x000fe4000001021d */
[----:B------:R-:W-:Y:S01]  /*0ed0*/  @!P5 IADD3 R26, P3, R26, c[0x0][0x178], RZ ;  /* 0x00005e001a1ada10 */ /* 0x000fe20007f7e0ff */
[----:B------:R-:W-:Y:S01]  /*0ee0*/  CS2R R10, SRZ ;  /* 0x00000000000a7805 */ /* 0x000fe2000001ff00 */
[----:B------:R-:W-:Y:S01]  /*0ef0*/  CS2R R124, SRZ ;  /* 0x00000000007c7805 */ /* 0x000fe2000001ff00 */
[----:B-1----:R-:W-:Y:S01]  /*0f00*/  CS2R R12, SRZ ;  /* 0x00000000000c7805 */ /* 0x002fe2000001ff00 */
[----:B------:R-:W-:-:S03]  /*0f10*/  @!P5 IADD3.X R27, R20, c[0x0][0x17c], RZ, P3, !PT ;  /* 0x00005f00141bda10 */ /* 0x000fc60001ffe4ff */
[----:B------:R0:W4:Y:S04]  /*0f20*/  @!P6 LDG.E.64 R10, [R16.64] ;  /* 0x00000012100ae981 */ /* 0x000128000c1e1b00 */
[----:B------:R1:W4:Y:S04]  /*0f30*/  @!P5 LDG.E.64 R124, [R18.64] ;  /* 0x00000012127cd981 */ /* 0x000328000c1e1b00 */
[----:B------:R-:W4:Y:S04]  /*0f40*/  @!P5 LDG.E.64 R12, [R26.64] ;  /* 0x000000121a0cd981 */ /* 0x000f28000c1e1b00 */
[----:B--2---:R-:W-:Y:S04]  /*0f50*/  STL.64 [R1+0xd0], R8 ;  /* 0x0000d00801007387 */ /* 0x004fe80000100a00 */
[----:B---3--:R2:W-:Y:S02]  /*0f60*/  STL.64 [R1+0x8], R6 ;  /* 0x0000080601007387 */ /* 0x0085e40000100a00 */
[----:B--2---:R-:W-:-:S06]  /*0f70*/  CS2R R6, SRZ ;  /* 0x0000000000067805 */ /* 0x004fcc000001ff00 */
[----:B------:R2:W3:Y:S01]  /*0f80*/  @!P6 LDG.E.64 R6, [R14.64] ;  /* 0x000000120e06e981 */ /* 0x0004e2000c1e1b00 */
[C---:B------:R-:W-:Y:S02]  /*0f90*/  @!P4 IADD3 R20, P3, R22.reuse, c[0x0][0x180], RZ ;  /* 0x000060001614ca10 */ /* 0x040fe40007f7e0ff */
[----:B------:R-:W-:Y:S02]  /*0fa0*/  @!P4 IADD3 R22, P5, R22, c[0x0][0x178], RZ ;  /* 0x00005e001616ca10 */ /* 0x000fe40007fbe0ff */
[C---:B------:R-:W-:Y:S01]  /*0fb0*/  @!P4 IADD3.X R21, R23.reuse, c[0x0][0x184], RZ, P3, !PT ;  /* 0x000061001715ca10 */ /* 0x040fe20001ffe4ff */
[----:B------:R-:W-:Y:S01]  /*0fc0*/  CS2R R60, SRZ ;  /* 0x00000000003c7805 */ /* 0x000fe2000001ff00 */
[----:B------:R-:W-:Y:S01]  /*0fd0*/  @!P4 IADD3.X R23, R23, c[0x0][0x17c], RZ, P5, !PT ;  /* 0x00005f001717ca10 */ /* 0x000fe20002ffe4ff */
[----:B--2---:R-:W-:Y:S01]  /*0fe0*/  CS2R R14, SRZ ;  /* 0x00000000000e7805 */ /* 0x004fe2000001ff00 */
[----:B------:R-:W-:-:S03]  /*0ff0*/  @!P0 IADD3 R24, P6, R30, c[0x0][0x180], RZ ;  /* 0x000060001e188a10 */ /* 0x000fc60007fde0ff */
[----:B------:R2:W5:Y:S01]  /*1000*/  @!P4 LDG.E.64 R60, [R20.64] ;  /* 0x00000012143cc981 */ /* 0x000562000c1e1b00 */
[C---:B------:R-:W-:Y:S02]  /*1010*/  IADD3 R32, R80.reuse, 0x90, RZ ;  /* 0x0000009050207810 */ /* 0x040fe40007ffe0ff */
[----:B------:R-:W-:Y:S01]  /*1020*/  IADD3 R9, R80, 0xa0, RZ ;  /* 0x000000a050097810 */ /* 0x000fe20007ffe0ff */
[----:B------:R2:W5:Y:S01]  /*1030*/  @!P4 LDG.E.64 R14, [R22.64] ;  /* 0x00000012160ec981 */ /* 0x000562000c1e1b00 */
[----:B-1----:R-:W-:Y:S01]  /*1040*/  @!P0 IADD3 R18, P4, R30, c[0x0][0x178], RZ ;  /* 0x00005e001e128a10 */ /* 0x002fe20007f9e0ff */
[----:B0-----:R-:W-:Y:S01]  /*1050*/  CS2R R16, SRZ ;  /* 0x0000000000107805 */ /* 0x001fe2000001ff00 */
[----:B------:R-:W-:Y:S01]  /*1060*/  @!P0 IADD3.X R25, R31, c[0x0][0x184], RZ, P6, !PT ;  /* 0x000061001f198a10 */ /* 0x000fe200037fe4ff */
[----:B------:R-:W-:Y:S01]  /*1070*/  CS2R R62, SRZ ;  /* 0x00000000003e7805 */ /* 0x000fe2000001ff00 */
[----:B------:R-:W-:Y:S02]  /*1080*/  IADD3 R8, R80, 0xb0, RZ ;  /* 0x000000b050087810 */ /* 0x000fe40007ffe0ff */
[----:B------:R-:W-:-:S02]  /*1090*/  ISETP.GE.U32.AND P5, PT, R32, c[0x0][0x1e0], PT ;  /* 0x0000780020007a0c */ /* 0x000fc40003fa6070 */
[----:B------:R-:W-:Y:S01]  /*10a0*/  ISETP.GE.U32.AND P6, PT, R9, c[0x0][0x1e0], PT ;  /* 0x0000780009007a0c */ /* 0x000fe20003fc6070 */
[----:B------:R0:W5:Y:S01]  /*10b0*/  @!P0 LDG.E.64 R62, [R24.64] ;  /* 0x00000012183e8981 */ /* 0x000162000c1e1b00 */
[----:B------:R-:W-:Y:S02]  /*10c0*/  @!P0 IADD3.X R19, R31, c[0x0][0x17c], RZ, P4, !PT ;  /* 0x00005f001f138a10 */ /* 0x000fe400027fe4ff */
[----:B------:R-:W-:Y:S02]  /*10d0*/  SHF.R.S32.HI R35, RZ, 0x1f, R32 ;  /* 0x0000001fff237819 */ /* 0x000fe40000011420 */
[----:B------:R-:W-:Y:S01]  /*10e0*/  SHF.R.S32.HI R34, RZ, 0x1f, R9 ;  /* 0x0000001fff227819 */ /* 0x000fe20000011409 */
[----:B------:R1:W5:Y:S01]  /*10f0*/  @!P0 LDG.E.64 R16, [R18.64] ;  /* 0x0000001212108981 */ /* 0x000362000c1e1b00 */
[----:B------:R-:W-:Y:S02]  /*1100*/  ISETP.GE.U32.AND P4, PT, R8, c[0x0][0x1e0], PT ;  /* 0x0000780008007a0c */ /* 0x000fe40003f86070 */
[----:B------:R-:W-:Y:S01]  /*1110*/  SHF.R.S32.HI R33, RZ, 0x1f, R8 ;  /* 0x0000001fff217819 */ /* 0x000fe20000011408 */
[----:B----4-:R4:W-:Y:S04]  /*1120*/  STL.64 [R1+0xd8], R10 ;  /* 0x0000d80a01007387 */ /* 0x0109e80000100a00 */
[----:B------:R-:W-:Y:S04]  /*1130*/  STL [R1+0xe0], R125 ;  /* 0x0000e07d01007387 */ /* 0x000fe80000100800 */
[----:B------:R0:W-:Y:S01]  /*1140*/  STL.64 [R1+0xe8], R12 ;  /* 0x0000e80c01007387 */ /* 0x0001e20000100a00 */
[----:B------:R-:W-:-:S02]  /*1150*/  ISETP.GE.AND.EX P5, PT, R35, c[0x0][0x1e4], PT, P5 ;  /* 0x0000790023007a0c */ /* 0x000fc40003fa6350 */
[----:B------:R-:W-:Y:S02]  /*1160*/  ISETP.GE.AND.EX P6, PT, R34, c[0x0][0x1e4], PT, P6 ;  /* 0x0000790022007a0c */ /* 0x000fe40003fc6360 */
[----:B------:R-:W-:Y:S02]  /*1170*/  ISETP.GE.AND.EX P0, PT, R33, c[0x0][0x1e4], PT, P4 ;  /* 0x0000790021007a0c */ /* 0x000fe40003f06340 */
[C---:B------:R-:W-:Y:S02]  /*1180*/  ISETP.GT.U32.OR P5, PT, R0.reuse, 0x1bf, P5 ;  /* 0x000001bf0000780c */ /* 0x040fe40002fa4470 */
[----:B------:R-:W-:Y:S02]  /*1190*/  ISETP.GT.U32.OR P6, PT, R0, 0x1bf, P6 ;  /* 0x000001bf0000780c */ /* 0x000fe400037c4470 */
[----:B--2---:R-:W-:Y:S02]  /*11a0*/  @!P2 IADD3 R20, P4, R28, c[0x0][0x180], RZ ;  /* 0x000060001c14aa10 */ /* 0x004fe40007f9e0ff */
[----:B------:R-:W-:-:S02]  /*11b0*/  ISETP.GT.U32.OR P0, PT, R0, 0x1bf, P0 ;  /* 0x000001bf0000780c */ /* 0x000fc40000704470 */
[----:B------:R-:W-:Y:S02]  /*11c0*/  @!P2 IADD3.X R21, R29, c[0x0][0x184], RZ, P4, !PT ;  /* 0x000061001d15aa10 */ /* 0x000fe400027fe4ff */
[----:B------:R-:W-:-:S03]  /*11d0*/  @!P2 IADD3 R22, P4, R28, c[0x0][0x178], RZ ;  /* 0x00005e001c16aa10 */ /* 0x000fc60007f9e0ff */
[-C--:B0-----:R-:W-:Y:S02]  /*11e0*/  @!P5 MOV R24, R2.reuse ;  /* 0x000000020018d202 */ /* 0x081fe40000000f00 */
[----:B------:R-:W-:-:S04]  /*11f0*/  @!P6 MOV R26, R2 ;  /* 0x00000002001ae202 */ /* 0x000fc80000000f00 */
[----:B------:R-:W-:Y:S01]  /*1200*/  @!P0 IMAD R30, R33, c[0x0][0x1d8], RZ ;  /* 0x00007600211e8a24 */ /* 0x000fe200078e02ff */
[----:B------:R-:W-:-:S05]  /*1210*/  @!P6 MOV R27, R5 ;  /* 0x00000005001be202 */ /* 0x000fca0000000f00 */
[----:B------:R-:W-:Y:S01]  /*1220*/  @!P6 IMAD.WIDE.U32 R26, R9, c[0x0][0x1d8], R26 ;  /* 0x00007600091aea25 */ /* 0x000fe200078e001a */
[----:B------:R-:W-:-:S06]  /*1230*/  CS2R R78, SRZ ;  /* 0x00000000004e7805 */ /* 0x000fcc000001ff00 */
[----:B------:R0:W5:Y:S01]  /*1240*/  @!P2 LDG.E.64 R78, [R20.64] ;  /* 0x00000012144ea981 */ /* 0x000162000c1e1b00 */
[----:B------:R-:W-:Y:S01]  /*1250*/  CS2R R82, SRZ ;  /* 0x0000000000527805 */ /* 0x000fe2000001ff00 */
[----:B0-----:R-:W-:Y:S01]  /*1260*/  CS2R R20, SRZ ;  /* 0x0000000000147805 */ /* 0x001fe2000001ff00 */
[C---:B----4-:R-:W-:Y:S02]  /*1270*/  IADD3 R11, R80.reuse, 0xd0, RZ ;  /* 0x000000d0500b7810 */ /* 0x050fe40007ffe0ff */
[C---:B------:R-:W-:Y:S01]  /*1280*/  IADD3 R10, R80.reuse, 0xe0, RZ ;  /* 0x000000e0500a7810 */ /* 0x040fe20007ffe0ff */
[----:B------:R-:W-:Y:S01]  /*1290*/  CS2R R84, SRZ ;  /* 0x0000000000547805 */ /* 0x000fe2000001ff00 */
[----:B------:R-:W-:Y:S01]  /*12a0*/  CS2R R86, SRZ ;  /* 0x0000000000567805 */ /* 0x000fe2000001ff00 */
[----:B------:R-:W-:Y:S02]  /*12b0*/  SHF.R.S32.HI R13, RZ, 0x1f, R11 ;  /* 0x0000001fff0d7819 */ /* 0x000fe4000001140b */
[----:B------:R-:W-:Y:S01]  /*12c0*/  SHF.R.S32.HI R12, RZ, 0x1f, R10 ;  /* 0x0000001fff0c7819 */ /* 0x000fe2000001140a */
[----:B------:R-:W-:Y:S01]  /*12d0*/  CS2R R88, SRZ ;  /* 0x0000000000587805 */ /* 0x000fe2000001ff00 */
[----:B------:R-:W-:Y:S01]  /*12e0*/  CS2R R90, SRZ ;  /* 0x00000000005a7805 */ /* 0x000fe2000001ff00 */
[----:B------:R-:W-:Y:S01]  /*12f0*/  CS2R R92, SRZ ;  /* 0x00000000005c7805 */ /* 0x000fe2000001ff00 */
[----:B---3--:R0:W-:Y:S02]  /*1300*/  STL.64 [R1], R6 ;  /* 0x0000000601007387 */ /* 0x0081e40000100a00 */
[----:B0-----:R-:W-:-:S04]  /*1310*/  IADD3 R7, R80, 0x80, RZ ;  /* 0x0000008050077810 */ /* 0x001fc80007ffe0ff */
[----:B------:R-:W-:Y:S02]  /*1320*/  ISETP.GE.U32.AND P3, PT, R7, c[0x0][0x1e0], PT ;  /* 0x0000780007007a0c */ /* 0x000fe40003f66070 */
[----:B------:R-:W-:-:S04]  /*1330*/  SHF.R.S32.HI R6, RZ, 0x1f, R7 ;  /* 0x0000001fff067819 */ /* 0x000fc80000011407 */
[----:B------:R-:W-:-:S04]  /*1340*/  ISETP.GE.AND.EX P3, PT, R6, c[0x0][0x1e4], PT, P3 ;  /* 0x0000790006007a0c */ /* 0x000fc80003f66330 */
[----:B------:R-:W-:-:S13]  /*1350*/  ISETP.GT.U32.OR P3, PT, R0, 0x1bf, P3 ;  /* 0x000001bf0000780c */ /* 0x000fda0001f64470 */
[----:B-1----:R-:W-:Y:S01]  /*1360*/  @!P3 MOV R18, R2 ;  /* 0x000000020012b202 */ /* 0x002fe20000000f00 */
[----:B------:R-:W-:Y:S01]  /*1370*/  @!P3 IMAD R23, R6, c[0x0][0x1d8], RZ ;  /* 0x000076000617ba24 */ /* 0x000fe200078e02ff */
[----:B------:R-:W-:-:S03]  /*1380*/  @!P3 MOV R19, R5 ;  /* 0x000000050013b202 */ /* 0x000fc60000000f00 */
[C---:B------:R-:W-:Y:S02]  /*1390*/  @!P3 IMAD R25, R7.reuse, c[0x0][0x1dc], R23 ;  /* 0x000077000719ba24 */ /* 0x040fe400078e0217 */
[----:B------:R-:W-:Y:S01]  /*13a0*/  @!P3 IMAD.WIDE.U32 R18, R7, c[0x0][0x1d8], R18 ;  /* 0x000076000712ba25 */ /* 0x000fe200078e0012 */
[----:B------:R-:W-:-:S04]  /*13b0*/  @!P2 IADD3.X R23, R29, c[0x0][0x17c], RZ, P4, !PT ;  /* 0x00005f001d17aa10 */ /* 0x000fc800027fe4ff */
[----:B------:R-:W-:Y:S02]  /*13c0*/  @!P3 IADD3 R19, R19, R25, RZ ;  /* 0x000000191313b210 */ /* 0x000fe40007ffe0ff */
[C---:B------:R-:W-:Y:S02]  /*13d0*/  @!P3 SHF.L.U32 R29, R18.reuse, 0x2, RZ ;  /* 0x00000002121db819 */ /* 0x040fe400000006ff */
[----:B------:R-:W-:Y:S01]  /*13e0*/  @!P3 SHF.L.U64.HI R28, R18, 0x2, R19 ;  /* 0x00000002121cb819 */ /* 0x000fe20000010213 */
[----:B------:R-:W-:Y:S01]  /*13f0*/  @!P5 IMAD R18, R35, c[0x0][0x1d8], RZ ;  /* 0x000076002312da24 */ /* 0x000fe200078e02ff */
[----:B------:R-:W-:Y:S01]  /*1400*/  IADD3 R6, R80, 0xc0, RZ ;  /* 0x000000c050067810 */ /* 0x000fe20007ffe0ff */
[----:B------:R-:W-:Y:S01]  /*1410*/  @!P6 IMAD R19, R34, c[0x0][0x1d8], RZ ;  /* 0x000076002213ea24 */ /* 0x000fe200078e02ff */
[----:B------:R-:W-:Y:S01]  /*1420*/  @!P5 MOV R25, R5 ;  /* 0x000000050019d202 */ /* 0x000fe20000000f00 */
[----:B------:R-:W-:Y:S01]  /*1430*/  @!P5 IMAD R31, R32, c[0x0][0x1dc], R18 ;  /* 0x00007700201fda24 */ /* 0x000fe200078e0212 */
[----:B------:R-:W-:Y:S01]  /*1440*/  ISETP.GE.U32.AND P4, PT, R6, c[0x0][0x1e0], PT ;  /* 0x0000780006007a0c */ /* 0x000fe20003f86070 */
[----:B------:R-:W-:Y:S01]  /*1450*/  @!P6 IMAD R33, R9, c[0x0][0x1dc], R19 ;  /* 0x000077000921ea24 */ /* 0x000fe200078e0213 */
[----:B------:R-:W-:-:S02]  /*1460*/  SHF.R.S32.HI R7, RZ, 0x1f, R6 ;  /* 0x0000001fff077819 */ /* 0x000fc40000011406 */
[----:B------:R-:W-:Y:S02]  /*1470*/  @!P0 MOV R18, R2 ;  /* 0x0000000200128202 */ /* 0x000fe40000000f00 */
[----:B------:R-:W-:Y:S01]  /*1480*/  @!P0 MOV R19, R5 ;  /* 0x0000000500138202 */ /* 0x000fe20000000f00 */
[----:B------:R-:W-:Y:S01]  /*1490*/  @!P5 IMAD.WIDE.U32 R24, R32, c[0x0][0x1d8], R24 ;  /* 0x000076002018da25 */ /* 0x000fe200078e0018 */
[----:B------:R-:W-:-:S03]  /*14a0*/  ISETP.GE.AND.EX P4, PT, R7, c[0x0][0x1e4], PT, P4 ;  /* 0x0000790007007a0c */ /* 0x000fc60003f86340 */
[C---:B------:R-:W-:Y:S02]  /*14b0*/  @!P0 IMAD R35, R8.reuse, c[0x0][0x1dc], R30 ;  /* 0x0000770008238a24 */ /* 0x040fe400078e021e */
[----:B------:R-:W-:Y:S01]  /*14c0*/  @!P0 IMAD.WIDE.U32 R18, R8, c[0x0][0x1d8], R18 ;  /* 0x0000760008128a25 */ /* 0x000fe200078e0012 */
[----:B------:R-:W-:Y:S02]  /*14d0*/  ISETP.GT.U32.OR P4, PT, R0, 0x1bf, P4 ;  /* 0x000001bf0000780c */ /* 0x000fe40002784470 */
[----:B------:R-:W-:Y:S02]  /*14e0*/  @!P5 IADD3 R31, R25, R31, RZ ;  /* 0x0000001f191fd210 */ /* 0x000fe40007ffe0ff */
[----:B------:R-:W-:Y:S02]  /*14f0*/  @!P0 IADD3 R19, R19, R35, RZ ;  /* 0x0000002313138210 */ /* 0x000fe40007ffe0ff */
[----:B------:R-:W-:Y:S02]  /*1500*/  @!P6 IADD3 R25, R27, R33, RZ ;  /* 0x000000211b19e210 */ /* 0x000fe40007ffe0ff */
[----:B------:R-:W-:-:S02]  /*1510*/  @!P5 SHF.L.U64.HI R27, R24, 0x2, R31 ;  /* 0x00000002181bd819 */ /* 0x000fc4000001021f */
[C---:B------:R-:W-:Y:S02]  /*1520*/  @!P0 SHF.L.U32 R31, R18.reuse, 0x2, RZ ;  /* 0x00000002121f8819 */ /* 0x040fe400000006ff */
[----:B------:R-:W-:Y:S02]  /*1530*/  @!P0 SHF.L.U64.HI R30, R18, 0x2, R19 ;  /* 0x00000002121e8819 */ /* 0x000fe40000010213 */
[----:B------:R-:W-:Y:S01]  /*1540*/  CS2R R18, SRZ ;  /* 0x0000000000127805 */ /* 0x000fe2000001ff00 */
[----:B------:R-:W-:Y:S01]  /*1550*/  @!P5 SHF.L.U32 R36, R24, 0x2, RZ ;  /* 0x000000021824d819 */ /* 0x000fe200000006ff */
[----:B------:R-:W-:Y:S01]  /*1560*/  @!P4 IMAD R24, R7, c[0x0][0x1d8], RZ ;  /* 0x000076000718ca24 */ /* 0x000fe200078e02ff */
[----:B------:R-:W-:Y:S02]  /*1570*/  @!P4 MOV R34, R2 ;  /* 0x000000020022c202 */ /* 0x000fe40000000f00 */
[----:B------:R-:W-:Y:S01]  /*1580*/  @!P4 MOV R35, R5 ;  /* 0x000000050023c202 */ /* 0x000fe20000000f00 */
[----:B------:R0:W5:Y:S01]  /*1590*/  @!P2 LDG.E.64 R18, [R22.64] ;  /* 0x000000121612a981 */ /* 0x000162000c1e1b00 */
[----:B------:R-:W-:Y:S01]  /*15a0*/  @!P6 SHF.L.U64.HI R32, R26, 0x2, R25 ;  /* 0x000000021a20e819 */ /* 0x000fe20000010219 */
[----:B------:R-:W-:-:S02]  /*15b0*/  @!P4 IMAD R25, R6, c[0x0][0x1dc], R24 ;  /* 0x000077000619ca24 */ /* 0x000fc400078e0218 */
[----:B------:R-:W-:Y:S01]  /*15c0*/  @!P4 IMAD.WIDE.U32 R34, R6, c[0x0][0x1d8], R34 ;  /* 0x000076000622ca25 */ /* 0x000fe200078e0022 */
[----:B0-----:R-:W-:-:S04]  /*15d0*/  @!P3 IADD3 R22, P2, R29, c[0x0][0x180], RZ ;  /* 0x000060001d16ba10 */ /* 0x001fc80007f5e0ff */
[C---:B------:R-:W-:Y:S02]  /*15e0*/  @!P3 IADD3.X R23, R28.reuse, c[0x0][0x184], RZ, P2, !PT ;  /* 0x000061001c17ba10 */ /* 0x040fe400017fe4ff */
[----:B------:R-:W-:Y:S02]  /*15f0*/  @!P3 IADD3 R24, P2, R29, c[0x0][0x178], RZ ;  /* 0x00005e001d18ba10 */ /* 0x000fe40007f5e0ff */
[----:B------:R-:W-:Y:S01]  /*1600*/  @!P4 IADD3 R29, R35, R25, RZ ;  /* 0x00000019231dc210 */ /* 0x000fe20007ffe0ff */
[----:B------:R0:W5:Y:S01]  /*1610*/  @!P3 LDG.E.64 R82, [R22.64] ;  /* 0x000000121652b981 */ /* 0x000162000c1e1b00 */
[----:B------:R-:W-:Y:S02]  /*1620*/  @!P3 IADD3.X R25, R28, c[0x0][0x17c], RZ, P2, !PT ;  /* 0x00005f001c19ba10 */ /* 0x000fe400017fe4ff */
[----:B------:R-:W-:-:S03]  /*1630*/  @!P6 SHF.L.U32 R33, R26, 0x2, RZ ;  /* 0x000000021a21e819 */ /* 0x000fc600000006ff */
[----:B------:R1:W5:Y:S01]  /*1640*/  @!P3 LDG.E.64 R20, [R24.64] ;  /* 0x000000121814b981 */ /* 0x000362000c1e1b00 */
[----:B------:R-:W-:Y:S02]  /*1650*/  @!P5 IADD3 R26, P2, R36, c[0x0][0x178], RZ ;  /* 0x00005e00241ada10 */ /* 0x000fe40007f5e0ff */
[----:B------:R-:W-:Y:S02]  /*1660*/  @!P4 SHF.L.U32 R35, R34, 0x2, RZ ;  /* 0x000000022223c819 */ /* 0x000fe400000006ff */
[----:B-1----:R-:W-:-:S04]  /*1670*/  @!P5 IADD3 R24, P3, R36, c[0x0][0x180], RZ ;  /* 0x000060002418da10 */ /* 0x002fc80007f7e0ff */
[----:B------:R-:W-:Y:S02]  /*1680*/  @!P5 IADD3.X R25, R27, c[0x0][0x184], RZ, P3, !PT ;  /* 0x000061001b19da10 */ /* 0x000fe40001ffe4ff */
[----:B------:R-:W-:Y:S01]  /*1690*/  @!P6 IADD3 R28, P3, R33, c[0x0][0x180], RZ ;  /* 0x00006000211cea10 */ /* 0x000fe20007f7e0ff */
[----:B0-----:R-:W-:Y:S01]  /*16a0*/  CS2R R22, SRZ ;  /* 0x0000000000167805 */ /* 0x001fe2000001ff00 */
[----:B------:R-:W-:Y:S01]  /*16b0*/  @!P4 SHF.L.U64.HI R34, R34, 0x2, R29 ;  /* 0x000000022222c819 */ /* 0x000fe2000001021d */
[----:B------:R0:W5:Y:S01]  /*16c0*/  @!P5 LDG.E.64 R84, [R24.64] ;  /* 0x000000121854d981 */ /* 0x000162000c1e1b00 */
[----:B------:R-:W-:Y:S02]  /*16d0*/  @!P5 IADD3.X R27, R27, c[0x0][0x17c], RZ, P2, !PT ;  /* 0x00005f001b1bda10 */ /* 0x000fe400017fe4ff */
[----:B------:R-:W-:Y:S02]  /*16e0*/  @!P6 IADD3.X R29, R32, c[0x0][0x184], RZ, P3, !PT ;  /* 0x00006100201dea10 */ /* 0x000fe40001ffe4ff */
[----:B------:R-:W-:Y:S01]  /*16f0*/  ISETP.GE.U32.AND P3, PT, R11, c[0x0][0x1e0], PT ;  /* 0x000078000b007a0c */ /* 0x000fe20003f66070 */
[----:B------:R1:W5:Y:S01]  /*1700*/  @!P5 LDG.E.64 R22, [R26.64] ;  /* 0x000000121a16d981 */ /* 0x000362000c1e1b00 */
[----:B------:R-:W-:-:S02]  /*1710*/  ISETP.GE.U32.AND P2, PT, R10, c[0x0][0x1e0], PT ;  /* 0x000078000a007a0c */ /* 0x000fc40003f46070 */
[----:B------:R-:W-:Y:S01]  /*1720*/  ISETP.GE.AND.EX P3, PT, R13, c[0x0][0x1e4], PT, P3 ;  /* 0x000079000d007a0c */ /* 0x000fe20003f66330 */
[----:B------:R2:W5:Y:S01]  /*1730*/  @!P6 LDG.E.64 R86, [R28.64] ;  /* 0x000000121c56e981 */ /* 0x000562000c1e1b00 */
[----:B------:R-:W-:Y:S01]  /*1740*/  ISETP.GE.AND.EX P2, PT, R12, c[0x0][0x1e4], PT, P2 ;  /* 0x000079000c007a0c */ /* 0x000fe20003f46320 */
[----:B0-----:R-:W-:Y:S01]  /*1750*/  CS2R R24, SRZ ;  /* 0x0000000000187805 */ /* 0x001fe2000001ff00 */
[C---:B------:R-:W-:Y:S02]  /*1760*/  ISETP.GT.U32.OR P3, PT, R0.reuse, 0x1bf, P3 ;  /* 0x000001bf0000780c */ /* 0x040fe40001f64470 */
[----:B------:R-:W-:Y:S02]  /*1770*/  ISETP.GT.U32.OR P2, PT, R0, 0x1bf, P2 ;  /* 0x000001bf0000780c */ /* 0x000fe40001744470 */
[----:B--2---:R-:W-:-:S04]  /*1780*/  @!P6 IADD3 R28, P5, R33, c[0x0][0x178], RZ ;  /* 0x00005e00211cea10 */ /* 0x004fc80007fbe0ff */
[----:B------:R-:W-:Y:S02]  /*1790*/  @!P6 IADD3.X R29, R32, c[0x0][0x17c], RZ, P5, !PT ;  /* 0x00005f00201dea10 */ /* 0x000fe40002ffe4ff */
[----:B-1----:R-:W-:Y:S02]  /*17a0*/  @!P0 IADD3 R26, P5, R31, c[0x0][0x180], RZ ;  /* 0x000060001f1a8a10 */ /* 0x002fe40007fbe0ff */
[----:B------:R-:W-:Y:S01]  /*17b0*/  IADD3 R7, R80, 0xf0, RZ ;  /* 0x000000f050077810 */ /* 0x000fe20007ffe0ff */
[----:B------:R0:W5:Y:S01]  /*17c0*/  @!P6 LDG.E.64 R24, [R28.64] ;  /* 0x000000121c18e981 */ /* 0x000162000c1e1b00 */
[----:B------:R-:W-:Y:S02]  /*17d0*/  @!P0 IADD3.X R27, R30, c[0x0][0x184], RZ, P5, !PT ;  /* 0x000061001e1b8a10 */ /* 0x000fe40002ffe4ff */
[----:B------:R-:W-:Y:S02]  /*17e0*/  IADD3 R6, R80, 0x100, RZ ;  /* 0x0000010050067810 */ /* 0x000fe40007ffe0ff */
[----:B------:R-:W-:Y:S01]  /*17f0*/  ISETP.GE.U32.AND P5, PT, R7, c[0x0][0x1e0], PT ;  /* 0x0000780007007a0c */ /* 0x000fe20003fa6070 */
[----:B------:R1:W5:Y:S01]  /*1800*/  @!P0 LDG.E.64 R88, [R26.64] ;  /* 0x000000121a588981 */ /* 0x000362000c1e1b00 */
[----:B------:R-:W-:-:S02]  /*1810*/  SHF.R.S32.HI R9, RZ, 0x1f, R7 ;  /* 0x0000001fff097819 */ /* 0x000fc40000011407 */
[----:B0-----:R-:W-:Y:S01]  /*1820*/  @!P0 IADD3 R28, P6, R31, c[0x0][0x178], RZ ;  /* 0x00005e001f1c8a10 */ /* 0x001fe20007fde0ff */
[----:B------:R-:W-:Y:S01]  /*1830*/  @!P2 IMAD R31, R12, c[0x0][0x1d8], RZ ;  /* 0x000076000c1faa24 */ /* 0x000fe200078e02ff */
[----:B------:R-:W-:Y:S02]  /*1840*/  SHF.R.S32.HI R8, RZ, 0x1f, R6 ;  /* 0x0000001fff087819 */ /* 0x000fe40000011406 */
[----:B------:R-:W-:Y:S01]  /*1850*/  @!P0 IADD3.X R29, R30, c[0x0][0x17c], RZ, P6, !PT ;  /* 0x00005f001e1d8a10 */ /* 0x000fe200037fe4ff */
[----:B------:R-:W-:Y:S01]  /*1860*/  @!P3 IMAD R30, R13, c[0x0][0x1d8], RZ ;  /* 0x000076000d1eba24 */ /* 0x000fe200078e02ff */
[----:B------:R-:W-:Y:S02]  /*1870*/  ISETP.GE.U32.AND P6, PT, R6, c[0x0][0x1e0], PT ;  /* 0x0000780006007a0c */ /* 0x000fe40003fc6070 */
[----:B------:R-:W-:Y:S01]  /*1880*/  ISETP.GE.AND.EX P5, PT, R9, c[0x0][0x1e4], PT, P5 ;  /* 0x0000790009007a0c */ /* 0x000fe20003fa6350 */
[----:B------:R-:W-:Y:S01]  /*1890*/  @!P3 IMAD R37, R11, c[0x0][0x1dc], R30 ;  /* 0x000077000b25ba24 */ /* 0x000fe200078e021e */
[----:B------:R-:W-:Y:S01]  /*18a0*/  @!P2 MOV R32, R2 ;  /* 0x000000020020a202 */ /* 0x000fe20000000f00 */
[----:B------:R-:W-:Y:S01]  /*18b0*/  @!P2 IMAD R39, R10, c[0x0][0x1dc], R31 ;  /* 0x000077000a27aa24 */ /* 0x000fe200078e021f */
[----:B------:R-:W-:-:S02]  /*18c0*/  @!P2 MOV R33, R5 ;  /* 0x000000050021a202 */ /* 0x000fc40000000f00 */
[----:B------:R-:W-:Y:S02]  /*18d0*/  ISETP.GE.AND.EX P6, PT, R8, c[0x0][0x1e4], PT, P6 ;  /* 0x0000790008007a0c */ /* 0x000fe40003fc6360 */
[----:B------:R-:W-:Y:S02]  /*18e0*/  @!P3 MOV R30, R2 ;  /* 0x00000002001eb202 */ /* 0x000fe40000000f00 */
[----:B------:R-:W-:Y:S02]  /*18f0*/  @!P3 MOV R31, R5 ;  /* 0x00000005001fb202 */ /* 0x000fe40000000f00 */
[----:B------:R-:W-:Y:S01]  /*1900*/  ISETP.GT.U32.OR P5, PT, R0, 0x1bf, P5 ;  /* 0x000001bf0000780c */ /* 0x000fe20002fa4470 */
[----:B------:R-:W-:Y:S01]  /*1910*/  @!P2 IMAD.WIDE.U32 R32, R10, c[0x0][0x1d8], R32 ;  /* 0x000076000a20aa25 */ /* 0x000fe200078e0020 */
[----:B------:R-:W-:-:S03]  /*1920*/  ISETP.GT.U32.OR P6, PT, R0, 0x1bf, P6 ;  /* 0x000001bf0000780c */ /* 0x000fc600037c4470 */
[----:B------:R-:W-:Y:S01]  /*1930*/  @!P3 IMAD.WIDE.U32 R30, R11, c[0x0][0x1d8], R30 ;  /* 0x000076000b1eba25 */ /* 0x000fe200078e001e */
[----:B------:R-:W-:Y:S01]  /*1940*/  @!P2 IADD3 R39, R33, R39, RZ ;  /* 0x000000272127a210 */ /* 0x000fe20007ffe0ff */
[----:B-1----:R-:W-:-:S03]  /*1950*/  CS2R R26, SRZ ;  /* 0x00000000001a7805 */ /* 0x002fc6000001ff00 */
[----:B------:R-:W-:Y:S02]  /*1960*/  @!P3 IADD3 R37, R31, R37, RZ ;  /* 0x000000251f25b210 */ /* 0x000fe40007ffe0ff */
[C---:B------:R-:W-:Y:S01]  /*1970*/  @!P2 SHF.L.U32 R38, R32.reuse, 0x2, RZ ;  /* 0x000000022026a819 */ /* 0x040fe200000006ff */
[----:B------:R0:W5:Y:S01]  /*1980*/  @!P0 LDG.E.64 R26, [R28.64] ;  /* 0x000000121c1a8981 */ /* 0x000162000c1e1b00 */
[----:B------:R-:W-:Y:S02]  /*1990*/  @!P2 SHF.L.U64.HI R39, R32, 0x2, R39 ;  /* 0x000000022027a819 */ /* 0x000fe40000010227 */
[C---:B------:R-:W-:Y:S02]  /*19a0*/  @!P3 SHF.L.U32 R36, R30.reuse, 0x2, RZ ;  /* 0x000000021e24b819 */ /* 0x040fe400000006ff */
[----:B------:R-:W-:Y:S01]  /*19b0*/  @!P3 SHF.L.U64.HI R37, R30, 0x2, R37 ;  /* 0x000000021e25b819 */ /* 0x000fe20000010225 */
[----:B------:R-:W-:Y:S01]  /*19c0*/  @!P5 IMAD R30, R9, c[0x0][0x1d8], RZ ;  /* 0x00007600091eda24 */ /* 0x000fe200078e02ff */
[----:B------:R-:W-:-:S02]  /*19d0*/  @!P5 MOV R32, R2 ;  /* 0x000000020020d202 */ /* 0x000fc40000000f00 */
[-C--:B------:R-:W-:Y:S01]  /*19e0*/  @!P5 MOV R33, R5.reuse ;  /* 0x000000050021d202 */ /* 0x080fe20000000f00 */
[----:B------:R-:W-:Y:S01]  /*19f0*/  @!P6 IMAD R31, R8, c[0x0][0x1d8], RZ ;  /* 0x00007600081fea24 */ /* 0x000fe200078e02ff */
        /* <DEDUP_REMOVED lines=12> */
[----:B------:R-:W-:-:S03]  /*1ac0*/  @!P4 IADD3 R32, P0, R35, c[0x0][0x178], RZ ;  /* 0x00005e002320ca10 */ /* 0x000fc60007f1e0ff */
[----:B------:R0:W5:Y:S01]  /*1ad0*/  @!P4 LDG.E.64 R90, [R30.64] ;  /* 0x000000121e5ac981 */ /* 0x000162000c1e1b00 */
[----:B------:R-:W-:Y:S02]  /*1ae0*/  @!P4 IADD3.X R33, R34, c[0x0][0x17c], RZ, P0, !PT ;  /* 0x00005f002221ca10 */ /* 0x000fe400007fe4ff */
[----:B------:R-:W-:-:S04]  /*1af0*/  @!P3 IADD3 R34, P0, R36, c[0x0][0x180], RZ ;  /* 0x000060002422ba10 */ /* 0x000fc80007f1e0ff */
[C---:B------:R-:W-:Y:S02]  /*1b00*/  @!P3 IADD3.X R35, R37.reuse, c[0x0][0x184], RZ, P0, !PT ;  /* 0x000061002523ba10 */ /* 0x040fe400007fe4ff */
[----:B------:R-:W-:Y:S01]  /*1b10*/  @!P3 IADD3 R36, P0, R36, c[0x0][0x178], RZ ;  /* 0x00005e002424ba10 */ /* 0x000fe20007f1e0ff */
[----:B0-----:R-:W-:Y:S01]  /*1b20*/  CS2R R30, SRZ ;  /* 0x00000000001e7805 */ /* 0x001fe2000001ff00 */
[C---:B------:R-:W-:Y:S01]  /*1b30*/  @!P6 SHF.L.U32 R40, R28.reuse, 0x2, RZ ;  /* 0x000000021c28e819 */ /* 0x040fe200000006ff */
[----:B------:R0:W5:Y:S01]  /*1b40*/  @!P3 LDG.E.64 R92, [R34.64] ;  /* 0x00000012225cb981 */ /* 0x000162000c1e1b00 */
[----:B------:R-:W-:Y:S02]  /*1b50*/  @!P3 IADD3.X R37, R37, c[0x0][0x17c], RZ, P0, !PT ;  /* 0x00005f002525ba10 */ /* 0x000fe400007fe4ff */
[----:B------:R-:W-:Y:S02]  /*1b60*/  @!P6 SHF.L.U64.HI R41, R28, 0x2, R41 ;  /* 0x000000021c29e819 */ /* 0x000fe40000010229 */
[----:B------:R-:W-:Y:S01]  /*1b70*/  CS2R R28, SRZ ;  /* 0x00000000001c7805 */ /* 0x000fe2000001ff00 */
[----:B------:R1:W5:Y:S01]  /*1b80*/  @!P3 LDG.E.64 R30, [R36.64] ;  /* 0x00000012241eb981 */ /* 0x000362000c1e1b00 */
[----:B------:R-:W-:Y:S01]  /*1b90*/  CS2R R94, SRZ ;  /* 0x00000000005e7805 */ /* 0x000fe2000001ff00 */
[----:B0-----:R-:W-:-:S03]  /*1ba0*/  @!P2 IADD3 R34, P0, R38, c[0x0][0x180], RZ ;  /* 0x000060002622aa10 */ /* 0x001fc60007f1e0ff */
[----:B------:R0:W5:Y:S01]  /*1bb0*/  @!P4 LDG.E.64 R28, [R32.64] ;  /* 0x00000012201cc981 */ /* 0x000162000c1e1b00 */
[----:B-1----:R-:W-:Y:S02]  /*1bc0*/  @!P2 IADD3 R36, P3, R38, c[0x0][0x178], RZ ;  /* 0x00005e002624aa10 */ /* 0x002fe40007f7e0ff */
[C---:B------:R-:W-:Y:S02]  /*1bd0*/  @!P2 IADD3.X R35, R39.reuse, c[0x0][0x184], RZ, P0, !PT ;  /* 0x000061002723aa10 */ /* 0x040fe400007fe4ff */
[----:B------:R-:W-:Y:S01]  /*1be0*/  @!P2 IADD3.X R37, R39, c[0x0][0x17c], RZ, P3, !PT ;  /* 0x00005f002725aa10 */ /* 0x000fe20001ffe4ff */
[----:B0-----:R-:W-:Y:S01]  /*1bf0*/  CS2R R32, SRZ ;  /* 0x0000000000207805 */ /* 0x001fe2000001ff00 */
[----:B------:R-:W-:Y:S01]  /*1c00*/  IADD3 R7, R80, 0x110, RZ ;  /* 0x0000011050077810 */ /* 0x000fe20007ffe0ff */
[----:B------:R0:W5:Y:S03]  /*1c10*/  @!P2 LDG.E.64 R94, [R34.64] ;  /* 0x00000012225ea981 */ /* 0x000166000c1e1b00 */
[----:B------:R-:W-:Y:S01]  /*1c20*/  SHF.R.S32.HI R6, RZ, 0x1f, R7 ;  /* 0x0000001fff067819 */ /* 0x000fe20000011407 */
[----:B------:R1:W5:Y:S01]  /*1c30*/  @!P2 LDG.E.64 R32, [R36.64] ;  /* 0x000000122420a981 */ /* 0x000362000c1e1b00 */
[----:B------:R-:W-:-:S04]  /*1c40*/  ISETP.GE.U32.AND P2, PT, R7, c[0x0][0x1e0], PT ;  /* 0x0000780007007a0c */ /* 0x000fc80003f46070 */
[----:B------:R-:W-:Y:S02]  /*1c50*/  ISETP.GE.AND.EX P2, PT, R6, c[0x0][0x1e4], PT, P2 ;  /* 0x0000790006007a0c */ /* 0x000fe40003f46320 */
[----:B------:R-:W-:Y:S02]  /*1c60*/  @!P5 IADD3 R38, P4, R42, c[0x0][0x180], RZ ;  /* 0x000060002a26da10 */ /* 0x000fe40007f9e0ff */
[----:B------:R-:W-:Y:S02]  /*1c70*/  ISETP.GT.U32.OR P2, PT, R0, 0x1bf, P2 ;  /* 0x000001bf0000780c */ /* 0x000fe40001744470 */
[----:B-1----:R-:W-:Y:S01]  /*1c80*/  @!P5 IADD3 R36, P0, R42, c[0x0][0x178], RZ ;  /* 0x00005e002a24da10 */ /* 0x002fe20007f1e0ff */
[----:B------:R-:W-:Y:S01]  /*1c90*/  CS2R R96, SRZ ;  /* 0x0000000000607805 */ /* 0x000fe2000001ff00 */
[----:B------:R-:W-:Y:S01]  /*1ca0*/  IADD3 R8, R80, 0x140, RZ ;  /* 0x0000014050087810 */ /* 0x000fe20007ffe0ff */
[----:B0-----:R-:W-:Y:S01]  /*1cb0*/  CS2R R34, SRZ ;  /* 0x0000000000227805 */ /* 0x001fe2000001ff00 */
[----:B------:R-:W-:-:S02]  /*1cc0*/  @!P5 IADD3.X R39, R43, c[0x0][0x184], RZ, P4, !PT ;  /* 0x000061002b27da10 */ /* 0x000fc400027fe4ff */
[----:B------:R-:W-:Y:S02]  /*1cd0*/  @!P5 IADD3.X R37, R43, c[0x0][0x17c], RZ, P0, !PT ;  /* 0x00005f002b25da10 */ /* 0x000fe400007fe4ff */
[----:B------:R-:W-:Y:S01]  /*1ce0*/  ISETP.GE.U32.AND P0, PT, R8, c[0x0][0x1e0], PT ;  /* 0x0000780008007a0c */ /* 0x000fe20003f06070 */
[----:B------:R0:W5:Y:S01]  /*1cf0*/  @!P5 LDG.E.64 R96, [R38.64] ;  /* 0x000000122660d981 */ /* 0x000162000c1e1b00 */
[----:B------:R-:W-:-:S03]  /*1d00*/  SHF.R.S32.HI R11, RZ, 0x1f, R8 ;  /* 0x0000001fff0b7819 */ /* 0x000fc60000011408 */
[----:B------:R1:W5:Y:S01]  /*1d10*/  @!P5 LDG.E.64 R34, [R36.64] ;  /* 0x000000122422d981 */ /* 0x000362000c1e1b00 */
[----:B------:R-:W-:Y:S02]  /*1d20*/  ISETP.GE.AND.EX P5, PT, R11, c[0x0][0x1e4], PT, P0 ;  /* 0x000079000b007a0c */ /* 0x000fe40003fa6300 */
[----:B------:R-:W-:Y:S02]  /*1d30*/  @!P2 MOV R52, R2 ;  /* 0x000000020034a202 */ /* 0x000fe40000000f00 */
[----:B------:R-:W-:Y:S02]  /*1d40*/  @!P2 MOV R53, R5 ;  /* 0x000000050035a202 */ /* 0x000fe40000000f00 */
[----:B------:R-:W-:Y:S02]  /*1d50*/  IADD3 R9, R80, 0x130, RZ ;  /* 0x0000013050097810 */ /* 0x000fe40007ffe0ff */
[----:B------:R-:W-:Y:S01]  /*1d60*/  ISETP.GT.U32.OR P5, PT, R0, 0x1bf, P5 ;  /* 0x000001bf0000780c */ /* 0x000fe20002fa4470 */
[----:B-1----:R-:W-:Y:S01]  /*1d70*/  @!P2 IMAD R36, R6, c[0x0][0x1d8], RZ ;  /* 0x000076000624aa24 */ /* 0x002fe200078e02ff */
[----:B0-----:R-:W-:Y:S01]  /*1d80*/  @!P6 IADD3 R38, P0, R40, c[0x0][0x180], RZ ;  /* 0x000060002826ea10 */ /* 0x001fe20007f1e0ff */
[----:B------:R-:W-:Y:S01]  /*1d90*/  @!P2 IMAD.WIDE.U32 R52, R7, c[0x0][0x1d8], R52 ;  /* 0x000076000734aa25 */ /* 0x000fe200078e0034 */
[----:B------:R-:W-:-:S02]  /*1da0*/  IADD3 R10, R80, 0x120, RZ ;  /* 0x00000120500a7810 */ /* 0x000fc40007ffe0ff */
[----:B------:R-:W-:Y:S01]  /*1db0*/  ISETP.GE.U32.AND P4, PT, R9, c[0x0][0x1e0], PT ;  /* 0x0000780009007a0c */ /* 0x000fe20003f86070 */
[----:B------:R-:W-:Y:S01]  /*1dc0*/  @!P2 IMAD R36, R7, c[0x0][0x1dc], R36 ;  /* 0x000077000724aa24 */ /* 0x000fe200078e0224 */
[----:B------:R-:W-:Y:S02]  /*1dd0*/  SHF.R.S32.HI R12, RZ, 0x1f, R9 ;  /* 0x0000001fff0c7819 */ /* 0x000fe40000011409 */
[----:B------:R-:W-:Y:S02]  /*1de0*/  @!P6 IADD3.X R39, R41, c[0x0][0x184], RZ, P0, !PT ;  /* 0x000061002927ea10 */ /* 0x000fe400007fe4ff */
[----:B------:R-:W-:Y:S02]  /*1df0*/  ISETP.GE.U32.AND P3, PT, R10, c[0x0][0x1e0], PT ;  /* 0x000078000a007a0c */ /* 0x000fe40003f66070 */
[----:B------:R-:W-:Y:S02]  /*1e00*/  SHF.R.S32.HI R13, RZ, 0x1f, R10 ;  /* 0x0000001fff0d7819 */ /* 0x000fe4000001140a */
[----:B------:R-:W-:-:S02]  /*1e10*/  @!P6 IADD3 R40, P0, R40, c[0x0][0x178], RZ ;  /* 0x00005e002828ea10 */ /* 0x000fc40007f1e0ff */
[----:B------:R-:W-:Y:S02]  /*1e20*/  IADD3 R6, R80, 0x150, RZ ;  /* 0x0000015050067810 */ /* 0x000fe40007ffe0ff */
[----:B------:R-:W-:Y:S02]  /*1e30*/  ISETP.GE.AND.EX P4, PT, R12, c[0x0][0x1e4], PT, P4 ;  /* 0x000079000c007a0c */ /* 0x000fe40003f86340 */
[----:B------:R-:W-:Y:S02]  /*1e40*/  @!P2 IADD3 R36, R53, R36, RZ ;  /* 0x000000243524a210 */ /* 0x000fe40007ffe0ff */
[----:B------:R-:W-:Y:S02]  /*1e50*/  ISETP.GE.AND.EX P3, PT, R13, c[0x0][0x1e4], PT, P3 ;  /* 0x000079000d007a0c */ /* 0x000fe40003f66330 */
[----:B------:R-:W-:Y:S02]  /*1e60*/  @!P6 IADD3.X R41, R41, c[0x0][0x17c], RZ, P0, !PT ;  /* 0x00005f002929ea10 */ /* 0x000fe400007fe4ff */
[----:B------:R-:W-:-:S02]  /*1e70*/  ISETP.GE.U32.AND P0, PT, R6, c[0x0][0x1e0], PT ;  /* 0x0000780006007a0c */ /* 0x000fc40003f06070 */
[----:B------:R-:W-:Y:S02]  /*1e80*/  SHF.R.S32.HI R7, RZ, 0x1f, R6 ;  /* 0x0000001fff077819 */ /* 0x000fe40000011406 */
[----:B------:R-:W-:Y:S02]  /*1e90*/  @!P2 SHF.L.U32 R53, R52, 0x2, RZ ;  /* 0x000000023435a819 */ /* 0x000fe400000006ff */
[----:B------:R-:W-:Y:S02]  /*1ea0*/  ISETP.GT.U32.OR P4, PT, R0, 0x1bf, P4 ;  /* 0x000001bf0000780c */ /* 0x000fe40002784470 */
[----:B------:R-:W-:Y:S01]  /*1eb0*/  @!P2 SHF.L.U64.HI R52, R52, 0x2, R36 ;  /* 0x000000023434a819 */ /* 0x000fe20000010224 */
[----:B------:R-:W-:Y:S01]  /*1ec0*/  @!P5 IMAD R50, R11, c[0x0][0x1d8], RZ ;  /* 0x000076000b32da24 */ /* 0x000fe200078e02ff */
[----:B------:R-:W-:Y:S02]  /*1ed0*/  @!P5 MOV R36, R2 ;  /* 0x000000020024d202 */ /* 0x000fe40000000f00 */
[----:B------:R-:W-:-:S02]  /*1ee0*/  @!P5 MOV R37, R5 ;  /* 0x000000050025d202 */ /* 0x000fc40000000f00 */
[----:B------:R-:W-:Y:S02]  /*1ef0*/  ISETP.GT.U32.OR P3, PT, R0, 0x1bf, P3 ;  /* 0x000001bf0000780c */ /* 0x000fe40001f64470 */
[----:B------:R-:W-:Y:S01]  /*1f00*/  ISETP.GE.AND.EX P0, PT, R7, c[0x0][0x1e4], PT, P0 ;  /* 0x0000790007007a0c */ /* 0x000fe20003f06300 */
[C---:B------:R-:W-:Y:S02]  /*1f10*/  @!P5 IMAD R50, R8.reuse, c[0x0][0x1dc], R50 ;  /* 0x000077000832da24 */ /* 0x040fe400078e0232 */
[----:B------:R-:W-:Y:S01]  /*1f20*/  @!P5 IMAD.WIDE.U32 R36, R8, c[0x0][0x1d8], R36 ;  /* 0x000076000824da25 */ /* 0x000fe200078e0024 */
[----:B------:R-:W-:Y:S01]  /*1f30*/  ISETP.GT.U32.OR P0, PT, R0, 0x1bf, P0 ;  /* 0x000001bf0000780c */ /* 0x000fe20000704470 */
[----:B------:R-:W-:Y:S01]  /*1f40*/  CS2R R98, SRZ ;  /* 0x0000000000627805 */ /* 0x000fe2000001ff00 */
[----:B------:R-:W-:Y:S02]  /*1f50*/  @!P4 MOV R42, R2 ;  /* 0x00000002002ac202 */ /* 0x000fe40000000f00 */
[----:B------:R-:W-:Y:S01]  /*1f60*/  @!P5 IADD3 R51, R37, R50, RZ ;  /* 0x000000322533d210 */ /* 0x000fe20007ffe0ff */
[----:B------:R-:W-:Y:S01]  /*1f70*/  @!P4 IMAD R44, R12, c[0x0][0x1d8], RZ ;  /* 0x000076000c2cca24 */ /* 0x000fe200078e02ff */
[-C--:B------:R-:W-:Y:S01]  /*1f80*/  @!P4 MOV R43, R5.reuse ;  /* 0x00000005002bc202 */ /* 0x080fe20000000f00 */
[----:B------:R-:W-:Y:S01]  /*1f90*/  @!P3 IMAD R45, R13, c[0x0][0x1d8], RZ ;  /* 0x000076000d2dba24 */ /* 0x000fe200078e02ff */
[----:B------:R-:W-:Y:S01]  /*1fa0*/  @!P3 MOV R46, R2 ;  /* 0x00000002002eb202 */ /* 0x000fe20000000f00 */
[----:B------:R0:W5:Y:S01]  /*1fb0*/  @!P6 LDG.E.64 R98, [R38.64] ;  /* 0x000000122662e981 */ /* 0x000162000c1e1b00 */
[----:B------:R-:W-:-:S02]  /*1fc0*/  @!P3 MOV R47, R5 ;  /* 0x00000005002fb202 */ /* 0x000fc40000000f00 */
[C---:B------:R-:W-:Y:S02]  /*1fd0*/  @!P5 SHF.L.U32 R50, R36.reuse, 0x2, RZ ;  /* 0x000000022432d819 */ /* 0x040fe400000006ff */
[----:B------:R-:W-:Y:S02]  /*1fe0*/  @!P5 SHF.L.U64.HI R51, R36, 0x2, R51 ;  /* 0x000000022433d819 */ /* 0x000fe40000010233 */
[----:B------:R-:W-:Y:S01]  /*1ff0*/  CS2R R36, SRZ ;  /* 0x0000000000247805 */ /* 0x000fe2000001ff00 */
[C---:B------:R-:W-:Y:S02]  /*2000*/  @!P4 IMAD R44, R9.reuse, c[0x0][0x1dc], R44 ;  /* 0x00007700092cca24 */ /* 0x040fe400078e022c */
[----:B------:R-:W-:Y:S01]  /*2010*/  @!P4 IMAD.WIDE.U32 R42, R9, c[0x0][0x1d8], R42 ;  /* 0x00007600092aca25 */ /* 0x000fe200078e002a */
[----:B------:R-:W-:Y:S02]  /*2020*/  @!P0 MOV R54, R2 ;  /* 0x0000000200368202 */ /* 0x000fe40000000f00 */
[----:B------:R-:W-:Y:S01]  /*2030*/  @!P0 MOV R55, R5 ;  /* 0x0000000500378202 */ /* 0x000fe20000000f00 */
[C---:B------:R-:W-:Y:S01]  /*2040*/  @!P3 IMAD R45, R10.reuse, c[0x0][0x1dc], R45 ;  /* 0x000077000a2dba24 */ /* 0x040fe200078e022d */
[----:B------:R1:W5:Y:S01]  /*2050*/  @!P6 LDG.E.64 R36, [R40.64] ;  /* 0x000000122824e981 */ /* 0x000362000c1e1b00 */
[----:B------:R-:W-:Y:S01]  /*2060*/  @!P3 IMAD.WIDE.U32 R46, R10, c[0x0][0x1d8], R46 ;  /* 0x000076000a2eba25 */ /* 0x000fe200078e002e */
[----:B------:R-:W-:-:S03]  /*2070*/  @!P4 IADD3 R49, R43, R44, RZ ;  /* 0x0000002c2b31c210 */ /* 0x000fc60007ffe0ff */
[----:B0-----:R-:W-:Y:S01]  /*2080*/  @!P0 IMAD R38, R7, c[0x0][0x1d8], RZ ;  /* 0x0000760007268a24 */ /* 0x001fe200078e02ff */
[----:B------:R-:W-:Y:S01]  /*2090*/  @!P3 IADD3 R45, R47, R45, RZ ;  /* 0x0000002d2f2db210 */ /* 0x000fe20007ffe0ff */
[----:B------:R-:W-:Y:S01]  /*20a0*/  @!P0 IMAD.WIDE.U32 R54, R6, c[0x0][0x1d8], R54 ;  /* 0x0000760006368a25 */ /* 0x000fe200078e0036 */
[----:B-1----:R-:W-:-:S03]  /*20b0*/  @!P2 IADD3 R40, P6, R53, c[0x0][0x180], RZ ;  /* 0x000060003528aa10 */ /* 0x002fc60007fde0ff */
[----:B------:R-:W-:Y:S01]  /*20c0*/  @!P0 IMAD R38, R6, c[0x0][0x1dc], R38 ;  /* 0x0000770006268a24 */ /* 0x000fe200078e0226 */
[C---:B------:R-:W-:Y:S02]  /*20d0*/  @!P4 SHF.L.U32 R48, R42.reuse, 0x2, RZ ;  /* 0x000000022a30c819 */ /* 0x040fe400000006ff */
[----:B------:R-:W-:Y:S02]  /*20e0*/  @!P4 SHF.L.U64.HI R49, R42, 0x2, R49 ;  /* 0x000000022a31c819 */ /* 0x000fe40000010231 */
[----:B------:R-:W-:Y:S02]  /*20f0*/  @!P2 IADD3.X R41, R52, c[0x0][0x184], RZ, P6, !PT ;  /* 0x000061003429aa10 */ /* 0x000fe400037fe4ff */
[----:B------:R-:W-:Y:S02]  /*2100*/  @!P2 IADD3 R42, P6, R53, c[0x0][0x178], RZ ;  /* 0x00005e00352aaa10 */ /* 0x000fe40007fde0ff */
[C---:B------:R-:W-:Y:S02]  /*2110*/  @!P3 SHF.L.U32 R44, R46.reuse, 0x2, RZ ;  /* 0x000000022e2cb819 */ /* 0x040fe400000006ff */
[----:B------:R-:W-:-:S02]  /*2120*/  @!P3 SHF.L.U64.HI R45, R46, 0x2, R45 ;  /* 0x000000022e2db819 */ /* 0x000fc4000001022d */
[----:B------:R-:W-:Y:S02]  /*2130*/  @!P0 IADD3 R46, R55, R38, RZ ;  /* 0x00000026372e8210 */ /* 0x000fe40007ffe0ff */
[----:B------:R-:W-:Y:S01]  /*2140*/  CS2R R38, SRZ ;  /* 0x0000000000267805 */ /* 0x000fe2000001ff00 */
[----:B------:R-:W-:Y:S01]  /*2150*/  @!P2 IADD3.X R43, R52, c[0x0][0x17c], RZ, P6, !PT ;  /* 0x00005f00342baa10 */ /* 0x000fe200037fe4ff */
[----:B------:R-:W-:-:S04]  /*2160*/  CS2R R100, SRZ ;  /* 0x0000000000647805 */ /* 0x000fc8000001ff00 */
[----:B------:R0:W5:Y:S01]  /*2170*/  @!P2 LDG.E.64 R38, [R42.64] ;  /* 0x000000122a26a981 */ /* 0x000162000c1e1b00 */
[C---:B------:R-:W-:Y:S02]  /*2180*/  @!P0 SHF.L.U32 R64, R54.reuse, 0x2, RZ ;  /* 0x0000000236408819 */ /* 0x040fe400000006ff */
[----:B------:R-:W-:Y:S01]  /*2190*/  @!P0 SHF.L.U64.HI R54, R54, 0x2, R46 ;  /* 0x0000000236368819 */ /* 0x000fe2000001022e */
[----:B------:R-:W-:Y:S01]  /*21a0*/  CS2R R104, SRZ ;  /* 0x0000000000687805 */ /* 0x000fe2000001ff00 */
[----:B------:R1:W5:Y:S01]  /*21b0*/  @!P2 LDG.E.64 R100, [R40.64] ;  /* 0x000000122864a981 */ /* 0x000362000c1e1b00 */
[----:B0-----:R-:W-:-:S04]  /*21c0*/  @!P3 IADD3 R42, P6, R44, c[0x0][0x180], RZ ;  /* 0x000060002c2aba10 */ /* 0x001fc80007fde0ff */
[----:B------:R-:W-:Y:S02]  /*21d0*/  @!P3 IADD3.X R43, R45, c[0x0][0x184], RZ, P6, !PT ;  /* 0x000061002d2bba10 */ /* 0x000fe400037fe4ff */
[----:B------:R-:W-:Y:S01]  /*21e0*/  @!P4 IADD3 R46, P6, R48, c[0x0][0x180], RZ ;  /* 0x00006000302eca10 */ /* 0x000fe20007fde0ff */
[----:B------:R-:W-:Y:S01]  /*21f0*/  CS2R R102, SRZ ;  /* 0x0000000000667805 */ /* 0x000fe2000001ff00 */
[----:B------:R-:W-:Y:S02]  /*2200*/  @!P3 IADD3 R44, P2, R44, c[0x0][0x178], RZ ;  /* 0x00005e002c2cba10 */ /* 0x000fe40007f5e0ff */
[----:B------:R-:W-:Y:S01]  /*2210*/  @!P4 IADD3.X R47, R49, c[0x0][0x184], RZ, P6, !PT ;  /* 0x00006100312fca10 */ /* 0x000fe200037fe4ff */
[----:B-1----:R-:W-:Y:S01]  /*2220*/  CS2R R40, SRZ ;  /* 0x0000000000287805 */ /* 0x002fe2000001ff00 */
[----:B------:R-:W-:Y:S01]  /*2230*/  @!P3 IADD3.X R45, R45, c[0x0][0x17c], RZ, P2, !PT ;  /* 0x00005f002d2dba10 */ /* 0x000fe200017fe4ff */
[----:B------:R0:W5:Y:S04]  /*2240*/  @!P3 LDG.E.64 R102, [R42.64] ;  /* 0x000000122a66b981 */ /* 0x000168000c1e1b00 */
[----:B------:R1:W5:Y:S01]  /*2250*/  @!P4 LDG.E.64 R104, [R46.64] ;  /* 0x000000122e68c981 */ /* 0x000362000c1e1b00 */
[----:B------:R-:W-:-:S03]  /*2260*/  IADD3 R12, R80, 0x160, RZ ;  /* 0x00000160500c7810 */ /* 0x000fc60007ffe0ff */
[----:B------:R2:W5:Y:S01]  /*2270*/  @!P3 LDG.E.64 R40, [R44.64] ;  /* 0x000000122c28b981 */ /* 0x000562000c1e1b00 */
[----:B0-----:R-:W-:Y:S01]  /*2280*/  CS2R R42, SRZ ;  /* 0x00000000002a7805 */ /* 0x001fe2000001ff00 */
[----:B-1----:R-:W-:Y:S02]  /*2290*/  @!P4 IADD3 R46, P2, R48, c[0x0][0x178], RZ ;  /* 0x00005e00302eca10 */ /* 0x002fe40007f5e0ff */
[C---:B------:R-:W-:Y:S02]  /*22a0*/  @!P5 IADD3 R48, P3, R50.reuse, c[0x0][0x180], RZ ;  /* 0x000060003230da10 */ /* 0x040fe40007f7e0ff */
[----:B------:R-:W-:Y:S02]  /*22b0*/  @!P4 IADD3.X R47, R49, c[0x0][0x17c], RZ, P2, !PT ;  /* 0x00005f00312fca10 */ /* 0x000fe400017fe4ff */
[----:B------:R-:W-:Y:S02]  /*22c0*/  @!P5 IADD3 R50, P6, R50, c[0x0][0x178], RZ ;  /* 0x00005e003232da10 */ /* 0x000fe40007fde0ff */
[----:B------:R-:W-:-:S02]  /*22d0*/  IADD3 R11, R80, 0x170, RZ ;  /* 0x00000170500b7810 */ /* 0x000fc40007ffe0ff */
[----:B------:R-:W-:Y:S01]  /*22e0*/  IADD3 R10, R80, 0x180, RZ ;  /* 0x00000180500a7810 */ /* 0x000fe20007ffe0ff */
[----:B------:R-:W-:Y:S01]  /*22f0*/  CS2R R106, SRZ ;  /* 0x00000000006a7805 */ /* 0x000fe2000001ff00 */
[----:B--2---:R-:W-:Y:S01]  /*2300*/  CS2R R44, SRZ ;  /* 0x00000000002c7805 */ /* 0x004fe2000001ff00 */
[C---:B------:R-:W-:Y:S01]  /*2310*/  @!P5 IADD3.X R49, R51.reuse, c[0x0][0x184], RZ, P3, !PT ;  /* 0x000061003331da10 */ /* 0x040fe20001ffe4ff */
[----:B------:R0:W5:Y:S01]  /*2320*/  @!P4 LDG.E.64 R42, [R46.64] ;  /* 0x000000122e2ac981 */ /* 0x000162000c1e1b00 */
[----:B------:R-:W-:Y:S02]  /*2330*/  @!P5 IADD3.X R51, R51, c[0x0][0x17c], RZ, P6, !PT ;  /* 0x00005f003333da10 */ /* 0x000fe400037fe4ff */
[----:B------:R-:W-:Y:S01]  /*2340*/  ISETP.GE.U32.AND P4, PT, R12, c[0x0][0x1e0], PT ;  /* 0x000078000c007a0c */ /* 0x000fe20003f86070 */
[----:B------:R1:W5:Y:S01]  /*2350*/  @!P5 LDG.E.64 R106, [R48.64] ;  /* 0x00000012306ad981 */ /* 0x000362000c1e1b00 */
[----:B------:R-:W-:Y:S02]  /*2360*/  ISETP.GE.U32.AND P3, PT, R11, c[0x0][0x1e0], PT ;  /* 0x000078000b007a0c */ /* 0x000fe40003f66070 */
[----:B------:R-:W-:Y:S01]  /*2370*/  SHF.R.S32.HI R56, RZ, 0x1f, R12 ;  /* 0x0000001fff387819 */ /* 0x000fe2000001140c */
[----:B------:R2:W5:Y:S01]  /*2380*/  @!P5 LDG.E.64 R44, [R50.64] ;  /* 0x00000012322cd981 */ /* 0x000562000c1e1b00 */
[----:B------:R-:W-:-:S02]  /*2390*/  SHF.R.S32.HI R58, RZ, 0x1f, R11 ;  /* 0x0000001fff3a7819 */ /* 0x000fc4000001140b */
[----:B------:R-:W-:Y:S02]  /*23a0*/  ISETP.GE.U32.AND P2, PT, R10, c[0x0][0x1e0], PT ;  /* 0x000078000a007a0c */ /* 0x000fe40003f46070 */
[----:B------:R-:W-:Y:S02]  /*23b0*/  SHF.R.S32.HI R13, RZ, 0x1f, R10 ;  /* 0x0000001fff0d7819 */ /* 0x000fe4000001140a */
[----:B------:R-:W-:Y:S02]  /*23c0*/  ISETP.GE.AND.EX P4, PT, R56, c[0x0][0x1e4], PT, P4 ;  /* 0x0000790038007a0c */ /* 0x000fe40003f86340 */
[----:B------:R-:W-:Y:S02]  /*23d0*/  ISETP.GE.AND.EX P3, PT, R58, c[0x0][0x1e4], PT, P3 ;  /* 0x000079003a007a0c */ /* 0x000fe40003f66330 */
[----:B------:R-:W-:Y:S02]  /*23e0*/  ISETP.GE.AND.EX P2, PT, R13, c[0x0][0x1e4], PT, P2 ;  /* 0x000079000d007a0c */ /* 0x000fe40003f46320 */
[----:B------:R-:W-:-:S02]  /*23f0*/  @!P0 IADD3 R52, P5, R64, c[0x0][0x180], RZ ;  /* 0x0000600040348a10 */ /* 0x000fc40007fbe0ff */
[C---:B------:R-:W-:Y:S02]  /*2400*/  ISETP.GT.U32.OR P4, PT, R0.reuse, 0x1bf, P4 ;  /* 0x000001bf0000780c */ /* 0x040fe40002784470 */
[C---:B------:R-:W-:Y:S02]  /*2410*/  ISETP.GT.U32.OR P3, PT, R0.reuse, 0x1bf, P3 ;  /* 0x000001bf0000780c */ /* 0x040fe40001f64470 */
[----:B------:R-:W-:Y:S02]  /*2420*/  ISETP.GT.U32.OR P2, PT, R0, 0x1bf, P2 ;  /* 0x000001bf0000780c */ /* 0x000fe40001744470 */
[----:B------:R-:W-:Y:S02]  /*2430*/  @!P0 IADD3.X R53, R54, c[0x0][0x184], RZ, P5, !PT ;  /* 0x0000610036358a10 */ /* 0x000fe40002ffe4ff */
[----:B------:R-:W-:Y:S02]  /*2440*/  SHF.R.S32.HI R8, RZ, 0x1f, R80 ;  /* 0x0000001fff087819 */ /* 0x000fe40000011450 */
[----:B------:R-:W-:-:S02]  /*2450*/  @!P0 IADD3 R64, P5, R64, c[0x0][0x178], RZ ;  /* 0x00005e0040408a10 */ /* 0x000fc40007fbe0ff */
[----:B------:R-:W-:Y:S01]  /*2460*/  IADD3 R6, R80, 0x1a0, RZ ;  /* 0x000001a050067810 */ /* 0x000fe20007ffe0ff */
[----:B------:R-:W-:Y:S01]  /*2470*/  @P1 IMAD R57, R8, c[0x0][0x1d8], RZ ;  /* 0x0000760008391a24 */ /* 0x000fe200078e02ff */
[----:B------:R-:W-:Y:S02]  /*2480*/  @!P0 IADD3.X R65, R54, c[0x0][0x17c], RZ, P5, !PT ;  /* 0x00005f0036418a10 */ /* 0x000fe40002ffe4ff */
[----:B------:R-:W-:Y:S02]  /*2490*/  ISETP.GE.U32.AND P5, PT, R6, c[0x0][0x1e0], PT ;  /* 0x0000780006007a0c */ /* 0x000fe40003fa6070 */
[----:B------:R-:W-:Y:S02]  /*24a0*/  SHF.R.S32.HI R8, RZ, 0x1f, R6 ;  /* 0x0000001fff087819 */ /* 0x000fe40000011406 */
[----:B------:R-:W-:Y:S01]  /*24b0*/  IADD3 R7, R80, 0x190, RZ ;  /* 0x0000019050077810 */ /* 0x000fe20007ffe0ff */
[----:B------:R-:W-:Y:S01]  /*24c0*/  @!P3 IMAD R55, R58, c[0x0][0x1d8], RZ ;  /* 0x000076003a37ba24 */ /* 0x000fe200078e02ff */
[----:B------:R-:W-:-:S02]  /*24d0*/  ISETP.GE.AND.EX P5, PT, R8, c[0x0][0x1e4], PT, P5 ;  /* 0x0000790008007a0c */ /* 0x000fc40003fa6350 */
[-C--:B--2---:R-:W-:Y:S02]  /*24e0*/  @P1 MOV R50, R2.reuse ;  /* 0x0000000200321202 */ /* 0x084fe40000000f00 */
[-C--:B------:R-:W-:Y:S01]  /*24f0*/  @P1 MOV R51, R5.reuse ;  /* 0x0000000500331202 */ /* 0x080fe20000000f00 */
[----:B------:R-:W-:Y:S01]  /*2500*/  @!P4 IMAD R56, R56, c[0x0][0x1d8], RZ ;  /* 0x000076003838ca24 */ /* 0x000fe200078e02ff */
[-C--:B-1----:R-:W-:Y:S02]  /*2510*/  @!P4 MOV R48, R2.reuse ;  /* 0x000000020030c202 */ /* 0x082fe40000000f00 */
[-C--:B------:R-:W-:Y:S01]  /*2520*/  @!P4 MOV R49, R5.reuse ;  /* 0x000000050031c202 */ /* 0x080fe20000000f00 */
[----:B------:R-:W-:Y:S01]  /*2530*/  @!P2 IMAD R54, R13, c[0x0][0x1d8], RZ ;  /* 0x000076000d36aa24 */ /* 0x000fe200078e02ff */
[----:B------:R-:W-:Y:S02]  /*2540*/  @!P3 MOV R58, R2 ;  /* 0x00000002003ab202 */ /* 0x000fe40000000f00 */
[----:B------:R-:W-:-:S02]  /*2550*/  @!P3 MOV R59, R5 ;  /* 0x00000005003bb202 */ /* 0x000fc40000000f00 */
[----:B0-----:R-:W-:Y:S02]  /*2560*/  @!P2 MOV R46, R2 ;  /* 0x00000002002ea202 */ /* 0x001fe40000000f00 */
[----:B------:R-:W-:Y:S02]  /*2570*/  @!P2 MOV R47, R5 ;  /* 0x00000005002fa202 */ /* 0x000fe40000000f00 */
[----:B------:R-:W-:Y:S02]  /*2580*/  ISETP.GE.U32.AND P6, PT, R7, c[0x0][0x1e0], PT ;  /* 0x0000780007007a0c */ /* 0x000fe40003fc6070 */
[----:B------:R-:W-:Y:S01]  /*2590*/  SHF.R.S32.HI R9, RZ, 0x1f, R7 ;  /* 0x0000001fff097819 */ /* 0x000fe20000011407 */
[----:B------:R-:W-:Y:S01]  /*25a0*/  @P1 IMAD R57, R80, c[0x0][0x1dc], R57 ;  /* 0x0000770050391a24 */ /* 0x000fe200078e0239 */
[----:B------:R-:W-:Y:S01]  /*25b0*/  ISETP.GT.U32.OR P5, PT, R0, 0x1bf, P5 ;  /* 0x000001bf0000780c */ /* 0x000fe20002fa4470 */
[----:B------:R-:W-:Y:S01]  /*25c0*/  @P1 IMAD.WIDE.U32 R50, R80, c[0x0][0x1d8], R50 ;  /* 0x0000760050321a25 */ /* 0x000fe200078e0032 */
[----:B------:R-:W-:-:S03]  /*25d0*/  ISETP.GE.AND.EX P6, PT, R9, c[0x0][0x1e4], PT, P6 ;  /* 0x0000790009007a0c */ /* 0x000fc60003fc6360 */
[C---:B------:R-:W-:Y:S02]  /*25e0*/  @!P4 IMAD R56, R12.reuse, c[0x0][0x1dc], R56 ;  /* 0x000077000c38ca24 */ /* 0x040fe400078e0238 */
[----:B------:R-:W-:Y:S01]  /*25f0*/  @!P4 IMAD.WIDE.U32 R48, R12, c[0x0][0x1d8], R48 ;  /* 0x000076000c30ca25 */ /* 0x000fe200078e0030 */
[----:B------:R-:W-:-:S03]  /*2600*/  @P1 IADD3 R57, R51, R57, RZ ;  /* 0x0000003933391210 */ /* 0x000fc60007ffe0ff */
[C---:B------:R-:W-:Y:S02]  /*2610*/  @!P3 IMAD R55, R11.reuse, c[0x0][0x1dc], R55 ;  /* 0x000077000b37ba24 */ /* 0x040fe400078e0237 */
[----:B------:R-:W-:Y:S02]  /*2620*/  @!P2 IMAD R54, R10, c[0x0][0x1dc], R54 ;  /* 0x000077000a36aa24 */ /* 0x000fe400078e0236 */
[----:B------:R-:W-:-:S04]  /*2630*/  @!P3 IMAD.WIDE.U32 R58, R11, c[0x0][0x1d8], R58 ;  /* 0x000076000b3aba25 */ /* 0x000fc800078e003a */
[----:B------:R-:W-:Y:S01]  /*2640*/  @!P2 IMAD.WIDE.U32 R46, R10, c[0x0][0x1d8], R46 ;  /* 0x000076000a2eaa25 */ /* 0x000fe200078e002e */
[----:B------:R-:W-:Y:S02]  /*2650*/  ISETP.GT.U32.OR P6, PT, R0, 0x1bf, P6 ;  /* 0x000001bf0000780c */ /* 0x000fe400037c4470 */
[----:B------:R-:W-:Y:S02]  /*2660*/  @!P4 IADD3 R51, R49, R56, RZ ;  /* 0x000000383133c210 */ /* 0x000fe40007ffe0ff */
[----:B------:R-:W-:Y:S02]  /*2670*/  @!P3 IADD3 R49, R59, R55, RZ ;  /* 0x000000373b31b210 */ /* 0x000fe40007ffe0ff */
[----:B------:R-:W-:Y:S02]  /*2680*/  @!P2 IADD3 R54, R47, R54, RZ ;  /* 0x000000362f36a210 */ /* 0x000fe40007ffe0ff */
[C---:B------:R-:W-:Y:S02]  /*2690*/  @P1 SHF.L.U32 R66, R50.reuse, 0x2, RZ ;  /* 0x0000000232421819 */ /* 0x040fe400000006ff */
[----:B------:R-:W-:-:S02]  /*26a0*/  @P1 SHF.L.U64.HI R57, R50, 0x2, R57 ;  /* 0x0000000232391819 */ /* 0x000fc40000010239 */
[----:B------:R-:W-:Y:S01]  /*26b0*/  @!P3 SHF.L.U32 R55, R58, 0x2, RZ ;  /* 0x000000023a37b819 */ /* 0x000fe200000006ff */
[----:B------:R-:W-:Y:S01]  /*26c0*/  CS2R R108, SRZ ;  /* 0x00000000006c7805 */ /* 0x000fe2000001ff00 */
[C---:B------:R-:W-:Y:S02]  /*26d0*/  @!P4 SHF.L.U32 R50, R48.reuse, 0x2, RZ ;  /* 0x000000023032c819 */ /* 0x040fe400000006ff */
[----:B------:R-:W-:Y:S02]  /*26e0*/  @!P4 SHF.L.U64.HI R51, R48, 0x2, R51 ;  /* 0x000000023033c819 */ /* 0x000fe40000010233 */
[----:B------:R-:W-:Y:S01]  /*26f0*/  @!P3 SHF.L.U64.HI R58, R58, 0x2, R49 ;  /* 0x000000023a3ab819 */ /* 0x000fe20000010231 */
[----:B------:R-:W-:Y:S01]  /*2700*/  @!P5 IMAD R56, R8, c[0x0][0x1d8], RZ ;  /* 0x000076000838da24 */ /* 0x000fe200078e02ff */
[C---:B------:R-:W-:Y:S01]  /*2710*/  @!P2 SHF.L.U32 R59, R46.reuse, 0x2, RZ ;  /* 0x000000022e3ba819 */ /* 0x040fe200000006ff */
[----:B------:R0:W5:Y:S01]  /*2720*/  @!P0 LDG.E.64 R108, [R52.64] ;  /* 0x00000012346c8981 */ /* 0x000162000c1e1b00 */
[----:B------:R-:W-:-:S02]  /*2730*/  @!P2 SHF.L.U64.HI R67, R46, 0x2, R54 ;  /* 0x000000022e43a819 */ /* 0x000fc40000010236 */
[----:B------:R-:W-:Y:S01]  /*2740*/  CS2R R46, SRZ ;  /* 0x00000000002e7805 */ /* 0x000fe2000001ff00 */
[-C--:B------:R-:W-:Y:S02]  /*2750*/  @!P5 MOV R48, R2.reuse ;  /* 0x000000020030d202 */ /* 0x080fe40000000f00 */
[-C--:B------:R-:W-:Y:S01]  /*2760*/  @!P5 MOV R49, R5.reuse ;  /* 0x000000050031d202 */ /* 0x080fe20000000f00 */
[C---:B------:R-:W-:Y:S01]  /*2770*/  @!P5 IMAD R56, R6.reuse, c[0x0][0x1dc], R56 ;  /* 0x000077000638da24 */ /* 0x040fe200078e0238 */
[----:B------:R-:W-:Y:S01]  /*2780*/  @!P6 MOV R68, R2 ;  /* 0x000000020044e202 */ /* 0x000fe20000000f00 */
[----:B------:R1:W5:Y:S02]  /*2790*/  @!P0 LDG.E.64 R46, [R64.64] ;  /* 0x00000012402e8981 */ /* 0x000364000c1e1b00 */
[----:B------:R-:W-:Y:S01]  /*27a0*/  @!P5 IMAD.WIDE.U32 R48, R6, c[0x0][0x1d8], R48 ;  /* 0x000076000630da25 */ /* 0x000fe200078e0030 */
[----:B------:R-:W-:Y:S02]  /*27b0*/  @!P6 MOV R69, R5 ;  /* 0x000000050045e202 */ /* 0x000fe40000000f00 */
[----:B0-----:R-:W-:Y:S01]  /*27c0*/  @!P4 IADD3 R52, P0, R50, c[0x0][0x180], RZ ;  /* 0x000060003234ca10 */ /* 0x001fe20007f1e0ff */
[----:B------:R-:W-:Y:S01]  /*27d0*/  @!P6 IMAD R54, R9, c[0x0][0x1d8], RZ ;  /* 0x000076000936ea24 */ /* 0x000fe200078e02ff */
[----:B------:R-:W-:Y:S01]  /*27e0*/  @!P5 IADD3 R56, R49, R56, RZ ;  /* 0x000000383138d210 */ /* 0x000fe20007ffe0ff */
[----:B------:R-:W-:Y:S01]  /*27f0*/  @!P6 IMAD.WIDE.U32 R68, R7, c[0x0][0x1d8], R68 ;  /* 0x000076000744ea25 */ /* 0x000fe200078e0044 */
[----:B------:R-:W-:-:S02]  /*2800*/  @!P4 IADD3.X R53, R51, c[0x0][0x184], RZ, P0, !PT ;  /* 0x000061003335ca10 */ /* 0x000fc400007fe4ff */
[----:B------:R-:W-:Y:S01]  /*2810*/  @!P4 IADD3 R50, P0, R50, c[0x0][0x178], RZ ;  /* 0x00005e003232ca10 */ /* 0x000fe20007f1e0ff */
[----:B------:R-:W-:Y:S01]  /*2820*/  @!P6 IMAD R54, R7, c[0x0][0x1dc], R54 ;  /* 0x000077000736ea24 */ /* 0x000fe200078e0236 */
[C---:B------:R-:W-:Y:S01]  /*2830*/  @!P5 SHF.L.U32 R70, R48.reuse, 0x2, RZ ;  /* 0x000000023046d819 */ /* 0x040fe200000006ff */
[----:B------:R-:W-:Y:S01]  /*2840*/  CS2R R110, SRZ ;  /* 0x00000000006e7805 */ /* 0x000fe2000001ff00 */
[----:B------:R-:W-:Y:S02]  /*2850*/  @!P5 SHF.L.U64.HI R56, R48, 0x2, R56 ;  /* 0x000000023038d819 */ /* 0x000fe40000010238 */
[----:B------:R-:W-:Y:S01]  /*2860*/  CS2R R48, SRZ ;  /* 0x0000000000307805 */ /* 0x000fe2000001ff00 */
[----:B------:R-:W-:Y:S02]  /*2870*/  @!P4 IADD3.X R51, R51, c[0x0][0x17c], RZ, P0, !PT ;  /* 0x00005f003333ca10 */ /* 0x000fe400007fe4ff */
[----:B------:R-:W-:Y:S01]  /*2880*/  @!P6 IADD3 R54, R69, R54, RZ ;  /* 0x000000364536e210 */ /* 0x000fe20007ffe0ff */
[----:B------:R0:W5:Y:S03]  /*2890*/  @!P4 LDG.E.64 R110, [R52.64] ;  /* 0x00000012346ec981 */ /* 0x000166000c1e1b00 */
[----:B-1----:R-:W-:Y:S01]  /*28a0*/  @!P6 SHF.L.U64.HI R65, R68, 0x2, R54 ;  /* 0x000000024441e819 */ /* 0x002fe20000010236 */
[----:B------:R1:W5:Y:S01]  /*28b0*/  @!P4 LDG.E.64 R48, [R50.64] ;  /* 0x000000123230c981 */ /* 0x000362000c1e1b00 */
[C---:B------:R-:W-:Y:S01]  /*28c0*/  @!P3 IADD3 R54, P0, R55.reuse, c[0x0][0x180], RZ ;  /* 0x000060003736ba10 */ /* 0x040fe20007f1e0ff */
[----:B------:R-:W-:Y:S01]  /*28d0*/  CS2R R112, SRZ ;  /* 0x0000000000707805 */ /* 0x000fe2000001ff00 */
[----:B0-----:R-:W-:-:S02]  /*28e0*/  @!P3 IADD3 R52, P4, R55, c[0x0][0x178], RZ ;  /* 0x00005e003734ba10 */ /* 0x001fc40007f9e0ff */
[C---:B------:R-:W-:Y:S01]  /*28f0*/  @!P3 IADD3.X R55, R58.reuse, c[0x0][0x184], RZ, P0, !PT ;  /* 0x000061003a37ba10 */ /* 0x040fe200007fe4ff */
[----:B-1----:R-:W-:Y:S01]  /*2900*/  CS2R R50, SRZ ;  /* 0x0000000000327805 */ /* 0x002fe2000001ff00 */
[----:B------:R-:W-:Y:S02]  /*2910*/  @!P3 IADD3.X R53, R58, c[0x0][0x17c], RZ, P4, !PT ;  /* 0x00005f003a35ba10 */ /* 0x000fe400027fe4ff */
[----:B------:R-:W-:Y:S01]  /*2920*/  @!P2 IADD3 R58, P0, R59, c[0x0][0x180], RZ ;  /* 0x000060003b3aaa10 */ /* 0x000fe20007f1e0ff */
[----:B------:R0:W5:Y:S01]  /*2930*/  @!P3 LDG.E.64 R112, [R54.64] ;  /* 0x000000123670b981 */ /* 0x000162000c1e1b00 */
[----:B------:R-:W-:-:S03]  /*2940*/  CS2R R114, SRZ ;  /* 0x0000000000727805 */ /* 0x000fc6000001ff00 */
[----:B------:R1:W5:Y:S01]  /*2950*/  @!P3 LDG.E.64 R50, [R52.64] ;  /* 0x000000123432b981 */ /* 0x000362000c1e1b00 */
[----:B------:R-:W-:Y:S02]  /*2960*/  @!P6 SHF.L.U32 R64, R68, 0x2, RZ ;  /* 0x000000024440e819 */ /* 0x000fe400000006ff */
[----:B0-----:R-:W-:Y:S02]  /*2970*/  @!P2 IADD3 R54, P3, R59, c[0x0][0x178], RZ ;  /* 0x00005e003b36aa10 */ /* 0x001fe40007f7e0ff */
[----:B------:R-:W-:Y:S01]  /*2980*/  @!P2 IADD3.X R59, R67, c[0x0][0x184], RZ, P0, !PT ;  /* 0x00006100433baa10 */ /* 0x000fe200007fe4ff */
[----:B------:R-:W-:-:S04]  /*2990*/  CS2R R6, SRZ ;  /* 0x0000000000067805 */ /* 0x000fc8000001ff00 */
[----:B------:R0:W5:Y:S02]  /*29a0*/  @!P2 LDG.E.64 R114, [R58.64] ;  /* 0x000000123a72a981 */ /* 0x000164000c1e1b00 */
[----:B0-----:R-:W-:-:S04]  /*29b0*/  @!P6 IADD3 R58, P0, R64, c[0x0][0x180], RZ ;  /* 0x00006000403aea10 */ /* 0x001fc80007f1e0ff */
[----:B------:R-:W-:-:S05]  /*29c0*/  @!P6 IADD3.X R59, R65, c[0x0][0x184], RZ, P0, !PT ;  /* 0x00006100413bea10 */ /* 0x000fca00007fe4ff */
[----:B------:R0:W2:Y:S01]  /*29d0*/  @!P6 LDG.E.64 R6, [R58.64] ;  /* 0x000000123a06e981 */ /* 0x0000a2000c1e1b00 */
[----:B-1----:R-:W-:Y:S01]  /*29e0*/  CS2R R52, SRZ ;  /* 0x0000000000347805 */ /* 0x002fe2000001ff00 */
[----:B------:R-:W-:Y:S01]  /*29f0*/  @!P2 IADD3.X R55, R67, c[0x0][0x17c], RZ, P3, !PT ;  /* 0x00005f004337aa10 */ /* 0x000fe20001ffe4ff */
[----:B------:R-:W-:-:S04]  /*2a00*/  UMOV UR5, 0x8 ;  /* 0x0000000800057882 */ /* 0x000fc80000000000 */
[----:B------:R1:W5:Y:S01]  /*2a10*/  @!P2 LDG.E.64 R52, [R54.64] ;  /* 0x000000123634a981 */ /* 0x000362000c1e1b00 */
[----:B------:R-:W-:Y:S01]  /*2a20*/  @!P6 IADD3 R64, P2, R64, c[0x0][0x178], RZ ;  /* 0x00005e004040ea10 */ /* 0x000fe20007f5e0ff */
[----:B------:R-:W-:Y:S01]  /*2a30*/  ULDC.64 UR6, c[0x0][0x198] ;  /* 0x0000660000067ab9 */ /* 0x000fe20000000a00 */
[----:B------:R-:W-:Y:S01]  /*2a40*/  @P1 IADD3 R68, P0, R66, c[0x0][0x180], RZ ;  /* 0x0000600042441a10 */ /* 0x000fe20007f1e0ff */
[----:B------:R-:W-:Y:S01]  /*2a50*/  UIMAD.WIDE UR6, UR9, UR5, UR6 ;  /* 0x00000005090672a5 */ /* 0x000fe2000f8e0206 */
[----:B------:R-:W-:Y:S01]  /*2a60*/  @!P6 IADD3.X R65, R65, c[0x0][0x17c], RZ, P2, !PT ;  /* 0x00005f004141ea10 */ /* 0x000fe200017fe4ff */
[----:B-1----:R-:W-:Y:S01]  /*2a70*/  CS2R R54, SRZ ;  /* 0x0000000000367805 */ /* 0x002fe2000001ff00 */
[----:B------:R-:W-:-:S03]  /*2a80*/  @P1 IADD3.X R69, R57, c[0x0][0x184], RZ, P0, !PT ;  /* 0x0000610039451a10 */ /* 0x000fc600007fe4ff */
[----:B------:R-:W-:Y:S02]  /*2a90*/  MOV R71, UR7 ;  /* 0x0000000700477c02 */ /* 0x000fe40008000f00 */
[----:B------:R1:W5:Y:S01]  /*2aa0*/  @!P6 LDG.E.64 R54, [R64.64] ;  /* 0x000000124036e981 */ /* 0x000362000c1e1b00 */
[C---:B0-----:R-:W-:Y:S02]  /*2ab0*/  @!P5 IADD3 R58, P6, R70.reuse, c[0x0][0x178], RZ ;  /* 0x00005e00463ada10 */ /* 0x041fe40007fde0ff */
[----:B-1----:R-:W-:Y:S02]  /*2ac0*/  @!P5 IADD3 R64, P0, R70, c[0x0][0x180], RZ ;  /* 0x000060004640da10 */ /* 0x002fe40007f1e0ff */
[----:B------:R-:W-:-:S06]  /*2ad0*/  MOV R70, UR6 ;  /* 0x0000000600467c02 */ /* 0x000fcc0008000f00 */
[----:B------:R-:W3:Y:S01]  /*2ae0*/  LDG.E.64 R70, [R70.64] ;  /* 0x0000001246467981 */ /* 0x000ee2000c1e1b00 */
[----:B------:R-:W-:Y:S02]  /*2af0*/  IADD3 R11, R80, 0x1c0, RZ ;  /* 0x000001c0500b7810 */ /* 0x000fe40007ffe0ff */
[----:B------:R-:W-:Y:S02]  /*2b00*/  @P1 IADD3 R66, P2, R66, c[0x0][0x178], RZ ;  /* 0x00005e0042421a10 */ /* 0x000fe40007f5e0ff */
[C---:B------:R-:W-:Y:S02]  /*2b10*/  IADD3 R10, R80.reuse, 0x1d0, RZ ;  /* 0x000001d0500a7810 */ /* 0x040fe40007ffe0ff */
[----:B------:R-:W-:Y:S02]  /*2b20*/  ISETP.GE.U32.AND P4, PT, R11, c[0x0][0x1e0], PT ;  /* 0x000078000b007a0c */ /* 0x000fe40003f86070 */
[----:B------:R-:W-:Y:S02]  /*2b30*/  SHF.R.S32.HI R74, RZ, 0x1f, R11 ;  /* 0x0000001fff4a7819 */ /* 0x000fe4000001140b */
[----:B------:R-:W-:-:S02]  /*2b40*/  IADD3 R9, R80, 0x1e0, RZ ;  /* 0x000001e050097810 */ /* 0x000fc40007ffe0ff */
[----:B------:R-:W-:Y:S02]  /*2b50*/  IADD3 R8, R80, 0x1f0, RZ ;  /* 0x000001f050087810 */ /* 0x000fe40007ffe0ff */
[----:B------:R-:W-:Y:S02]  /*2b60*/  @P1 IADD3.X R67, R57, c[0x0][0x17c], RZ, P2, !PT ;  /* 0x00005f0039431a10 */ /* 0x000fe400017fe4ff */
[----:B------:R-:W-:Y:S02]  /*2b70*/  ISETP.GE.U32.AND P2, PT, R10, c[0x0][0x1e0], PT ;  /* 0x000078000a007a0c */ /* 0x000fe40003f46070 */
[----:B------:R-:W-:Y:S02]  /*2b80*/  SHF.R.S32.HI R73, RZ, 0x1f, R10 ;  /* 0x0000001fff497819 */ /* 0x000fe4000001140a */
[C---:B------:R-:W-:Y:S02]  /*2b90*/  @!P5 IADD3.X R65, R56.reuse, c[0x0][0x184], RZ, P0, !PT ;  /* 0x000061003841da10 */ /* 0x040fe400007fe4ff */
[----:B------:R-:W-:-:S02]  /*2ba0*/  @!P5 IADD3.X R59, R56, c[0x0][0x17c], RZ, P6, !PT ;  /* 0x00005f00383bda10 */ /* 0x000fc400037fe4ff */
[----:B------:R-:W-:Y:S02]  /*2bb0*/  ISETP.GE.AND.EX P4, PT, R74, c[0x0][0x1e4], PT, P4 ;  /* 0x000079004a007a0c */ /* 0x000fe40003f86340 */
[----:B------:R-:W-:Y:S02]  /*2bc0*/  ISETP.GE.U32.AND P0, PT, R9, c[0x0][0x1e0], PT ;  /* 0x0000780009007a0c */ /* 0x000fe40003f06070 */
[----:B------:R-:W-:Y:S02]  /*2bd0*/  ISETP.GE.U32.AND P6, PT, R8, c[0x0][0x1e0], PT ;  /* 0x0000780008007a0c */ /* 0x000fe40003fc6070 */
[----:B------:R-:W-:Y:S02]  /*2be0*/  SHF.R.S32.HI R13, RZ, 0x1f, R9 ;  /* 0x0000001fff0d7819 */ /* 0x000fe40000011409 */
[----:B------:R-:W-:Y:S02]  /*2bf0*/  SHF.R.S32.HI R12, RZ, 0x1f, R8 ;  /* 0x0000001fff0c7819 */ /* 0x000fe40000011408 */
[----:B------:R-:W-:-:S02]  /*2c00*/  ISETP.GE.AND.EX P2, PT, R73, c[0x0][0x1e4], PT, P2 ;  /* 0x0000790049007a0c */ /* 0x000fc40003f46320 */
[----:B------:R-:W-:Y:S02]  /*2c10*/  ISETP.GT.U32.OR P4, PT, R0, 0x1bf, P4 ;  /* 0x000001bf0000780c */ /* 0x000fe40002784470 */
[----:B------:R-:W-:Y:S02]  /*2c20*/  ISETP.GE.AND.EX P0, PT, R13, c[0x0][0x1e4], PT, P0 ;  /* 0x000079000d007a0c */ /* 0x000fe40003f06300 */
[----:B------:R-:W-:Y:S02]  /*2c30*/  ISETP.GE.AND.EX P6, PT, R12, c[0x0][0x1e4], PT, P6 ;  /* 0x000079000c007a0c */ /* 0x000fe40003fc6360 */
[C---:B------:R-:W-:Y:S02]  /*2c40*/  ISETP.GT.U32.OR P2, PT, R0.reuse, 0x1bf, P2 ;  /* 0x000001bf0000780c */ /* 0x040fe40001744470 */
[C---:B------:R-:W-:Y:S02]  /*2c50*/  ISETP.GT.U32.OR P0, PT, R0.reuse, 0x1bf, P0 ;  /* 0x000001bf0000780c */ /* 0x040fe40000704470 */
[----:B------:R-:W-:-:S03]  /*2c60*/  ISETP.GT.U32.OR P6, PT, R0, 0x1bf, P6 ;  /* 0x000001bf0000780c */ /* 0x000fc600037c4470 */
[----:B------:R-:W-:-:S04]  /*2c70*/  @!P4 IMAD R122, R74, c[0x0][0x1d8], RZ ;  /* 0x000076004a7aca24 */ /* 0x000fc800078e02ff */
[----:B------:R-:W-:Y:S02]  /*2c80*/  @!P4 IMAD R122, R11, c[0x0][0x1dc], R122 ;  /* 0x000077000b7aca24 */ /* 0x000fe400078e027a */
[----:B------:R-:W-:Y:S02]  /*2c90*/  @!P2 IMAD R81, R73, c[0x0][0x1d8], RZ ;  /* 0x000076004951aa24 */ /* 0x000fe400078e02ff */
[----:B------:R-:W-:Y:S01]  /*2ca0*/  @!P0 MOV R74, R2 ;  /* 0x00000002004a8202 */ /* 0x000fe20000000f00 */
[----:B------:R-:W-:Y:S01]  /*2cb0*/  @!P0 IMAD R116, R13, c[0x0][0x1d8], RZ ;  /* 0x000076000d748a24 */ /* 0x000fe200078e02ff */
[-C--:B------:R-:W-:Y:S01]  /*2cc0*/  @!P0 MOV R75, R5.reuse ;  /* 0x00000005004b8202 */ /* 0x080fe20000000f00 */
[----:B------:R-:W-:Y:S01]  /*2cd0*/  @!P6 IMAD R117, R12, c[0x0][0x1d8], RZ ;  /* 0x000076000c75ea24 */ /* 0x000fe200078e02ff */
[----:B------:R-:W-:Y:S01]  /*2ce0*/  @!P6 MOV R73, R5 ;  /* 0x000000050049e202 */ /* 0x000fe20000000f00 */
[----:B------:R-:W-:Y:S02]  /*2cf0*/  @!P2 IMAD R81, R10, c[0x0][0x1dc], R81 ;  /* 0x000077000a51aa24 */ /* 0x000fe400078e0251 */
[----:B------:R-:W-:-:S02]  /*2d00*/  @!P0 IMAD R116, R9, c[0x0][0x1dc], R116 ;  /* 0x0000770009748a24 */ /* 0x000fc400078e0274 */
[----:B------:R-:W-:Y:S02]  /*2d10*/  @!P6 IMAD R117, R8, c[0x0][0x1dc], R117 ;  /* 0x000077000875ea24 */ /* 0x000fe400078e0275 */
[----:B------:R-:W-:Y:S01]  /*2d20*/  @!P0 IMAD.WIDE.U32 R74, R9, c[0x0][0x1d8], R74 ;  /* 0x00007600094a8a25 */ /* 0x000fe200078e004a */
[----:B------:R-:W-:Y:S01]  /*2d30*/  CS2R R118, SRZ ;  /* 0x0000000000767805 */ /* 0x000fe2000001ff00 */
[----:B------:R-:W-:Y:S01]  /*2d40*/  CS2R R120, SRZ ;  /* 0x0000000000787805 */ /* 0x000fe2000001ff00 */
[----:B--2---:R0:W-:Y:S02]  /*2d50*/  STL.64 [R1+0x38], R6 ;  /* 0x0000380601007387 */ /* 0x0041e40000100a00 */
[----:B0-----:R-:W-:-:S04]  /*2d60*/  IADD3 R6, R80, 0x1b0, RZ ;  /* 0x000001b050067810 */ /* 0x001fc80007ffe0ff */
[----:B------:R-:W-:Y:S02]  /*2d70*/  ISETP.GE.U32.AND P3, PT, R6, c[0x0][0x1e0], PT ;  /* 0x0000780006007a0c */ /* 0x000fe40003f66070 */
[----:B------:R-:W-:-:S04]  /*2d80*/  SHF.R.S32.HI R7, RZ, 0x1f, R6 ;  /* 0x0000001fff077819 */ /* 0x000fc80000011406 */
[----:B------:R-:W-:-:S04]  /*2d90*/  ISETP.GE.AND.EX P3, PT, R7, c[0x0][0x1e4], PT, P3 ;  /* 0x0000790007007a0c */ /* 0x000fc80003f66330 */
[----:B------:R-:W-:-:S13]  /*2da0*/  ISETP.GT.U32.OR P3, PT, R0, 0x1bf, P3 ;  /* 0x000001bf0000780c */ /* 0x000fda0001f64470 */
[----:B------:R-:W-:Y:S01]  /*2db0*/  @!P3 MOV R56, R2 ;  /* 0x000000020038b202 */ /* 0x000fe20000000f00 */
[----:B------:R-:W-:Y:S01]  /*2dc0*/  @!P3 IMAD R72, R7, c[0x0][0x1d8], RZ ;  /* 0x000076000748ba24 */ /* 0x000fe200078e02ff */
[----:B------:R-:W-:-:S03]  /*2dd0*/  @!P3 MOV R57, R5 ;  /* 0x000000050039b202 */ /* 0x000fc60000000f00 */
[C---:B------:R-:W-:Y:S02]  /*2de0*/  @!P3 IMAD R72, R6.reuse, c[0x0][0x1dc], R72 ;  /* 0x000077000648ba24 */ /* 0x040fe400078e0248 */
[----:B------:R-:W-:-:S05]  /*2df0*/  @!P3 IMAD.WIDE.U32 R56, R6, c[0x0][0x1d8], R56 ;  /* 0x000076000638ba25 */ /* 0x000fca00078e0038 */
[----:B------:R-:W-:Y:S02]  /*2e00*/  @!P3 IADD3 R72, R57, R72, RZ ;  /* 0x000000483948b210 */ /* 0x000fe40007ffe0ff */
[C---:B------:R-:W-:Y:S02]  /*2e10*/  @!P3 SHF.L.U32 R76, R56.reuse, 0x2, RZ ;  /* 0x00000002384cb819 */ /* 0x040fe400000006ff */
[----:B------:R-:W-:Y:S02]  /*2e20*/  @!P3 SHF.L.U64.HI R77, R56, 0x2, R72 ;  /* 0x00000002384db819 */ /* 0x000fe40000010248 */
[----:B------:R-:W-:Y:S02]  /*2e30*/  @!P4 MOV R56, R2 ;  /* 0x000000020038c202 */ /* 0x000fe40000000f00 */
[----:B------:R-:W-:Y:S02]  /*2e40*/  @!P4 MOV R57, R5 ;  /* 0x000000050039c202 */ /* 0x000fe40000000f00 */
[----:B---3--:R-:W-:-:S02]  /*2e50*/  MOV R6, R70 ;  /* 0x0000004600067202 */ /* 0x008fc40000000f00 */
[----:B------:R-:W-:Y:S02]  /*2e60*/  MOV R7, R71 ;  /* 0x0000004700077202 */ /* 0x000fe40000000f00 */
[-C--:B------:R-:W-:Y:S02]  /*2e70*/  @!P2 MOV R70, R2.reuse ;  /* 0x000000020046a202 */ /* 0x080fe40000000f00 */
[----:B------:R-:W-:Y:S01]  /*2e80*/  @!P2 MOV R71, R5 ;  /* 0x000000050047a202 */ /* 0x000fe20000000f00 */
[----:B------:R-:W-:Y:S01]  /*2e90*/  @!P4 IMAD.WIDE.U32 R56, R11, c[0x0][0x1d8], R56 ;  /* 0x000076000b38ca25 */ /* 0x000fe200078e0038 */
[----:B------:R-:W-:-:S03]  /*2ea0*/  @!P6 MOV R72, R2 ;  /* 0x000000020048e202 */ /* 0x000fc60000000f00 */
[----:B------:R-:W-:Y:S01]  /*2eb0*/  @!P2 IMAD.WIDE.U32 R70, R10, c[0x0][0x1d8], R70 ;  /* 0x000076000a46aa25 */ /* 0x000fe200078e0046 */
[----:B------:R-:W-:-:S03]  /*2ec0*/  @!P4 IADD3 R122, R57, R122, RZ ;  /* 0x0000007a397ac210 */ /* 0x000fc60007ffe0ff */
[----:B------:R-:W-:Y:S01]  /*2ed0*/  @!P6 IMAD.WIDE.U32 R72, R8, c[0x0][0x1d8], R72 ;  /* 0x000076000848ea25 */ /* 0x000fe200078e0048 */
[----:B------:R-:W-:Y:S02]  /*2ee0*/  @!P2 IADD3 R57, R71, R81, RZ ;  /* 0x000000514739a210 */ /* 0x000fe40007ffe0ff */
[C---:B------:R-:W-:Y:S02]  /*2ef0*/  @!P4 SHF.L.U32 R81, R56.reuse, 0x2, RZ ;  /* 0x000000023851c819 */ /* 0x040fe400000006ff */
[----:B------:R-:W-:Y:S02]  /*2f00*/  @!P4 SHF.L.U64.HI R122, R56, 0x2, R122 ;  /* 0x00000002387ac819 */ /* 0x000fe4000001027a */
[----:B------:R-:W-:Y:S02]  /*2f10*/  @!P0 IADD3 R71, R75, R116, RZ ;  /* 0x000000744b478210 */ /* 0x000fe40007ffe0ff */
[----:B------:R-:W-:Y:S02]  /*2f20*/  @!P6 IADD3 R56, R73, R117, RZ ;  /* 0x000000754938e210 */ /* 0x000fe40007ffe0ff */
[----:B------:R-:W-:Y:S01]  /*2f30*/  @!P2 SHF.L.U64.HI R12, R70, 0x2, R57 ;  /* 0x00000002460ca819 */ /* 0x000fe20000010239 */
[----:B------:R-:W-:Y:S01]  /*2f40*/  CS2R R116, SRZ ;  /* 0x0000000000747805 */ /* 0x000fe2000001ff00 */
[----:B------:R-:W-:-:S02]  /*2f50*/  @!P0 SHF.L.U32 R11, R74, 0x2, RZ ;  /* 0x000000024a0b8819 */ /* 0x000fc400000006ff */
[----:B------:R-:W-:Y:S02]  /*2f60*/  @!P0 SHF.L.U64.HI R9, R74, 0x2, R71 ;  /* 0x000000024a098819 */ /* 0x000fe40000010247 */
[----:B------:R-:W-:Y:S01]  /*2f70*/  @!P6 SHF.L.U64.HI R125, R72, 0x2, R56 ;  /* 0x00000002487de819 */ /* 0x000fe20000010238 */
[----:B------:R-:W-:Y:S01]  /*2f80*/  CS2R R74, SRZ ;  /* 0x00000000004a7805 */ /* 0x000fe2000001ff00 */
[----:B------:R-:W-:Y:S01]  /*2f90*/  CS2R R56, SRZ ;  /* 0x0000000000387805 */ /* 0x000fe2000001ff00 */
[----:B------:R0:W5:Y:S04]  /*2fa0*/  @!P5 LDG.E.64 R116, [R64.64] ;  /* 0x000000124074d981 */ /* 0x000168000c1e1b00 */
[----:B------:R1:W2:Y:S04]  /*2fb0*/  @P1 LDG.E.64 R74, [R68.64] ;  /* 0x00000012444a1981 */ /* 0x0002a8000c1e1b00 */
[----:B------:R3:W5:Y:S01]  /*2fc0*/  @!P5 LDG.E.64 R56, [R58.64] ;  /* 0x000000123a38d981 */ /* 0x000762000c1e1b00 */
[----:B------:R-:W-:-:S02]  /*2fd0*/  @!P2 SHF.L.U32 R10, R70, 0x2, RZ ;  /* 0x00000002460aa819 */ /* 0x000fc400000006ff */
[----:B-1----:R-:W-:-:S04]  /*2fe0*/  @!P3 IADD3 R68, P5, R76, c[0x0][0x180], RZ ;  /* 0x000060004c44ba10 */ /* 0x002fc80007fbe0ff */
[C---:B------:R-:W-:Y:S02]  /*2ff0*/  @!P3 IADD3.X R69, R77.reuse, c[0x0][0x184], RZ, P5, !PT ;  /* 0x000061004d45ba10 */ /* 0x040fe40002ffe4ff */
[----:B------:R-:W-:Y:S01]  /*3000*/  @!P3 IADD3 R70, P5, R76, c[0x0][0x178], RZ ;  /* 0x00005e004c46ba10 */ /* 0x000fe20007fbe0ff */
[----:B0-----:R-:W-:Y:S01]  /*3010*/  CS2R R64, SRZ ;  /* 0x0000000000407805 */ /* 0x001fe2000001ff00 */
[----:B------:R-:W-:Y:S01]  /*3020*/  @!P6 SHF.L.U32 R8, R72, 0x2, RZ ;  /* 0x000000024808e819 */ /* 0x000fe200000006ff */
[----:B---3--:R-:W-:Y:S01]  /*3030*/  CS2R R58, SRZ ;  /* 0x00000000003a7805 */ /* 0x008fe2000001ff00 */
[----:B------:R-:W-:Y:S01]  /*3040*/  @!P3 IADD3.X R71, R77, c[0x0][0x17c], RZ, P5, !PT ;  /* 0x00005f004d47ba10 */ /* 0x000fe20002ffe4ff */
[----:B------:R0:W5:Y:S01]  /*3050*/  @!P3 LDG.E.64 R118, [R68.64] ;  /* 0x000000124476b981 */ /* 0x000162000c1e1b00 */
[----:B------:R-:W-:-:S03]  /*3060*/  @!P4 IADD3 R72, P5, R81, c[0x0][0x180], RZ ;  /* 0x000060005148ca10 */ /* 0x000fc60007fbe0ff */
[----:B------:R1:W5:Y:S01]  /*3070*/  @!P3 LDG.E.64 R64, [R70.64] ;  /* 0x000000124640b981 */ /* 0x000362000c1e1b00 */
[----:B------:R-:W-:-:S03]  /*3080*/  @!P4 IADD3.X R73, R122, c[0x0][0x184], RZ, P5, !PT ;  /* 0x000061007a49ca10 */ /* 0x000fc60002ffe4ff */
[----:B------:R3:W5:Y:S04]  /*3090*/  @P1 LDG.E.64 R58, [R66.64] ;  /* 0x00000012423a1981 */ /* 0x000768000c1e1b00 */
[----:B------:R4:W5:Y:S01]  /*30a0*/  @!P4 LDG.E.64 R120, [R72.64] ;  /* 0x000000124878c981 */ /* 0x000962000c1e1b00 */
[----:B-1----:R-:W-:Y:S01]  /*30b0*/  @!P4 IADD3 R70, P3, R81, c[0x0][0x178], RZ ;  /* 0x00005e005146ca10 */ /* 0x002fe20007f7e0ff */
[----:B---3--:R-:W-:-:S03]  /*30c0*/  CS2R R66, SRZ ;  /* 0x0000000000427805 */ /* 0x008fc6000001ff00 */
[----:B------:R-:W-:Y:S02]  /*30d0*/  @!P4 IADD3.X R71, R122, c[0x0][0x17c], RZ, P3, !PT ;  /* 0x00005f007a47ca10 */ /* 0x000fe40001ffe4ff */
[----:B----4-:R-:W-:-:S03]  /*30e0*/  MOV R73, R11 ;  /* 0x0000000b00497202 */ /* 0x010fc60000000f00 */
[----:B------:R1:W5:Y:S01]  /*30f0*/  @!P4 LDG.E.64 R66, [R70.64] ;  /* 0x000000124642c981 */ /* 0x000362000c1e1b00 */
[----:B------:R-:W-:Y:S02]  /*3100*/  MOV R81, R12 ;  /* 0x0000000c00517202 */ /* 0x000fe40000000f00 */
[----:B------:R-:W-:Y:S02]  /*3110*/  @!P0 IADD3 R76, P4, R73, c[0x0][0x180], RZ ;  /* 0x00006000494c8a10 */ /* 0x000fe40007f9e0ff */
[C---:B0-----:R-:W-:Y:S02]  /*3120*/  @!P2 IADD3 R68, P5, R10.reuse, c[0x0][0x180], RZ ;  /* 0x000060000a44aa10 */ /* 0x041fe40007fbe0ff */
[----:B------:R-:W-:Y:S02]  /*3130*/  @!P2 IADD3 R12, P3, R10, c[0x0][0x178], RZ ;  /* 0x00005e000a0caa10 */ /* 0x000fe40007f7e0ff */
[----:B------:R-:W-:Y:S01]  /*3140*/  CS2R R10, SRZ ;  /* 0x00000000000a7805 */ /* 0x000fe2000001ff00 */
[----:B------:R-:W-:-:S05]  /*3150*/  @!P0 IADD3.X R77, R9, c[0x0][0x184], RZ, P4, !PT ;  /* 0x00006100094d8a10 */ /* 0x000fca00027fe4ff */
[----:B------:R0:W3:Y:S01]  /*3160*/  @!P0 LDG.E.64 R10, [R76.64] ;  /* 0x000000124c0a8981 */ /* 0x0000e2000c1e1b00 */
[----:B------:R-:W-:Y:S01]  /*3170*/  CS2R R122, SRZ ;  /* 0x00000000007a7805 */ /* 0x000fe2000001ff00 */
[----:B------:R-:W-:Y:S02]  /*3180*/  @!P2 IADD3.X R69, R81, c[0x0][0x184], RZ, P5, !PT ;  /* 0x000061005145aa10 */ /* 0x000fe40002ffe4ff */
[----:B------:R-:W-:-:S03]  /*3190*/  @!P0 IADD3 R72, P5, R73, c[0x0][0x178], RZ ;  /* 0x00005e0049488a10 */ /* 0x000fc60007fbe0ff */
[----:B------:R4:W5:Y:S01]  /*31a0*/  @!P2 LDG.E.64 R122, [R68.64] ;  /* 0x00000012447aa981 */ /* 0x000962000c1e1b00 */
[----:B------:R-:W-:Y:S01]  /*31b0*/  @!P2 IADD3.X R13, R81, c[0x0][0x17c], RZ, P3, !PT ;  /* 0x00005f00510daa10 */ /* 0x000fe20001ffe4ff */
[----:B-1----:R-:W-:Y:S01]  /*31c0*/  CS2R R70, SRZ ;  /* 0x0000000000467805 */ /* 0x002fe2000001ff00 */
[----:B------:R-:W-:-:S05]  /*31d0*/  @!P0 IADD3.X R73, R9, c[0x0][0x17c], RZ, P5, !PT ;  /* 0x00005f0009498a10 */ /* 0x000fca0002ffe4ff */
[----:B------:R1:W5:Y:S01]  /*31e0*/  @!P0 LDG.E.64 R70, [R72.64] ;  /* 0x0000001248468981 */ /* 0x000362000c1e1b00 */
[----:B----4-:R-:W-:-:S06]  /*31f0*/  CS2R R68, SRZ ;  /* 0x0000000000447805 */ /* 0x010fcc000001ff00 */
[----:B------:R4:W5:Y:S01]  /*3200*/  @!P2 LDG.E.64 R68, [R12.64] ;  /* 0x000000120c44a981 */ /* 0x000962000c1e1b00 */
[----:B0-----:R-:W-:-:S03]  /*3210*/  @!P6 IADD3 R76, P2, R8, c[0x0][0x178], RZ ;  /* 0x00005e00084cea10 */ /* 0x001fc60007f5e0ff */
[----:B----4-:R0:W5:Y:S01]  /*3220*/  LDL.LU.64 R12, [R1+0xe8] ;  /* 0x0000e800010c7983 */ /* 0x0101620000300a00 */
[----:B------:R-:W4:Y:S01]  /*3230*/  R2UR UR6, R6 ;  /* 0x00000000060673c2 */ /* 0x000f2200000e0000 */
[----:B-1----:R-:W-:Y:S01]  /*3240*/  CS2R R72, SRZ ;  /* 0x0000000000487805 */ /* 0x002fe2000001ff00 */
[----:B------:R-:W-:-:S05]  /*3250*/  @!P6 IADD3.X R77, R125, c[0x0][0x17c], RZ, P2, !PT ;  /* 0x00005f007d4dea10 */ /* 0x000fca00017fe4ff */
[----:B------:R4:W5:Y:S02]  /*3260*/  @!P6 LDG.E.64 R72, [R76.64] ;  /* 0x000000124c48e981 */ /* 0x000964000c1e1b00 */
[----:B----4-:R-:W-:-:S05]  /*3270*/  MOV R76, UR6 ;  /* 0x00000006004c7c02 */ /* 0x010fca0008000f00 */
[----:B------:R-:W-:Y:S01]  /*3280*/  FFMA.FTZ R76, -R76, UR6, R7 ;  /* 0x000000064c4c7c23 */ /* 0x000fe20008010107 */
[----:B---3--:R1:W-:Y:S02]  /*3290*/  STL.64 [R1+0x70], R10 ;  /* 0x0000700a01007387 */ /* 0x0083e40000100a00 */
[----:B-1----:R-:W-:Y:S02]  /*32a0*/  @!P6 IADD3 R10, P0, R8, c[0x0][0x180], RZ ;  /* 0x00006000080aea10 */ /* 0x002fe40007f1e0ff */
[----:B------:R-:W-:Y:S02]  /*32b0*/  CS2R R8, SRZ ;  /* 0x0000000000087805 */ /* 0x000fe4000001ff00 */
[----:B------:R-:W-:Y:S02]  /*32c0*/  @!P6 IADD3.X R11, R125, c[0x0][0x184], RZ, P0, !PT ;  /* 0x000061007d0bea10 */ /* 0x000fe400007fe4ff */
[----:B------:R0:W5:Y:S04]  /*32d0*/  LDL.LU R125, [R1+0xe0] ;  /* 0x0000e000017d7983 */ /* 0x0001680000300800 */
[----:B------:R1:W3:Y:S01]  /*32e0*/  @!P6 LDG.E.64 R8, [R10.64] ;  /* 0x000000120a08e981 */ /* 0x0002e2000c1e1b00 */
[----:B------:R-:W-:Y:S01]  /*32f0*/  FSETP.GTU.FTZ.AND P0, PT, R76, RZ, PT ;  /* 0x000000ff4c00720b */ /* 0x000fe20003f1c000 */
[----:B------:R-:W-:Y:S01]  /*3300*/  UMOV UR25, 0x3f800000 ;  /* 0x3f80000000197882 */ /* 0x000fe20000000000 */
[----:B------:R-:W-:Y:S01]  /*3310*/  BSSY B0, `(.L_x_2256) ;  /* 0x000001f000007945 */ /* 0x000fe20003800000 */
[----:B-1----:R0:W5:Y:S10]  /*3320*/  LDL.LU.64 R10, [R1+0xd8] ;  /* 0x0000d800010a7983 */ /* 0x0021740000300a00 */
[----:B------:R-:W-:Y:S01]  /*3330*/  VOTEU.ANY UP0, P0 ;  /* 0x00000000003f7886 */ /* 0x000fe20000000100 */
[----:B------:R-:W-:-:S13]  /*3340*/  PLOP3.LUT P0, PT, PT, PT, UP0, 0x80, 0x0 ;  /* 0x000000000000781c */ /* 0x000fda0003f0f008 */
[----:B------:R-:W-:-:S06]  /*3350*/  @P0 FADD.FTZ R76, R76, c[0x0][0x1a0] ;  /* 0x000068004c4c0621 */ /* 0x000fcc0000010000 */
[----:B------:R-:W1:Y:S02]  /*3360*/  @P0 MUFU.RSQ R76, R76 ;  /* 0x0000004c004c0308 */ /* 0x000e640000001400 */
[----:B-1----:R2:W1:Y:S01]  /*3370*/  @P0 R2UR UR5, R76 ;  /* 0x000000004c0503c2 */ /* 0x00246200000e0000 */
[----:B------:R-:W-:Y:S01]  /*3380*/  ISETP.GT.U32.AND P0, PT, R0, 0x1bf, PT ;  /* 0x000001bf0000780c */ /* 0x000fe20003f04070 */
[----:B--2---:R-:W-:Y:S02]  /*3390*/  FADD.FTZ R76, R74, -UR6 ;  /* 0x800000064a4c7e21 */ /* 0x004fe40008010000 */
[----:B------:R-:W-:Y:S01]  /*33a0*/  FADD.FTZ R74, R75, -UR6 ;  /* 0x800000064b4a7e21 */ /* 0x000fe20008010000 */
[----:B------:R-:W-:Y:S01]  /*33b0*/  ISETP.NE.AND P5, PT, RZ, UR21, PT ;  /* 0x00000015ff007c0c */ /* 0x000fe2000bfa5270 */
[----:B-1----:R-:W-:Y:S01]  /*33c0*/  @UP0 UMOV UR25, UR5 ;  /* 0x0000000500190c82 */ /* 0x002fe20008000000 */
[----:B---3--:R1:W-:Y:S04]  /*33d0*/  STL.64 [R1+0x78], R8 ;  /* 0x0000780801007387 */ /* 0x0083e80000100a00 */
[----:B-1----:R0:W5:Y:S04]  /*33e0*/  LDL.LU.64 R8, [R1+0xd0] ;  /* 0x0000d00001087983 */ /* 0x0021680000300a00 */
[----:B------:R0:W5:Y:S04]  /*33f0*/  LDL.LU R6, [R1+0xc4] ;  /* 0x0000c40001067983 */ /* 0x0001680000300800 */
[----:B------:R0:W5:Y:S04]  /*3400*/  LDL.LU R7, [R1+0xc0] ;  /* 0x0000c00001077983 */ /* 0x0001680000300800 */
[----:B------:R1:W-:Y:S04]  /*3410*/  STL [R1+0x20], R76 ;  /* 0x0000204c01007387 */ /* 0x0003e80000100800 */
[----:B------:R2:W-:Y:S01]  /*3420*/  STL [R1+0x1c], R74 ;  /* 0x00001c4a01007387 */ /* 0x0005e20000100800 */
[----:B-1----:R-:W-:Y:S01]  /*3430*/  CS2R R76, SRZ ;  /* 0x00000000004c7805 */ /* 0x002fe2000001ff00 */
[----:B--2---:R-:W-:Y:S01]  /*3440*/  CS2R R74, SRZ ;  /* 0x00000000004a7805 */ /* 0x004fe2000001ff00 */
[----:B------:R-:W-:Y:S05]  /*3450*/  @P0 BRA `(.L_x_2257) ;  /* 0x000000a000000947 */ /* 0x000fea0003800000 */
[----:B0-----:R-:W2:Y:S01]  /*3460*/  LDL R81, [R1+0xb8] ;  /* 0x0000b80001517983 */ /* 0x001ea20000100800 */
[----:B------:R-:W-:-:S02]  /*3470*/  ISETP.NE.AND P0, PT, RZ, UR21, PT ;  /* 0x00000015ff007c0c */ /* 0x000fc4000bf05270 */
[----:B--2---:R-:W-:-:S04]  /*3480*/  IADD3 R81, R81, UR22, RZ ;  /* 0x0000001651517c10 */ /* 0x004fc8000fffe0ff */
[----:B------:R-:W-:-:S07]  /*3490*/  SHF.R.S32.HI R77, RZ, 0x1f, R81 ;  /* 0x0000001fff4d7819 */ /* 0x000fce0000011451 */
[----:B------:R-:W-:-:S04]  /*34a0*/  @P0 LEA R76, P2, R81, c[0x0][0x190], 0x2 ;  /* 0x00006400514c0a11 */ /* 0x000fc800078410ff */
[----:B------:R-:W-:-:S05]  /*34b0*/  @P0 LEA.HI.X R77, R81, c[0x0][0x194], R77, 0x2, P2 ;  /* 0x00006500514d0a11 */ /* 0x000fca00010f144d */
[----:B------:R0:W5:Y:S02]  /*34c0*/  @P0 LDG.E.64 R74, [R76.64] ;  /* 0x000000124c4a0981 */ /* 0x000164000c1e1b00 */
[----:B0-----:R-:W-:-:S10]  /*34d0*/  HFMA2.MMA R76, -RZ, RZ, 0, 2.384185791015625e-07 ;  /* 0x00000004ff4c7435 */ /* 0x001fd400000001ff */
[----:B------:R-:W-:-:S06]  /*34e0*/  IMAD.WIDE R76, R81, R76, c[0x0][0x188] ;  /* 0x00006200514c7625 */ /* 0x000fcc00078e024c */
[----:B------:R-:W5:Y:S02]  /*34f0*/  LDG.E.64 R76, [R76.64] ;  /* 0x000000124c4c7981 */ /* 0x000f64000c1e1b00 */
.L_x_2257:
[----:B0-----:R-:W-:Y:S05]  /*3500*/  BSYNC B0 ;  /* 0x0000000000007941 */ /* 0x001fea0003800000 */
.L_x_2256:
[----:B------:R0:W-:Y:S04]  /*3510*/  STL [R1+0xc4], R2 ;  /* 0x0000c40201007387 */ /* 0x0001e80000100800 */
[----:B0-----:R-:W2:Y:S04]  /*3520*/  LDL.LU R2, [R1+0x20] ;  /* 0x0000200001027983 */ /* 0x001ea80000300800 */
[----:B------:R0:W-:Y:S04]  /*3530*/  STL [R1+0xc0], R0 ;  /* 0x0000c00001007387 */ /* 0x0001e80000100800 */
[----:B0-----:R-:W3:Y:S01]  /*3540*/  LDL.LU R0, [R1+0x1c] ;  /* 0x00001c0001007983 */ /* 0x001ee20000300800 */
[----:B-----5:R-:W-:-:S03]  /*3550*/  MOV R81, R59 ;  /* 0x0000003b00517202 */ /* 0x020fc60000000f00 */
[----:B------:R-:W-:Y:S01]  /*3560*/  STL [R1+0x18], R58 ;  /* 0x0000183a01007387 */ /* 0x000fe20000100800 */
[----:B--2---:R-:W-:-:S05]  /*3570*/  FMUL.FTZ R2, R2, UR25 ;  /* 0x0000001902027c20 */ /* 0x004fca0008410000 */
[----:B------:R0:W-:Y:S01]  /*3580*/  STL [R1+0x98], R2 ;  /* 0x0000980201007387 */ /* 0x0001e20000100800 */
[----:B---3--:R-:W-:-:S03]  /*3590*/  FMUL.FTZ R0, R0, UR25 ;  /* 0x0000001900007c20 */ /* 0x008fc60008410000 */
[----:B0-----:R0:W5:Y:S04]  /*35a0*/  LDL.LU R2, [R1+0xc4] ;  /* 0x0000c40001027983 */ /* 0x0011680000300800 */
[----:B------:R1:W-:Y:S04]  /*35b0*/  STL [R1+0x9c], R0 ;  /* 0x00009c0001007387 */ /* 0x0003e80000100800 */
[----:B-1----:R0:W5:Y:S01]  /*35c0*/  LDL.LU R0, [R1+0xc0] ;  /* 0x0000c00001007983 */ /* 0x0021620000300800 */
[----:B------:R-:W-:Y:S05]  /*35d0*/  @!P5 BRA `(.L_x_2258) ;  /* 0x000001b00000d947 */ /* 0x000fea0003800000 */
[----:B------:R-:W2:Y:S04]  /*35e0*/  LDL R81, [R1+0x98] ;  /* 0x0000980001517983 */ /* 0x000ea80000100800 */
[----:B------:R-:W-:Y:S04]  /*35f0*/  STL [R1+0xc8], R3 ;  /* 0x0000c80301007387 */ /* 0x000fe80000100800 */
[----:B-----5:R1:W-:Y:S04]  /*3600*/  STL [R1+0xc4], R2 ;  /* 0x0000c40201007387 */ /* 0x0203e80000100800 */
[----:B-1----:R-:W3:Y:S04]  /*3610*/  LDL R2, [R1+0x9c] ;  /* 0x00009c0001027983 */ /* 0x002ee80000100800 */
[----:B------:R2:W-:Y:S02]  /*3620*/  STL [R1+0xc0], R0 ;  /* 0x0000c00001007387 */ /* 0x0005e40000100800 */
[----:B--2---:R-:W-:-:S04]  /*3630*/  FFMA.FTZ R0, R81, R76, R74 ;  /* 0x0000004c51007223 */ /* 0x004fc8000001004a */
[----:B------:R-:W-:-:S06]  /*3640*/  FMUL.FTZ R81, R0, -1.4426950216293334961 ;  /* 0xbfb8aa3b00517820 */ /* 0x000fcc0000410000 */
[----:B------:R-:W1:Y:S02]  /*3650*/  MUFU.EX2 R81, R81 ;  /* 0x0000005100517308 */ /* 0x000e640000000800 */
[----:B-1----:R-:W-:-:S06]  /*3660*/  FADD.FTZ R81, R81, 1 ;  /* 0x3f80000051517421 */ /* 0x002fcc0000010000 */
[----:B------:R-:W1:Y:S02]  /*3670*/  MUFU.RCP R81, R81 ;  /* 0x0000005100517308 */ /* 0x000e640000001000 */
[----:B-1----:R-:W-:Y:S02]  /*3680*/  FADD.FTZ R3, -R81, 1 ;  /* 0x3f80000051037421 */ /* 0x002fe40000010100 */
[----:B------:R-:W-:Y:S02]  /*3690*/  FMUL.FTZ R81, R58, R81 ;  /* 0x000000513a517220 */ /* 0x000fe40000410000 */
[----:B------:R-:W-:Y:S02]  /*36a0*/  FFMA.FTZ R0, R0, R3, 1 ;  /* 0x3f80000000007423 */ /* 0x000fe40000010003 */
[----:B------:R1:W5:Y:S02]  /*36b0*/  LDL.LU R3, [R1+0xc8] ;  /* 0x0000c80001037983 */ /* 0x0003640000300800 */
[----:B------:R-:W-:-:S02]  /*36c0*/  FMUL.FTZ R81, R81, R0 ;  /* 0x0000000051517220 */ /* 0x000fc40000410000 */
[----:B---3--:R-:W-:-:S03]  /*36d0*/  FFMA.FTZ R0, R2, R77, R75 ;  /* 0x0000004d02007223 */ /* 0x008fc6000001004b */
[----:B------:R2:W-:Y:S02]  /*36e0*/  STL [R1+0x18], R81 ;  /* 0x0000185101007387 */ /* 0x0005e40000100800 */
[----:B--2---:R-:W-:-:S06]  /*36f0*/  FMUL.FTZ R81, R0, -1.4426950216293334961 ;  /* 0xbfb8aa3b00517820 */ /* 0x004fcc0000410000 */
[----:B------:R-:W2:Y:S02]  /*3700*/  MUFU.EX2 R81, R81 ;  /* 0x0000005100517308 */ /* 0x000ea40000000800 */
[----:B--2---:R-:W-:-:S06]  /*3710*/  FADD.FTZ R81, R81, 1 ;  /* 0x3f80000051517421 */ /* 0x004fcc0000010000 */
[----:B------:R-:W2:Y:S02]  /*3720*/  MUFU.RCP R81, R81 ;  /* 0x0000005100517308 */ /* 0x000ea40000001000 */
[----:B--2---:R-:W-:Y:S02]  /*3730*/  FADD.FTZ R2, -R81, 1 ;  /* 0x3f80000051027421 */ /* 0x004fe40000010100 */
[----:B------:R-:W-:Y:S02]  /*3740*/  FMUL.FTZ R81, R59, R81 ;  /* 0x000000513b517220 */ /* 0x000fe40000410000 */
[----:B------:R-:W-:Y:S02]  /*3750*/  FFMA.FTZ R0, R0, R2, 1 ;  /* 0x3f80000000007423 */ /* 0x000fe40000010002 */
[----:B------:R1:W5:Y:S02]  /*3760*/  LDL.LU R2, [R1+0xc4] ;  /* 0x0000c40001027983 */ /* 0x0003640000300800 */
[----:B------:R-:W-:-:S02]  /*3770*/  FMUL.FTZ R81, R81, R0 ;  /* 0x0000000051517220 */ /* 0x000fc40000410000 */
[----:B------:R1:W5:Y:S04]  /*3780*/  LDL.LU R0, [R1+0xc0] ;  /* 0x0000c00001007983 */ /* 0x0003680000300800 */
.L_x_2258:
[----:B------:R2:W-:Y:S04]  /*3790*/  STL [R1+0xd8], R8 ;  /* 0x0000d80801007387 */ /* 0x0005e80000100800 */
[----:B--2---:R-:W2:Y:S04]  /*37a0*/  LDL R8, [R1+0x98] ;  /* 0x0000980001087983 */ /* 0x004ea80000100800 */
[----:B------:R3:W-:Y:S04]  /*37b0*/  STL [R1+0xd4], R5 ;  /* 0x0000d40501007387 */ /* 0x0007e80000100800 */
[----:B---3--:R-:W3:Y:S04]  /*37c0*/  LDL R5, [R1+0x9c] ;  /* 0x00009c0001057983 */ /* 0x008ee80000100800 */
[----:B------:R4:W-:Y:S04]  /*37d0*/  STL [R1+0xd0], R4 ;  /* 0x0000d00401007387 */ /* 0x0009e80000100800 */
[----:B----4-:R-:W4:Y:S04]  /*37e0*/  LDL R4, [R1+0x18] ;  /* 0x0000180001047983 */ /* 0x010f280000100800 */
[----:B-----5:R-:W-:Y:S04]  /*37f0*/  STL [R1+0xc8], R3 ;  /* 0x0000c80301007387 */ /* 0x020fe80000100800 */
[----:B------:R0:W-:Y:S04]  /*3800*/  STL [R1+0xc4], R2 ;  /* 0x0000c40201007387 */ /* 0x0001e80000100800 */
[----:B0-----:R-:W3:Y:S04]  /*3810*/  LDL.LU R2, [R1+0x10] ;  /* 0x0000100001027983 */ /* 0x001ee80000300800 */
[----:B------:R0:W-:Y:S04]  /*3820*/  STL [R1+0xc0], R0 ;  /* 0x0000c00001007387 */ /* 0x0001e80000100800 */
[----:B0-----:R-:W3:Y:S01]  /*3830*/  LDL.LU R0, [R1+0x14] ;  /* 0x0000140001007983 */ /* 0x001ee20000300800 */
[----:B------:R-:W-:-:S02]  /*3840*/  FMUL.FTZ R3, R81, R77 ;  /* 0x0000004d51037220 */ /* 0x000fc40000410000 */
[----:B----4-:R-:W-:-:S04]  /*3850*/  FMUL.FTZ R4, R4, R76 ;  /* 0x0000004c04047220 */ /* 0x010fc80000410000 */
[----:B--2---:R-:W-:Y:S02]  /*3860*/  FFMA.FTZ R8, R8, R4, RZ ;  /* 0x0000000408087223 */ /* 0x004fe400000100ff */
[----:B------:R-:W-:Y:S02]  /*3870*/  FADD.FTZ R4, RZ, R4 ;  /* 0x00000004ff047221 */ /* 0x000fe40000010000 */
[----:B---3--:R-:W-:Y:S02]  /*3880*/  FFMA.FTZ R5, R5, R3, R8 ;  /* 0x0000000305057223 */ /* 0x008fe40000010008 */
[----:B------:R-:W-:Y:S01]  /*3890*/  FADD.FTZ R3, R3, R4 ;  /* 0x0000000403037221 */ /* 0x000fe20000010000 */
[----:B------:R0:W5:Y:S04]  /*38a0*/  LDL.LU R8, [R1+0xd8] ;  /* 0x0000d80001087983 */ /* 0x0001680000300800 */
[----:B------:R2:W-:Y:S01]  /*38b0*/  STL [R1+0x28], R5 ;  /* 0x0000280501007387 */ /* 0x0005e20000100800 */
[----:B------:R-:W-:-:S04]  /*38c0*/  FADD.FTZ R2, R2, -UR6 ;  /* 0x8000000602027e21 */ /* 0x000fc80008010000 */
[----:B------:R-:W-:Y:S01]  /*38d0*/  FMUL.FTZ R2, R2, UR25 ;  /* 0x0000001902027c20 */ /* 0x000fe20008410000 */
[----:B--2---:R0:W5:Y:S04]  /*38e0*/  LDL.LU R5, [R1+0xd4] ;  /* 0x0000d40001057983 */ /* 0x0041680000300800 */
[----:B------:R0:W5:Y:S01]  /*38f0*/  LDL.LU R4, [R1+0xd0] ;  /* 0x0000d00001047983 */ /* 0x0001620000300800 */
[----:B------:R-:W-:-:S03]  /*3900*/  FADD.FTZ R0, R0, -UR6 ;  /* 0x8000000600007e21 */ /* 0x000fc60008010000 */
[----:B------:R2:W-:Y:S01]  /*3910*/  STL [R1+0x24], R3 ;  /* 0x0000240301007387 */ /* 0x0005e20000100800 */
[----:B------:R-:W-:-:S03]  /*3920*/  FMUL.FTZ R0, R0, UR25 ;  /* 0x0000001900007c20 */ /* 0x000fc60008410000 */
[----:B--2---:R0:W5:Y:S04]  /*3930*/  LDL.LU R3, [R1+0xc8] ;  /* 0x0000c80001037983 */ /* 0x0041680000300800 */
[----:B------:R2:W-:Y:S04]  /*3940*/  STL [R1+0xa8], R2 ;  /* 0x0000a80201007387 */ /* 0x0005e80000100800 */
[----:B--2---:R0:W5:Y:S04]  /*3950*/  LDL.LU R2, [R1+0xc4] ;  /* 0x0000c40001027983 */ /* 0x0041680000300800 */
[----:B------:R2:W-:Y:S04]  /*3960*/  STL [R1+0xb4], R0 ;  /* 0x0000b40001007387 */ /* 0x0005e80000100800 */
[----:B--2---:R0:W5:Y:S04]  /*3970*/  LDL.LU R0, [R1+0xc0] ;  /* 0x0000c00001007983 */ /* 0x0041680000300800 */
[----:B------:R0:W-:Y:S04]  /*3980*/  STL [R1+0x14], R6 ;  /* 0x0000140601007387 */ /* 0x0001e80000100800 */
[----:B------:R0:W-:Y:S01]  /*3990*/  STL [R1+0x10], R7 ;  /* 0x0000100701007387 */ /* 0x0001e20000100800 */
[----:B------:R-:W-:Y:S05]  /*39a0*/  @!P5 BRA `(.L_x_2259) ;  /* 0x000001e00000d947 */ /* 0x000fea0003800000 */
[----:B-----5:R2:W-:Y:S04]  /*39b0*/  STL [R1+0xd0], R4 ;  /* 0x0000d00401007387 */ /* 0x0205e80000100800 */
[----:B--2---:R-:W2:Y:S04]  /*39c0*/  LDL R4, [R1+0xa8] ;  /* 0x0000a80001047983 */ /* 0x004ea80000100800 */
[----:B------:R3:W-:Y:S04]  /*39d0*/  STL [R1+0xc8], R3 ;  /* 0x0000c80301007387 */ /* 0x0007e80000100800 */
[----:B---3--:R-:W3:Y:S04]  /*39e0*/  LDL R3, [R1+0xb4] ;  /* 0x0000b40001037983 */ /* 0x008ee80000100800 */
[----:B------:R2:W-:Y:S04]  /*39f0*/  STL [R1+0xc4], R2 ;  /* 0x0000c40201007387 */ /* 0x0005e80000100800 */
[----:B------:R4:W-:Y:S01]  /*3a00*/  STL [R1+0xc0], R0 ;  /* 0x0000c00001007387 */ /* 0x0009e20000100800 */
[----:B--2---:R-:W-:-:S04]  /*3a10*/  FFMA.FTZ R2, R4, R76, R74 ;  /* 0x0000004c04027223 */ /* 0x004fc8000001004a */
[----:B----4-:R-:W-:-:S06]  /*3a20*/  FMUL.FTZ R0, R2, -1.4426950216293334961 ;  /* 0xbfb8aa3b02007820 */ /* 0x010fcc0000410000 */
        /* <DEDUP_REMOVED lines=8> */
[----:B---3--:R-:W-:-:S03]  /*3ab0*/  FFMA.FTZ R2, R3, R77, R75 ;  /* 0x0000004d03027223 */ /* 0x008fc6000001004b */
[----:B------:R3:W-:Y:S02]  /*3ac0*/  STL [R1+0x14], R0 ;  /* 0x0000140001007387 */ /* 0x0007e40000100800 */
[----:B---3--:R-:W-:-:S06]  /*3ad0*/  FMUL.FTZ R0, R2, -1.4426950216293334961 ;  /* 0xbfb8aa3b02007820 */ /* 0x008fcc0000410000 */
[----:B------:R-:W3:Y:S02]  /*3ae0*/  MUFU.EX2 R0, R0 ;  /* 0x0000000000007308 */ /* 0x000ee40000000800 */
[----:B---3--:R-:W-:-:S06]  /*3af0*/  FADD.FTZ R0, R0, 1 ;  /* 0x3f80000000007421 */ /* 0x008fcc0000010000 */
[----:B------:R-:W3:Y:S02]  /*3b00*/  MUFU.RCP R0, R0 ;  /* 0x0000000000007308 */ /* 0x000ee40000001000 */
[----:B---3--:R-:W-:Y:S02]  /*3b10*/  FADD.FTZ R3, -R0, 1 ;  /* 0x3f80000000037421 */ /* 0x008fe40000010100 */
[----:B------:R-:W-:Y:S02]  /*3b20*/  FMUL.FTZ R0, R7, R0 ;  /* 0x0000000007007220 */ /* 0x000fe40000410000 */
[----:B------:R-:W-:Y:S02]  /*3b30*/  FFMA.FTZ R2, R2, R3, 1 ;  /* 0x3f80000002027423 */ /* 0x000fe40000010003 */
[----:B------:R2:W5:Y:S02]  /*3b40*/  LDL.LU R3, [R1+0xc8] ;  /* 0x0000c80001037983 */ /* 0x0005640000300800 */
[----:B------:R-:W-:-:S02]  /*3b50*/  FMUL.FTZ R0, R0, R2 ;  /* 0x0000000200007220 */ /* 0x000fc40000410000 */
[----:B------:R2:W5:Y:S04]  /*3b60*/  LDL.LU R2, [R1+0xc4] ;  /* 0x0000c40001027983 */ /* 0x0005680000300800 */
[----:B------:R3:W-:Y:S04]  /*3b70*/  STL [R1+0x10], R0 ;  /* 0x0000100001007387 */ /* 0x0007e80000100800 */
[----:B---3--:R2:W5:Y:S02]  /*3b80*/  LDL.LU R0, [R1+0xc0] ;  /* 0x0000c00001007983 */ /* 0x0085640000300800 */
.L_x_2259:
[----:B------:R3:W-:Y:S04]  /*3b90*/  STL [R1+0xec], R13 ;  /* 0x0000ec0d01007387 */ /* 0x0007e80000100800 */
[----:B---3--:R-:W3:Y:S04]  /*3ba0*/  LDL R13, [R1+0x98] ;  /* 0x00009800010d7983 */ /* 0x008ee80000100800 */
[----:B------:R4:W-:Y:S04]  /*3bb0*/  STL [R1+0xe8], R12 ;  /* 0x0000e80c01007387 */ /* 0x0009e80000100800 */
[----:B----4-:R-:W4:Y:S04]  /*3bc0*/  LDL.LU R12, [R1+0x14] ;  /* 0x00001400010c7983 */ /* 0x010f280000300800 */
[----:B------:R0:W-:Y:S04]  /*3bd0*/  STL [R1+0xe4], R11 ;  /* 0x0000e40b01007387 */ /* 0x0001e80000100800 */
[----:B0-----:R-:W3:Y:S04]  /*3be0*/  LDL.LU R11, [R1+0x18] ;  /* 0x00001800010b7983 */ /* 0x001ee80000300800 */
[----:B------:R0:W-:Y:S04]  /*3bf0*/  STL [R1+0xe0], R10 ;  /* 0x0000e00a01007387 */ /* 0x0001e80000100800 */
[----:B0-2---:R-:W2:Y:S04]  /*3c00*/  LDL.LU R10, [R1+0x28] ;  /* 0x00002800010a7983 */ /* 0x005ea80000300800 */
[----:B------:R0:W-:Y:S04]  /*3c10*/  STL [R1+0xdc], R7 ;  /* 0x0000dc0701007387 */ /* 0x0001e80000100800 */
[----:B0-----:R-:W2:Y:S04]  /*3c20*/  LDL R7, [R1+0x9c] ;  /* 0x00009c0001077983 */ /* 0x001ea80000100800 */
[----:B------:R0:W-:Y:S04]  /*3c30*/  STL [R1+0xd8], R6 ;  /* 0x0000d80601007387 */ /* 0x0001e80000100800 */
[----:B0-----:R-:W2:Y:S04]  /*3c40*/  LDL.LU R6, [R1+0x10] ;  /* 0x0000100001067983 */ /* 0x001ea80000300800 */
[----:B-----5:R0:W-:Y:S04]  /*3c50*/  STL [R1+0xd4], R5 ;  /* 0x0000d40501007387 */ /* 0x0201e80000100800 */
[----:B0-----:R-:W2:Y:S04]  /*3c60*/  LDL.LU R5, [R1+0x24] ;  /* 0x0000240001057983 */ /* 0x001ea80000300800 */
[----:B------:R0:W-:Y:S04]  /*3c70*/  STL [R1+0xd0], R4 ;  /* 0x0000d00401007387 */ /* 0x0001e80000100800 */
[----:B0-----:R-:W2:Y:S04]  /*3c80*/  LDL R4, [R1+0xa8] ;  /* 0x0000a80001047983 */ /* 0x001ea80000100800 */
[----:B------:R0:W-:Y:S04]  /*3c90*/  STL [R1+0xc8], R3 ;  /* 0x0000c80301007387 */ /* 0x0001e80000100800 */
[----:B0-----:R-:W2:Y:S04]  /*3ca0*/  LDL R3, [R1+0xb4] ;  /* 0x0000b40001037983 */ /* 0x001ea80000100800 */
[----:B------:R-:W-:Y:S04]  /*3cb0*/  STL [R1+0xc4], R2 ;  /* 0x0000c40201007387 */ /* 0x000fe80000100800 */
[----:B------:R0:W-:Y:S04]  /*3cc0*/  STL [R1+0xc0], R0 ;  /* 0x0000c00001007387 */ /* 0x0001e80000100800 */
[----:B0-----:R-:W2:Y:S01]  /*3cd0*/  LDL.LU R0, [R1+0x8] ;  /* 0x0000080001007983 */ /* 0x001ea20000300800 */
[----:B----4-:R-:W-:-:S02]  /*3ce0*/  FMUL.FTZ R2, R12, R76 ;  /* 0x0000004c0c027220 */ /* 0x010fc40000410000 */
[----:B---3--:R-:W-:Y:S02]  /*3cf0*/  FFMA.FTZ R13, R13, R11, RZ ;  /* 0x0000000b0d0d7223 */ /* 0x008fe400000100ff */
[----:B------:R-:W-:-:S04]  /*3d00*/  FADD.FTZ R11, RZ, R11 ;  /* 0x0000000bff0b7221 */ /* 0x000fc80000010000 */
[----:B------:R-:W-:Y:S02]  /*3d10*/  FADD.FTZ R11, R11, R12 ;  /* 0x0000000c0b0b7221 */ /* 0x000fe40000010000 */
[----:B--2---:R-:W-:Y:S02]  /*3d20*/  FFMA.FTZ R7, R7, R81, RZ ;  /* 0x0000005107077223 */ /* 0x004fe400000100ff */
[C---:B------:R-:W-:Y:S02]  /*3d30*/  FFMA.FTZ R13, R4.reuse, R12, R13 ;  /* 0x0000000c040d7223 */ /* 0x040fe4000001000d */
[----:B------:R-:W-:Y:S02]  /*3d40*/  FFMA.FTZ R4, R4, R2, R10 ;  /* 0x0000000204047223 */ /* 0x000fe4000001000a */
[----:B------:R-:W-:Y:S01]  /*3d50*/  FADD.FTZ R2, R5, R2 ;  /* 0x0000000205027221 */ /* 0x000fe20000010000 */
[----:B------:R0:W-:Y:S01]  /*3d60*/  STL [R1+0x34], R13 ;  /* 0x0000340d01007387 */ /* 0x0001e20000100800 */
[----:B------:R-:W-:-:S02]  /*3d70*/  FADD.FTZ R5, RZ, R81 ;  /* 0x00000051ff057221 */ /* 0x000fc40000010000 */
[----:B------:R-:W-:Y:S02]  /*3d80*/  FMUL.FTZ R81, R6, R77 ;  /* 0x0000004d06517220 */ /* 0x000fe40000410000 */
[----:B------:R-:W-:Y:S02]  /*3d90*/  FADD.FTZ R5, R5, R6 ;  /* 0x0000000605057221 */ /* 0x000fe40000010000 */
[C---:B------:R-:W-:Y:S01]  /*3da0*/  FFMA.FTZ R7, R3.reuse, R6, R7 ;  /* 0x0000000603077223 */ /* 0x040fe20000010007 */
[----:B0-----:R0:W5:Y:S04]  /*3db0*/  LDL.LU R13, [R1+0xec] ;  /* 0x0000ec00010d7983 */ /* 0x0011680000300800 */
[----:B------:R0:W5:Y:S04]  /*3dc0*/  LDL.LU R12, [R1+0xe8] ;  /* 0x0000e800010c7983 */ /* 0x0001680000300800 */
[----:B------:R2:W-:Y:S01]  /*3dd0*/  STL [R1+0x2c], R11 ;  /* 0x00002c0b01007387 */ /* 0x0005e20000100800 */
[----:B------:R-:W-:-:S02]  /*3de0*/  FFMA.FTZ R3, R3, R81, R4 ;  /* 0x0000005103037223 */ /* 0x000fc40000010004 */
[----:B------:R-:W-:Y:S01]  /*3df0*/  FADD.FTZ R81, R81, R2 ;  /* 0x0000000251517221 */ /* 0x000fe20000010000 */
[----:B--2---:R0:W5:Y:S04]  /*3e00*/  LDL.LU R11, [R1+0xe4] ;  /* 0x0000e400010b7983 */ /* 0x0041680000300800 */
[----:B------:R0:W5:Y:S04]  /*3e10*/  LDL.LU R10, [R1+0xe0] ;  /* 0x0000e000010a7983 */ /* 0x0001680000300800 */
[----:B------:R2:W-:Y:S04]  /*3e20*/  STL [R1+0x30], R7 ;  /* 0x0000300701007387 */ /* 0x0005e80000100800 */
        /* <DEDUP_REMOVED lines=9> */
[----:B--2---:R-:W2:Y:S01]  /*3ec0*/  LDL.LU R81, [R1+0xc] ;  /* 0x00000c0001517983 */ /* 0x004ea20000300800 */
[----:B------:R-:W-:-:S04]  /*3ed0*/  FADD.FTZ R0, R0, -UR6 ;  /* 0x8000000600007e21 */ /* 0x000fc80008010000 */
[----:B------:R-:W-:-:S05]  /*3ee0*/  FMUL.FTZ R0, R0, UR25 ;  /* 0x0000001900007c20 */ /* 0x000fca0008410000 */
[----:B------:R3:W-:Y:S04]  /*3ef0*/  STL [R1+0xa0], R0 ;  /* 0x0000a00001007387 */ /* 0x0007e80000100800 */
[----:B---3--:R0:W5:Y:S04]  /*3f00*/  LDL.LU R0, [R1+0xc0] ;  /* 0x0000c00001007983 */ /* 0x0081680000300800 */
[----:B------:R-:W-:Y:S01]  /*3f10*/  STL [R1+0x8], R8 ;  /* 0x0000080801007387 */ /* 0x000fe20000100800 */
[----:B--2---:R-:W-:-:S04]  /*3f20*/  FADD.FTZ R81, R81, -UR6 ;  /* 0x8000000651517e21 */ /* 0x004fc80008010000 */
[----:B------:R-:W-:-:S05]  /*3f30*/  FMUL.FTZ R81, R81, UR25 ;  /* 0x0000001951517c20 */ /* 0x000fca0008410000 */
[----:B------:R2:W-:Y:S02]  /*3f40*/  STL [R1+0xac], R81 ;  /* 0x0000ac5101007387 */ /* 0x0005e40000100800 */
[----:B--2---:R-:W-:Y:S01]  /*3f50*/  MOV R81, R9 ;  /* 0x0000000900517202 */ /* 0x004fe20000000f00 */
[----:B------:R-:W-:Y:S05]  /*3f60*/  @!P5 BRA `(.L_x_2260) ;  /* 0x000001b00000d947 */ /* 0x000fea0003800000 */
[----:B0-----:R-:W2:Y:S04]  /*3f70*/  LDL R81, [R1+0xa0] ;  /* 0x0000a00001517983 */ /* 0x001ea80000100800 */
[----:B-----5:R-:W-:Y:S04]  /*3f80*/  STL [R1+0xc8], R3 ;  /* 0x0000c80301007387 */ /* 0x020fe80000100800 */
[----:B------:R0:W-:Y:S04]  /*3f90*/  STL [R1+0xc4], R2 ;  /* 0x0000c40201007387 */ /* 0x0001e80000100800 */
[----:B0-----:R-:W3:Y:S04]  /*3fa0*/  LDL R2, [R1+0xac] ;  /* 0x0000ac0001027983 */ /* 0x001ee80000100800 */
[----:B------:R2:W-:Y:S02]  /*3fb0*/  STL [R1+0xc0], R0 ;  /* 0x0000c00001007387 */ /* 0x0005e40000100800 */
[----:B--2---:R-:W-:-:S04]  /*3fc0*/  FFMA.FTZ R0, R81, R76, R74 ;  /* 0x0000004c51007223 */ /* 0x004fc8000001004a */
[----:B------:R-:W-:-:S06]  /*3fd0*/  FMUL.FTZ R81, R0, -1.4426950216293334961 ;  /* 0xbfb8aa3b00517820 */ /* 0x000fcc0000410000 */
[----:B------:R-:W0:Y:S02]  /*3fe0*/  MUFU.EX2 R81, R81 ;  /* 0x0000005100517308 */ /* 0x000e240000000800 */
[----:B0-----:R-:W-:-:S06]  /*3ff0*/  FADD.FTZ R81, R81, 1 ;  /* 0x3f80000051517421 */ /* 0x001fcc0000010000 */
[----:B------:R-:W0:Y:S02]  /*4000*/  MUFU.RCP R81, R81 ;  /* 0x0000005100517308 */ /* 0x000e240000001000 */
[----:B0-----:R-:W-:Y:S02]  /*4010*/  FADD.FTZ R3, -R81, 1 ;  /* 0x3f80000051037421 */ /* 0x001fe40000010100 */
        /* <DEDUP_REMOVED lines=16> */
.L_x_2260:
[----:B0----5:R0:W-:Y:S04]  /*4120*/  STL [R1+0xec], R13 ;  /* 0x0000ec0d01007387 */ /* 0x0211e80000100800 */
[----:B0-----:R-:W2:Y:S04]  /*4130*/  LDL.LU R13, [R1+0x2c] ;  /* 0x00002c00010d7983 */ /* 0x001ea80000300800 */
[----:B------:R0:W-:Y:S04]  /*4140*/  STL [R1+0xe8], R12 ;  /* 0x0000e80c01007387 */ /* 0x0001e80000100800 */
[----:B0-----:R-:W3:Y:S04]  /*4150*/  LDL.LU R12, [R1+0x34] ;  /* 0x00003400010c7983 */ /* 0x001ee80000300800 */
[----:B------:R0:W-:Y:S04]  /*4160*/  STL [R1+0xe4], R9 ;  /* 0x0000e40901007387 */ /* 0x0001e80000100800 */
[----:B0-----:R-:W2:Y:S04]  /*4170*/  LDL.LU R9, [R1+0x8] ;  /* 0x0000080001097983 */ /* 0x001ea80000300800 */
[----:B------:R0:W-:Y:S04]  /*4180*/  STL [R1+0xe0], R8 ;  /* 0x0000e00801007387 */ /* 0x0001e80000100800 */
[----:B0-----:R-:W4:Y:S04]  /*4190*/  LDL.LU R8, [R1+0x18] ;  /* 0x0000180001087983 */ /* 0x001f280000300800 */
[----:B------:R0:W-:Y:S04]  /*41a0*/  STL [R1+0xdc], R7 ;  /* 0x0000dc0701007387 */ /* 0x0001e80000100800 */
[----:B0-----:R-:W3:Y:S04]  /*41b0*/  LDL.LU R7, [R1+0x24] ;  /* 0x0000240001077983 */ /* 0x001ee80000300800 */
[----:B------:R0:W-:Y:S04]  /*41c0*/  STL [R1+0xd8], R6 ;  /* 0x0000d80601007387 */ /* 0x0001e80000100800 */
[----:B0-----:R-:W4:Y:S04]  /*41d0*/  LDL.LU R6, [R1+0x30] ;  /* 0x0000300001067983 */ /* 0x001f280000300800 */
[----:B------:R0:W-:Y:S04]  /*41e0*/  STL [R1+0xd4], R5 ;  /* 0x0000d40501007387 */ /* 0x0001e80000100800 */
[----:B0-----:R-:W4:Y:S04]  /*41f0*/  LDL R5, [R1+0xa0] ;  /* 0x0000a00001057983 */ /* 0x001f280000100800 */
[----:B------:R0:W-:Y:S04]  /*4200*/  STL [R1+0xd0], R4 ;  /* 0x0000d00401007387 */ /* 0x0001e80000100800 */
[----:B0-----:R-:W4:Y:S04]  /*4210*/  LDL R4, [R1+0xac] ;  /* 0x0000ac0001047983 */ /* 0x001f280000100800 */
[----:B------:R0:W-:Y:S04]  /*4220*/  STL [R1+0xc8], R3 ;  /* 0x0000c80301007387 */ /* 0x0001e80000100800 */
[----:B0-----:R-:W4:Y:S04]  /*4230*/  LDL.LU R3, [R1+0x14] ;  /* 0x0000140001037983 */ /* 0x001f280000300800 */
[----:B------:R-:W-:Y:S04]  /*4240*/  STL [R1+0xc4], R2 ;  /* 0x0000c40201007387 */ /* 0x000fe80000100800 */
[----:B------:R0:W-:Y:S04]  /*4250*/  STL [R1+0xc0], R0 ;  /* 0x0000c00001007387 */ /* 0x0001e80000100800 */
[----:B0-----:R-:W4:Y:S01]  /*4260*/  LDL.LU R0, [R1] ;  /* 0x0000000001007983 */ /* 0x001f220000300800 */
[----:B--2---:R-:W-:-:S02]  /*4270*/  FADD.FTZ R13, R13, R9 ;  /* 0x000000090d0d7221 */ /* 0x004fc40000010000 */
[----:B------:R-:W-:-:S03]  /*4280*/  FMUL.FTZ R2, R9, R76 ;  /* 0x0000004c09027220 */ /* 0x000fc60000410000 */
[----:B------:R0:W-:Y:S04]  /*4290*/  STL [R1+0x28], R13 ;  /* 0x0000280d01007387 */ /* 0x0001e80000100800 */
[----:B0-----:R0:W5:Y:S01]  /*42a0*/  LDL.LU R13, [R1+0xec] ;  /* 0x0000ec00010d7983 */ /* 0x0011620000300800 */
[----:B---3--:R-:W-:Y:S02]  /*42b0*/  FADD.FTZ R7, R7, R81 ;  /* 0x0000005107077221 */ /* 0x008fe40000010000 */
[C---:B----4-:R-:W-:Y:S02]  /*42c0*/  FFMA.FTZ R9, R5.reuse, R9, R12 ;  /* 0x0000000905097223 */ /* 0x050fe4000001000c */
[----:B------:R0:W5:Y:S01]  /*42d0*/  LDL.LU R12, [R1+0xe8] ;  /* 0x0000e800010c7983 */ /* 0x0001620000300800 */
[----:B------:R-:W-:-:S03]  /*42e0*/  FFMA.FTZ R5, R5, R2, R8 ;  /* 0x0000000205057223 */ /* 0x000fc60000010008 */
[----:B------:R2:W-:Y:S04]  /*42f0*/  STL [R1+0x1c], R9 ;  /* 0x00001c0901007387 */ /* 0x0005e80000100800 */
[----:B--2---:R0:W5:Y:S04]  /*4300*/  LDL.LU R9, [R1+0xe4] ;  /* 0x0000e40001097983 */ /* 0x0041680000300800 */
[----:B------:R0:W5:Y:S04]  /*4310*/  LDL.LU R8, [R1+0xe0] ;  /* 0x0000e00001087983 */ /* 0x0001680000300800 */
[----:B------:R2:W-:Y:S01]  /*4320*/  STL [R1+0x20], R7 ;  /* 0x0000200701007387 */ /* 0x0005e20000100800 */
[----:B------:R-:W-:-:S02]  /*4330*/  FADD.FTZ R3, R3, R2 ;  /* 0x0000000203037221 */ /* 0x000fc40000010000 */
[----:B------:R-:W-:Y:S02]  /*4340*/  FMUL.FTZ R2, R81, R77 ;  /* 0x0000004d51027220 */ /* 0x000fe40000410000 */
[C---:B------:R-:W-:Y:S01]  /*4350*/  FFMA.FTZ R81, R4.reuse, R81, R6 ;  /* 0x0000005104517223 */ /* 0x040fe20000010006 */
[----:B--2---:R0:W5:Y:S04]  /*4360*/  LDL.LU R7, [R1+0xdc] ;  /* 0x0000dc0001077983 */ /* 0x0041680000300800 */
[----:B------:R0:W5:Y:S04]  /*4370*/  LDL.LU R6, [R1+0xd8] ;  /* 0x0000d80001067983 */ /* 0x0001680000300800 */
[----:B------:R2:W-:Y:S04]  /*4380*/  STL [R1+0x18], R81 ;  /* 0x0000185101007387 */ /* 0x0005e80000100800 */
[----:B--2---:R-:W2:Y:S01]  /*4390*/  LDL.LU R81, [R1+0x4] ;  /* 0x0000040001517983 */ /* 0x004ea20000300800 */
[----:B------:R-:W-:-:S02]  /*43a0*/  FFMA.FTZ R4, R4, R2, R5 ;  /* 0x0000000204047223 */ /* 0x000fc40000010005 */
[----:B------:R-:W-:Y:S01]  /*43b0*/  FADD.FTZ R0, R0, -UR6 ;  /* 0x8000000600007e21 */ /* 0x000fe20008010000 */
[----:B------:R0:W5:Y:S01]  /*43c0*/  LDL.LU R5, [R1+0xd4] ;  /* 0x0000d40001057983 */ /* 0x0001620000300800 */
[----:B------:R-:W-:Y:S02]  /*43d0*/  FADD.FTZ R2, R2, R3 ;  /* 0x0000000302027221 */ /* 0x000fe40000010000 */
[----:B------:R-:W-:Y:S01]  /*43e0*/  FMUL.FTZ R0, R0, UR25 ;  /* 0x0000001900007c20 */ /* 0x000fe20008410000 */
[----:B------:R3:W-:Y:S04]  /*43f0*/  STL [R1+0x10], R4 ;  /* 0x0000100401007387 */ /* 0x0007e80000100800 */
[----:B---3--:R0:W5:Y:S04]  /*4400*/  LDL.LU R4, [R1+0xd0] ;  /* 0x0000d00001047983 */ /* 0x0081680000300800 */
[----:B------:R0:W5:Y:S04]  /*4410*/  LDL.LU R3, [R1+0xc8] ;  /* 0x0000c80001037983 */ /* 0x0001680000300800 */
[----:B------:R3:W-:Y:S04]  /*4420*/  STL [R1+0xc], R2 ;  /* 0x00000c0201007387 */ /* 0x0007e80000100800 */
[----:B---3--:R0:W5:Y:S04]  /*4430*/  LDL.LU R2, [R1+0xc4] ;  /* 0x0000c40001027983 */ /* 0x0081680000300800 */
[----:B------:R3:W-:Y:S04]  /*4440*/  STL [R1+0xa4], R0 ;  /* 0x0000a40001007387 */ /* 0x0007e80000100800 */
[----:B---3--:R0:W5:Y:S04]  /*4450*/  LDL.LU R0, [R1+0xc0] ;  /* 0x0000c00001007983 */ /* 0x0081680000300800 */
[----:B------:R-:W-:Y:S01]  /*4460*/  STL [R1], R10 ;  /* 0x0000000a01007387 */ /* 0x000fe20000100800 */
        /* <DEDUP_REMOVED lines=21> */
[----:B------:R2:W-:Y:S02]  /*45c0*/  STL [R1], R81 ;  /* 0x0000005101007387 */ /* 0x0005e40000100800 */
        /* <DEDUP_REMOVED lines=10> */
.L_x_2261:
[----:B0-----:R0:W-:Y:S04]  /*4670*/  STL [R1+0xe8], R10 ;  /* 0x0000e80a01007387 */ /* 0x0011e80000100800 */
[----:B0-----:R-:W2:Y:S04]  /*4680*/  LDL.LU R10, [R1+0x28] ;  /* 0x00002800010a7983 */ /* 0x001ea80000300800 */
[----:B-----5:R0:W-:Y:S04]  /*4690*/  STL [R1+0xe4], R9 ;  /* 0x0000e40901007387 */ /* 0x0201e80000100800 */
[----:B0-----:R-:W3:Y:S04]  /*46a0*/  LDL.LU R9, [R1+0x1c] ;  /* 0x00001c0001097983 */ /* 0x001ee80000300800 */
[----:B------:R0:W-:Y:S04]  /*46b0*/  STL [R1+0xe0], R8 ;  /* 0x0000e00801007387 */ /* 0x0001e80000100800 */
[----:B0-----:R-:W2:Y:S04]  /*46c0*/  LDL.LU R8, [R1] ;  /* 0x0000000001087983 */ /* 0x001ea80000300800 */
        /* <DEDUP_REMOVED lines=12> */
[----:B------:R0:W-:Y:S01]  /*4790*/  STL [R1+0xc0], R0 ;  /* 0x0000c00001007387 */ /* 0x0001e20000100800 */
[----:B------:R-:W-:-:S02]  /*47a0*/  FADD.FTZ R124, R124, -UR6 ;  /* 0x800000067c7c7e21 */ /* 0x000fc40008010000 */
[----:B------:R-:W-:Y:S02]  /*47b0*/  FADD.FTZ R125, R125, -UR6 ;  /* 0x800000067d7d7e21 */ /* 0x000fe40008010000 */
[----:B------:R-:W-:Y:S02]  /*47c0*/  FMUL.FTZ R124, R124, UR25 ;  /* 0x000000197c7c7c20 */ /* 0x000fe40008410000 */
[----:B------:R-:W-:Y:S02]  /*47d0*/  FMUL.FTZ R125, R125, UR25 ;  /* 0x000000197d7d7c20 */ /* 0x000fe40008410000 */
[----:B--2---:R-:W-:Y:S02]  /*47e0*/  FADD.FTZ R10, R10, R8 ;  /* 0x000000080a0a7221 */ /* 0x004fe40000010000 */
[----:B0-----:R-:W-:-:S03]  /*47f0*/  FMUL.FTZ R0, R8, R76 ;  /* 0x0000004c08007220 */ /* 0x001fc60000410000 */
        /* <DEDUP_REMOVED lines=15> */
[----:B------:R2:W-:Y:S02]  /*48f0*/  STL [R1+0x10], R81 ;  /* 0x0000105101007387 */ /* 0x0005e40000100800 */
[----:B--2---:R-:W-:-:S02]  /*4900*/  FFMA.FTZ R81, R3, R0, R4 ;  /* 0x0000000003517223 */ /* 0x004fc40000010004 */
[----:B------:R0:W5:Y:S04]  /*4910*/  LDL.LU R4, [R1+0xd0] ;  /* 0x0000d00001047983 */ /* 0x0001680000300800 */
[----:B------:R0:W5:Y:S04]  /*4920*/  LDL.LU R3, [R1+0xc8] ;  /* 0x0000c80001037983 */ /* 0x0001680000300800 */
[----:B------:R2:W-:Y:S02]  /*4930*/  STL [R1+0xc], R81 ;  /* 0x00000c5101007387 */ /* 0x0005e40000100800 */
[----:B--2---:R-:W-:-:S02]  /*4940*/  FADD.FTZ R81, R0, R2 ;  /* 0x0000000200517221 */ /* 0x004fc40000010000 */
[----:B------:R0:W5:Y:S04]  /*4950*/  LDL.LU R2, [R1+0xc4] ;  /* 0x0000c40001027983 */ /* 0x0001680000300800 */
[----:B------:R0:W5:Y:S04]  /*4960*/  LDL.LU R0, [R1+0xc0] ;  /* 0x0000c00001007983 */ /* 0x0001680000300800 */
[----:B------:R2:W-:Y:S04]  /*4970*/  STL [R1+0x4], R81 ;  /* 0x0000045101007387 */ /* 0x0005e80000100800 */
[----:B------:R3:W-:Y:S04]  /*4980*/  STL [R1+0x94], R124 ;  /* 0x0000947c01007387 */ /* 0x0007e80000100800 */
[----:B------:R0:W-:Y:S01]  /*4990*/  STL [R1+0x90], R125 ;  /* 0x0000907d01007387 */ /* 0x0001e20000100800 */
[----:B--2---:R-:W-:-:S02]  /*49a0*/  MOV R81, R12 ;  /* 0x0000000c00517202 */ /* 0x004fc40000000f00 */
[----:B---3--:R-:W-:Y:S01]  /*49b0*/  MOV R124, R13 ;  /* 0x0000000d007c7202 */ /* 0x008fe20000000f00 */
[----:B------:R-:W-:Y:S05]  /*49c0*/  @!P5 BRA `(.L_x_2262) ;  /* 0x000001700000d947 */ /* 0x000fea0003800000 */
[----:B------:R-:W-:Y:S02]  /*49d0*/  MOV R124, R125 ;  /* 0x0000007d007c7202 */ /* 0x000fe40000000f00 */
[----:B0-----:R-:W2:Y:S04]  /*49e0*/  LDL R125, [R1+0x94] ;  /* 0x00009400017d7983 */ /* 0x001ea80000100800 */
[----:B-----5:R0:W-:Y:S02]  /*49f0*/  STL [R1+0xc0], R0 ;  /* 0x0000c00001007387 */ /* 0x0201e40000100800 */
[----:B0-----:R-:W-:Y:S01]  /*4a00*/  MOV R0, R124 ;  /* 0x0000007c00007202 */ /* 0x001fe20000000f00 */
        /* <DEDUP_REMOVED lines=16> */
[----:B------:R0:W5:Y:S01]  /*4b10*/  LDL.LU R0, [R1+0xc0] ;  /* 0x0000c00001007983 */ /* 0x0001620000300800 */
[----:B------:R-:W-:-:S04]  /*4b20*/  FMUL.FTZ R124, R13, R124 ;  /* 0x0000007c0d7c7220 */ /* 0x000fc80000410000 */
[----:B------:R-:W-:Y:S02]  /*4b30*/  FMUL.FTZ R124, R124, R125 ;  /* 0x0000007d7c7c7220 */ /* 0x000fe40000410000 */
.L_x_2262:
[----:B-----5:R2:W-:Y:S04]  /*4b40*/  STL [R1+0xdc], R7 ;  /* 0x0000dc0701007387 */ /* 0x0205e80000100800 */
[----:B--2---:R-:W2:Y:S04]  /*4b50*/  LDL.LU R7, [R1+0x24] ;  /* 0x0000240001077983 */ /* 0x004ea80000300800 */
[----:B------:R3:W-:Y:S04]  /*4b60*/  STL [R1+0xd8], R6 ;  /* 0x0000d80601007387 */ /* 0x0007e80000100800 */
[----:B---3--:R-:W3:Y:S04]  /*4b70*/  LDL.LU R6, [R1+0x14] ;  /* 0x0000140001067983 */ /* 0x008ee80000300800 */
[----:B------:R4:W-:Y:S04]  /*4b80*/  STL [R1+0xd4], R5 ;  /* 0x0000d40501007387 */ /* 0x0009e80000100800 */
[----:B----4-:R-:W4:Y:S04]  /*4b90*/  LDL.LU R5, [R1+0xc] ;  /* 0x00000c0001057983 */ /* 0x010f280000300800 */
[----:B------:R0:W-:Y:S04]  /*4ba0*/  STL [R1+0xd0], R4 ;  /* 0x0000d00401007387 */ /* 0x0001e80000100800 */
[----:B0-----:R-:W3:Y:S04]  /*4bb0*/  LDL.LU R4, [R1+0x1c] ;  /* 0x00001c0001047983 */ /* 0x001ee80000300800 */
[----:B------:R0:W-:Y:S04]  /*4bc0*/  STL [R1+0xc8], R3 ;  /* 0x0000c80301007387 */ /* 0x0001e80000100800 */
[----:B0-----:R-:W3:Y:S04]  /*4bd0*/  LDL.LU R3, [R1+0x10] ;  /* 0x0000100001037983 */ /* 0x001ee80000300800 */
[----:B------:R0:W-:Y:S04]  /*4be0*/  STL [R1+0xc4], R2 ;  /* 0x0000c40201007387 */ /* 0x0001e80000100800 */
[----:B0-----:R-:W3:Y:S01]  /*4bf0*/  LDL R2, [R1+0x94] ;  /* 0x0000940001027983 */ /* 0x001ee20000100800 */
[----:B------:R-:W-:-:S03]  /*4c00*/  FMUL.FTZ R125, R81, R76 ;  /* 0x0000004c517d7220 */ /* 0x000fc60000410000 */
[----:B------:R0:W-:Y:S04]  /*4c10*/  STL [R1+0xc0], R0 ;  /* 0x0000c00001007387 */ /* 0x0001e80000100800 */
[----:B0-----:R-:W4:Y:S01]  /*4c20*/  LDL R0, [R1+0x90] ;  /* 0x0000900001007983 */ /* 0x001f220000100800 */
[----:B--2---:R-:W-:-:S05]  /*4c30*/  FADD.FTZ R7, R7, R81 ;  /* 0x0000005107077221 */ /* 0x004fca0000010000 */
[----:B------:R0:W-:Y:S04]  /*4c40*/  STL [R1+0x18], R7 ;  /* 0x0000180701007387 */ /* 0x0001e80000100800 */
[----:B0-----:R0:W5:Y:S01]  /*4c50*/  LDL.LU R7, [R1+0xdc] ;  /* 0x0000dc0001077983 */ /* 0x0011620000300800 */
[----:B---3--:R-:W-:-:S03]  /*4c60*/  FFMA.FTZ R81, R2, R81, R6 ;  /* 0x0000005102517223 */ /* 0x008fc60000010006 */
[----:B------:R0:W5:Y:S04]  /*4c70*/  LDL.LU R6, [R1+0xd8] ;  /* 0x0000d80001067983 */ /* 0x0001680000300800 */
[----:B------:R2:W-:Y:S04]  /*4c80*/  STL [R1+0x8], R81 ;  /* 0x0000085101007387 */ /* 0x0005e80000100800 */
[----:B--2---:R-:W2:Y:S01]  /*4c90*/  LDL.LU R81, [R1+0x4] ;  /* 0x0000040001517983 */ /* 0x004ea20000300800 */
[----:B----4-:R-:W-:Y:S02]  /*4ca0*/  FFMA.FTZ R2, R2, R125, R5 ;  /* 0x0000007d02027223 */ /* 0x010fe40000010005 */
[----:B------:R-:W-:Y:S01]  /*4cb0*/  FADD.FTZ R4, R4, R124 ;  /* 0x0000007c04047221 */ /* 0x000fe20000010000 */
[----:B------:R0:W5:Y:S04]  /*4cc0*/  LDL.LU R5, [R1+0xd4] ;  /* 0x0000d40001057983 */ /* 0x0001680000300800 */
[----:B------:R3:W-:Y:S01]  /*4cd0*/  STL [R1+0x14], R4 ;  /* 0x0000140401007387 */ /* 0x0007e20000100800 */
[----:B------:R-:W-:-:S02]  /*4ce0*/  FADD.FTZ R60, R60, -UR6 ;  /* 0x800000063c3c7e21 */ /* 0x000fc40008010000 */
[----:B------:R-:W-:Y:S01]  /*4cf0*/  FADD.FTZ R61, R61, -UR6 ;  /* 0x800000063d3d7e21 */ /* 0x000fe20008010000 */
[----:B---3--:R0:W5:Y:S01]  /*4d00*/  LDL.LU R4, [R1+0xd0] ;  /* 0x0000d00001047983 */ /* 0x0081620000300800 */
[----:B--2---:R-:W-:Y:S02]  /*4d10*/  FADD.FTZ R125, R81, R125 ;  /* 0x0000007d517d7221 */ /* 0x004fe40000010000 */
[----:B------:R-:W-:Y:S02]  /*4d20*/  FMUL.FTZ R81, R124, R77 ;  /* 0x0000004d7c517220 */ /* 0x000fe40000410000 */
[----:B------:R-:W-:Y:S02]  /*4d30*/  FFMA.FTZ R124, R0, R124, R3 ;  /* 0x0000007c007c7223 */ /* 0x000fe40000010003 */
[----:B------:R0:W5:Y:S04]  /*4d40*/  LDL.LU R3, [R1+0xc8] ;  /* 0x0000c80001037983 */ /* 0x0001680000300800 */
[----:B------:R2:W-:Y:S01]  /*4d50*/  STL [R1+0x4], R124 ;  /* 0x0000047c01007387 */ /* 0x0005e20000100800 */
[----:B------:R-:W-:-:S02]  /*4d60*/  FADD.FTZ R125, R81, R125 ;  /* 0x0000007d517d7221 */ /* 0x000fc40000010000 */
[----:B--2---:R-:W-:Y:S02]  /*4d70*/  FFMA.FTZ R124, R0, R81, R2 ;  /* 0x00000051007c7223 */ /* 0x004fe40000010002 */
[----:B------:R0:W5:Y:S01]  /*4d80*/  LDL.LU R2, [R1+0xc4] ;  /* 0x0000c40001027983 */ /* 0x0001620000300800 */
[----:B------:R-:W-:-:S03]  /*4d90*/  FMUL.FTZ R81, R60, UR25 ;  /* 0x000000193c517c20 */ /* 0x000fc60008410000 */
[----:B------:R0:W5:Y:S04]  /*4da0*/  LDL.LU R0, [R1+0xc0] ;  /* 0x0000c00001007983 */ /* 0x0001680000300800 */
[----:B------:R2:W-:Y:S04]  /*4db0*/  STL [R1], R124 ;  /* 0x0000007c01007387 */ /* 0x0005e80000100800 */
[----:B------:R0:W-:Y:S01]  /*4dc0*/  STL [R1+0x8c], R81 ;  /* 0x00008c5101007387 */ /* 0x0001e20000100800 */
[----:B--2---:R-:W-:-:S05]  /*4dd0*/  FMUL.FTZ R124, R61, UR25 ;  /* 0x000000193d7c7c20 */ /* 0x004fca0008410000 */
[----:B------:R0:W-:Y:S01]  /*4de0*/  STL [R1+0x88], R124 ;  /* 0x0000887c01007387 */ /* 0x0001e20000100800 */
[----:B------:R-:W-:Y:S02]  /*4df0*/  MOV R60, R14 ;  /* 0x0000000e003c7202 */ /* 0x000fe40000000f00 */
[----:B------:R-:W-:Y:S01]  /*4e00*/  MOV R61, R15 ;  /* 0x0000000f003d7202 */ /* 0x000fe20000000f00 */
[----:B------:R-:W-:Y:S05]  /*4e10*/  @!P5 BRA `(.L_x_2263) ;  /* 0x000001200000d947 */ /* 0x000fea0003800000 */
[----:B------:R-:W-:-:S04]  /*4e20*/  FFMA.FTZ R60, R81, R76, R74 ;  /* 0x0000004c513c7223 */ /* 0x000fc8000001004a */
[----:B------:R-:W-:-:S06]  /*4e30*/  FMUL.FTZ R61, R60, -1.4426950216293334961 ;  /* 0xbfb8aa3b3c3d7820 */ /* 0x000fcc0000410000 */
[----:B------:R-:W2:Y:S02]  /*4e40*/  MUFU.EX2 R61, R61 ;  /* 0x0000003d003d7308 */ /* 0x000ea40000000800 */
[----:B--2---:R-:W-:-:S06]  /*4e50*/  FADD.FTZ R61, R61, 1 ;  /* 0x3f8000003d3d7421 */ /* 0x004fcc0000010000 */
[----:B------:R-:W2:Y:S02]  /*4e60*/  MUFU.RCP R61, R61 ;  /* 0x0000003d003d7308 */ /* 0x000ea40000001000 */
[----:B0-2---:R-:W-:Y:S02]  /*4e70*/  FADD.FTZ R81, -R61, 1 ;  /* 0x3f8000003d517421 */ /* 0x005fe40000010100 */
        /* <DEDUP_REMOVED lines=12> */
.L_x_2263:
[----:B-----5:R2:W-:Y:S04]  /*4f40*/  STL [R1+0xd8], R6 ;  /* 0x0000d80601007387 */ /* 0x0205e80000100800 */
[----:B--2---:R-:W2:Y:S04]  /*4f50*/  LDL.LU R6, [R1+0x18] ;  /* 0x0000180001067983 */ /* 0x004ea80000300800 */
[----:B------:R3:W-:Y:S04]  /*4f60*/  STL [R1+0xd4], R5 ;  /* 0x0000d40501007387 */ /* 0x0007e80000100800 */
[----:B---3--:R-:W3:Y:S04]  /*4f70*/  LDL.LU R5, [R1+0x8] ;  /* 0x0000080001057983 */ /* 0x008ee80000300800 */
[----:B------:R4:W-:Y:S04]  /*4f80*/  STL [R1+0xd0], R4 ;  /* 0x0000d00401007387 */ /* 0x0009e80000100800 */
[----:B----4-:R-:W4:Y:S04]  /*4f90*/  LDL.LU R4, [R1] ;  /* 0x0000000001047983 */ /* 0x010f280000300800 */
[----:B0-----:R-:W3:Y:S04]  /*4fa0*/  LDL R124, [R1+0x8c] ;  /* 0x00008c00017c7983 */ /* 0x001ee80000100800 */
[----:B------:R0:W-:Y:S04]  /*4fb0*/  STL [R1+0xc8], R3 ;  /* 0x0000c80301007387 */ /* 0x0001e80000100800 */
[----:B0-----:R-:W4:Y:S04]  /*4fc0*/  LDL.LU R3, [R1+0x14] ;  /* 0x0000140001037983 */ /* 0x001f280000300800 */
[----:B------:R0:W-:Y:S04]  /*4fd0*/  STL [R1+0xc4], R2 ;  /* 0x0000c40201007387 */ /* 0x0001e80000100800 */
[----:B0-----:R-:W4:Y:S04]  /*4fe0*/  LDL.LU R2, [R1+0x4] ;  /* 0x0000040001027983 */ /* 0x001f280000300800 */
[----:B------:R0:W-:Y:S04]  /*4ff0*/  STL [R1+0xc0], R0 ;  /* 0x0000c00001007387 */ /* 0x0001e80000100800 */
[----:B0-----:R-:W4:Y:S01]  /*5000*/  LDL R0, [R1+0x88] ;  /* 0x0000880001007983 */ /* 0x001f220000100800 */
[----:B------:R-:W-:-:S02]  /*5010*/  FMUL.FTZ R81, R60, R76 ;  /* 0x0000004c3c517220 */ /* 0x000fc40000410000 */
[----:B------:R-:W-:Y:S02]  /*5020*/  FADD.FTZ R62, R62, -UR6 ;  /* 0x800000063e3e7e21 */ /* 0x000fe40008010000 */
[----:B------:R-:W-:Y:S02]  /*5030*/  FADD.FTZ R125, R125, R81 ;  /* 0x000000517d7d7221 */ /* 0x000fe40000010000 */
[----:B------:R-:W-:Y:S02]  /*5040*/  FADD.FTZ R63, R63, -UR6 ;  /* 0x800000063f3f7e21 */ /* 0x000fe40008010000 */
[----:B------:R-:W-:Y:S02]  /*5050*/  FMUL.FTZ R62, R62, UR25 ;  /* 0x000000193e3e7c20 */ /* 0x000fe40008410000 */
[----:B--2---:R-:W-:-:S05]  /*5060*/  FADD.FTZ R6, R6, R60 ;  /* 0x0000003c06067221 */ /* 0x004fca0000010000 */
[----:B------:R0:W-:Y:S04]  /*5070*/  STL [R1+0xc], R6 ;  /* 0x00000c0601007387 */ /* 0x0001e80000100800 */
[----:B0-----:R0:W5:Y:S01]  /*5080*/  LDL.LU R6, [R1+0xd8] ;  /* 0x0000d80001067983 */ /* 0x0011620000300800 */
[C---:B---3--:R-:W-:Y:S02]  /*5090*/  FFMA.FTZ R60, R124.reuse, R60, R5 ;  /* 0x0000003c7c3c7223 */ /* 0x048fe40000010005 */
[----:B----4-:R-:W-:Y:S01]  /*50a0*/  FFMA.FTZ R124, R124, R81, R4 ;  /* 0x000000517c7c7223 */ /* 0x010fe20000010004 */
[----:B------:R0:W5:Y:S01]  /*50b0*/  LDL.LU R5, [R1+0xd4] ;  /* 0x0000d40001057983 */ /* 0x0001620000300800 */
[----:B------:R-:W-:-:S03]  /*50c0*/  FMUL.FTZ R81, R61, R77 ;  /* 0x0000004d3d517220 */ /* 0x000fc60000410000 */
[----:B------:R0:W5:Y:S01]  /*50d0*/  LDL.LU R4, [R1+0xd0] ;  /* 0x0000d00001047983 */ /* 0x0001620000300800 */
[----:B------:R-:W-:Y:S02]  /*50e0*/  FADD.FTZ R125, R81, R125 ;  /* 0x0000007d517d7221 */ /* 0x000fe40000010000 */
[----:B------:R-:W-:-:S05]  /*50f0*/  FADD.FTZ R3, R3, R61 ;  /* 0x0000003d03037221 */ /* 0x000fca0000010000 */
[----:B------:R2:W-:Y:S04]  /*5100*/  STL [R1+0x8], R3 ;  /* 0x0000080301007387 */ /* 0x0005e80000100800 */
[----:B--2---:R0:W5:Y:S01]  /*5110*/  LDL.LU R3, [R1+0xc8] ;  /* 0x0000c80001037983 */ /* 0x0041620000300800 */
[C---:B------:R-:W-:Y:S02]  /*5120*/  FFMA.FTZ R61, R0.reuse, R61, R2 ;  /* 0x0000003d003d7223 */ /* 0x040fe40000010002 */
[----:B------:R-:W-:Y:S01]  /*5130*/  FFMA.FTZ R124, R0, R81, R124 ;  /* 0x00000051007c7223 */ /* 0x000fe2000001007c */
[----:B------:R0:W5:Y:S01]  /*5140*/  LDL.LU R2, [R1+0xc4] ;  /* 0x0000c40001027983 */ /* 0x0001620000300800 */
[----:B------:R-:W-:-:S03]  /*5150*/  FMUL.FTZ R81, R63, UR25 ;  /* 0x000000193f517c20 */ /* 0x000fc60008410000 */
[----:B------:R0:W5:Y:S01]  /*5160*/  LDL.LU R0, [R1+0xc0] ;  /* 0x0000c00001007983 */ /* 0x0001620000300800 */
[----:B------:R-:W-:-:S03]  /*5170*/  MOV R63, R16 ;  /* 0x00000010003f7202 */ /* 0x000fc60000000f00 */
[----:B------:R2:W-:Y:S04]  /*5180*/  STL [R1+0x4], R61 ;  /* 0x0000043d01007387 */ /* 0x0005e80000100800 */
[----:B------:R0:W-:Y:S04]  /*5190*/  STL [R1+0x84], R62 ;  /* 0x0000843e01007387 */ /* 0x0001e80000100800 */
[----:B------:R0:W-:Y:S01]  /*51a0*/  STL [R1+0x80], R81 ;  /* 0x0000805101007387 */ /* 0x0001e20000100800 */
[----:B--2---:R-:W-:Y:S01]  /*51b0*/  MOV R61, R17 ;  /* 0x00000011003d7202 */ /* 0x004fe20000000f00 */
        /* <DEDUP_REMOVED lines=19> */
.L_x_2264:
[----:B-----5:R2:W-:Y:S04]  /*52f0*/  STL [R1+0xc8], R3 ;  /* 0x0000c80301007387 */ /* 0x0205e80000100800 */
[----:B--2---:R-:W2:Y:S04]  /*5300*/  LDL.LU R3, [R1+0xc] ;  /* 0x00000c0001037983 */ /* 0x004ea80000300800 */
[----:B------:R3:W-:Y:S04]  /*5310*/  STL [R1+0xc4], R2 ;  /* 0x0000c40201007387 */ /* 0x0007e80000100800 */
[----:B---3--:R-:W3:Y:S01]  /*5320*/  LDL R2, [R1+0x84] ;  /* 0x0000840001027983 */ /* 0x008ee20000100800 */
[----:B0-----:R-:W-:-:S03]  /*5330*/  FMUL.FTZ R62, R63, R76 ;  /* 0x0000004c3f3e7220 */ /* 0x001fc60000410000 */
[----:B------:R0:W-:Y:S01]  /*5340*/  STL [R1+0xc0], R0 ;  /* 0x0000c00001007387 */ /* 0x0001e20000100800 */
[----:B------:R-:W-:-:S03]  /*5350*/  FADD.FTZ R125, R125, R62 ;  /* 0x0000003e7d7d7221 */ /* 0x000fc60000010000 */
[----:B0-----:R-:W4:Y:S04]  /*5360*/  LDL.LU R0, [R1+0x4] ;  /* 0x0000040001007983 */ /* 0x001f280000300800 */
[----:B------:R-:W4:Y:S01]  /*5370*/  LDL R81, [R1+0x80] ;  /* 0x0000800001517983 */ /* 0x000f220000100800 */
[----:B--2---:R-:W-:-:S05]  /*5380*/  FADD.FTZ R3, R3, R63 ;  /* 0x0000003f03037221 */ /* 0x004fca0000010000 */
[----:B------:R0:W-:Y:S01]  /*5390*/  STL [R1], R3 ;  /* 0x0000000301007387 */ /* 0x0001e20000100800 */
[----:B---3--:R-:W-:-:S03]  /*53a0*/  FFMA.FTZ R60, R2, R63, R60 ;  /* 0x0000003f023c7223 */ /* 0x008fc6000001003c */
[----:B0-----:R0:W5:Y:S01]  /*53b0*/  LDL.LU R3, [R1+0xc8] ;  /* 0x0000c80001037983 */ /* 0x0011620000300800 */
[----:B------:R-:W-:-:S03]  /*53c0*/  FFMA.FTZ R124, R2, R62, R124 ;  /* 0x0000003e027c7223 */ /* 0x000fc6000001007c */
[----:B------:R0:W5:Y:S04]  /*53d0*/  LDL.LU R2, [R1+0xc4] ;  /* 0x0000c40001027983 */ /* 0x0001680000300800 */
[----:B------:R-:W2:Y:S01]  /*53e0*/  LDL.LU R62, [R1+0x8] ;  /* 0x00000800013e7983 */ /* 0x000ea20000300800 */
[----:B------:R-:W-:Y:S02]  /*53f0*/  FMUL.FTZ R63, R61, R77 ;  /* 0x0000004d3d3f7220 */ /* 0x000fe40000410000 */
[----:B------:R-:W-:Y:S02]  /*5400*/  FADD.FTZ R78, R78, -UR6 ;  /* 0x800000064e4e7e21 */ /* 0x000fe40008010000 */
[----:B------:R-:W-:Y:S02]  /*5410*/  FADD.FTZ R79, R79, -UR6 ;  /* 0x800000064f4f7e21 */ /* 0x000fe40008010000 */
[----:B------:R-:W-:-:S02]  /*5420*/  FMUL.FTZ R78, R78, UR25 ;  /* 0x000000194e4e7c20 */ /* 0x000fc40008410000 */
[----:B----4-:R-:W-:Y:S02]  /*5430*/  FFMA.FTZ R124, R81, R63, R124 ;  /* 0x0000003f517c7223 */ /* 0x010fe4000001007c */
[----:B------:R-:W-:Y:S01]  /*5440*/  FADD.FTZ R125, R63, R125 ;  /* 0x0000007d3f7d7221 */ /* 0x000fe20000010000 */
[----:B------:R-:W-:Y:S01]  /*5450*/  MOV R63, R18 ;  /* 0x00000012003f7202 */ /* 0x000fe20000000f00 */
[----:B--2---:R-:W-:Y:S02]  /*5460*/  FADD.FTZ R62, R62, R61 ;  /* 0x0000003d3e3e7221 */ /* 0x004fe40000010000 */
[----:B------:R-:W-:Y:S02]  /*5470*/  FFMA.FTZ R61, R81, R61, R0 ;  /* 0x0000003d513d7223 */ /* 0x000fe40000010000 */
[----:B------:R-:W-:Y:S01]  /*5480*/  FMUL.FTZ R81, R79, UR25 ;  /* 0x000000194f517c20 */ /* 0x000fe20008410000 */
[----:B------:R0:W5:Y:S04]  /*5490*/  LDL.LU R0, [R1+0xc0] ;  /* 0x0000c00001007983 */ /* 0x0001680000300800 */
[----:B------:R2:W-:Y:S04]  /*54a0*/  STL [R1+0x6c], R78 ;  /* 0x00006c4e01007387 */ /* 0x0005e80000100800 */
[----:B------:R0:W-:Y:S01]  /*54b0*/  STL [R1+0x68], R81 ;  /* 0x0000685101007387 */ /* 0x0001e20000100800 */
[----:B--2---:R-:W-:Y:S01]  /*54c0*/  MOV R78, R19 ;  /* 0x00000013004e7202 */ /* 0x004fe20000000f00 */
[----:B------:R-:W-:Y:S05]  /*54d0*/  @!P5 BRA `(.L_x_2265) ;  /* 0x000001300000d947 */ /* 0x000fea0003800000 */
[----:B------:R-:W2:Y:S02]  /*54e0*/  LDL R79, [R1+0x6c] ;  /* 0x00006c00014f7983 */ /* 0x000ea40000100800 */
[----:B--2---:R-:W-:-:S04]  /*54f0*/  FFMA.FTZ R78, R79, R76, R74 ;  /* 0x0000004c4f4e7223 */ /* 0x004fc8000001004a */
[----:B------:R-:W-:-:S06]  /*5500*/  FMUL.FTZ R63, R78, -1.4426950216293334961 ;  /* 0xbfb8aa3b4e3f7820 */ /* 0x000fcc0000410000 */
[----:B------:R-:W2:Y:S02]  /*5510*/  MUFU.EX2 R63, R63 ;  /* 0x0000003f003f7308 */ /* 0x000ea40000000800 */
[----:B--2---:R-:W-:-:S06]  /*5520*/  FADD.FTZ R63, R63, 1 ;  /* 0x3f8000003f3f7421 */ /* 0x004fcc0000010000 */
[----:B------:R-:W2:Y:S02]  /*5530*/  MUFU.RCP R63, R63 ;  /* 0x0000003f003f7308 */ /* 0x000ea40000001000 */
[----:B--2---:R-:W-:Y:S02]  /*5540*/  FADD.FTZ R79, -R63, 1 ;  /* 0x3f8000003f4f7421 */ /* 0x004fe40000010100 */
[----:B------:R-:W-:Y:S02]  /*5550*/  FMUL.FTZ R63, R18, R63 ;  /* 0x0000003f123f7220 */ /* 0x000fe40000410000 */
[----:B------:R-:W-:Y:S02]  /*5560*/  FFMA.FTZ R79, R78, R79, 1 ;  /* 0x3f8000004e4f7423 */ /* 0x000fe4000001004f */
[----:B------:R-:W-:Y:S02]  /*5570*/  FFMA.FTZ R78, R81, R77, R75 ;  /* 0x0000004d514e7223 */ /* 0x000fe4000001004b */
[----:B------:R-:W-:-:S02]  /*5580*/  FMUL.FTZ R63, R63, R79 ;  /* 0x0000004f3f3f7220 */ /* 0x000fc40000410000 */
        /* <DEDUP_REMOVED lines=8> */
.L_x_2265:
[----:B0-----:R-:W2:Y:S04]  /*5610*/  LDL.LU R81, [R1] ;  /* 0x0000000001517983 */ /* 0x001ea80000300800 */
[----:B-----5:R0:W-:Y:S04]  /*5620*/  STL [R1+0xc0], R0 ;  /* 0x0000c00001007387 */ /* 0x0201e80000100800 */
[----:B0-----:R-:W3:Y:S01]  /*5630*/  LDL R0, [R1+0x6c] ;  /* 0x00006c0001007983 */ /* 0x001ee20000100800 */
[----:B------:R-:W-:-:S04]  /*5640*/  FMUL.FTZ R79, R63, R76 ;  /* 0x0000004c3f4f7220 */ /* 0x000fc80000410000 */
[----:B------:R-:W-:Y:S02]  /*5650*/  FADD.FTZ R125, R125, R79 ;  /* 0x0000004f7d7d7221 */ /* 0x000fe40000010000 */
[----:B------:R-:W-:Y:S02]  /*5660*/  FADD.FTZ R82, R82, -UR6 ;  /* 0x8000000652527e21 */ /* 0x000fe40008010000 */
[----:B------:R-:W-:Y:S02]  /*5670*/  FADD.FTZ R83, R83, -UR6 ;  /* 0x8000000653537e21 */ /* 0x000fe40008010000 */
[----:B------:R-:W-:Y:S02]  /*5680*/  FADD.FTZ R62, R62, R78 ;  /* 0x0000004e3e3e7221 */ /* 0x000fe40000010000 */
[----:B--2---:R-:W-:Y:S02]  /*5690*/  FADD.FTZ R81, R81, R63 ;  /* 0x0000003f51517221 */ /* 0x004fe40000010000 */
[----:B---3--:R-:W-:-:S02]  /*56a0*/  FFMA.FTZ R60, R0, R63, R60 ;  /* 0x0000003f003c7223 */ /* 0x008fc4000001003c */
[----:B------:R-:W-:Y:S02]  /*56b0*/  FFMA.FTZ R124, R0, R79, R124 ;  /* 0x0000004f007c7223 */ /* 0x000fe4000001007c */
[----:B------:R0:W5:Y:S04]  /*56c0*/  LDL.LU R0, [R1+0xc0] ;  /* 0x0000c00001007983 */ /* 0x0001680000300800 */
[----:B------:R-:W2:Y:S01]  /*56d0*/  LDL R79, [R1+0x68] ;  /* 0x00006800014f7983 */ /* 0x000ea20000100800 */
[----:B------:R-:W-:Y:S02]  /*56e0*/  FMUL.FTZ R63, R78, R77 ;  /* 0x0000004d4e3f7220 */ /* 0x000fe40000410000 */
[----:B------:R-:W-:Y:S02]  /*56f0*/  FMUL.FTZ R83, R83, UR25 ;  /* 0x0000001953537c20 */ /* 0x000fe40008410000 */
[----:B------:R-:W-:-:S02]  /*5700*/  FADD.FTZ R125, R63, R125 ;  /* 0x0000007d3f7d7221 */ /* 0x000fc40000010000 */
[C---:B--2---:R-:W-:Y:S01]  /*5710*/  FFMA.FTZ R61, R79.reuse, R78, R61 ;  /* 0x0000004e4f3d7223 */ /* 0x044fe2000001003d */
[----:B------:R-:W-:Y:S01]  /*5720*/  MOV R78, R21 ;  /* 0x00000015004e7202 */ /* 0x000fe20000000f00 */
[----:B------:R-:W-:Y:S01]  /*5730*/  FFMA.FTZ R124, R79, R63, R124 ;  /* 0x0000003f4f7c7223 */ /* 0x000fe2000001007c */
[----:B------:R-:W-:Y:S01]  /*5740*/  MOV R63, R20 ;  /* 0x00000014003f7202 */ /* 0x000fe20000000f00 */
[----:B------:R-:W-:-:S05]  /*5750*/  FMUL.FTZ R79, R82, UR25 ;  /* 0x00000019524f7c20 */ /* 0x000fca0008410000 */
[----:B------:R0:W-:Y:S04]  /*5760*/  STL [R1+0x64], R79 ;  /* 0x0000644f01007387 */ /* 0x0001e80000100800 */
[----:B------:R0:W-:Y:S01]  /*5770*/  STL [R1+0x60], R83 ;  /* 0x0000605301007387 */ /* 0x0001e20000100800 */
        /* <DEDUP_REMOVED lines=19> */
.L_x_2266:
[----:B------:R-:W2:Y:S01]  /*58b0*/  LDL R82, [R1+0x64] ;  /* 0x0000640001527983 */ /* 0x000ea20000100800 */
[----:B0-----:R-:W-:Y:S02]  /*58c0*/  FMUL.FTZ R79, R63, R76 ;  /* 0x0000004c3f4f7220 */ /* 0x001fe40000410000 */
[----:B------:R-:W-:Y:S02]  /*58d0*/  FADD.FTZ R81, R81, R63 ;  /* 0x0000003f51517221 */ /* 0x000fe40000010000 */
[----:B------:R-:W-:Y:S02]  /*58e0*/  FADD.FTZ R84, R84, -UR6 ;  /* 0x8000000654547e21 */ /* 0x000fe40008010000 */
[----:B------:R-:W-:Y:S02]  /*58f0*/  FADD.FTZ R85, R85, -UR6 ;  /* 0x8000000655557e21 */ /* 0x000fe40008010000 */
[----:B------:R-:W-:Y:S02]  /*5900*/  FFMA.FTZ R61, R83, R78, R61 ;  /* 0x0000004e533d7223 */ /* 0x000fe4000001003d */
[----:B------:R-:W-:-:S02]  /*5910*/  FMUL.FTZ R84, R84, UR25 ;  /* 0x0000001954547c20 */ /* 0x000fc40008410000 */
[----:B------:R-:W-:Y:S02]  /*5920*/  FADD.FTZ R125, R125, R79 ;  /* 0x0000004f7d7d7221 */ /* 0x000fe40000010000 */
[----:B------:R-:W-:Y:S01]  /*5930*/  FADD.FTZ R62, R62, R78 ;  /* 0x0000004e3e3e7221 */ /* 0x000fe20000010000 */
[----:B------:R0:W-:Y:S01]  /*5940*/  STL [R1+0x5c], R84 ;  /* 0x00005c5401007387 */ /* 0x0001e20000100800 */
[C---:B--2---:R-:W-:Y:S02]  /*5950*/  FFMA.FTZ R60, R82.reuse, R63, R60 ;  /* 0x0000003f523c7223 */ /* 0x044fe4000001003c */
[----:B------:R-:W-:Y:S01]  /*5960*/  FFMA.FTZ R124, R82, R79, R124 ;  /* 0x0000004f527c7223 */ /* 0x000fe2000001007c */
[----:B------:R-:W-:Y:S01]  /*5970*/  MOV R79, R22 ;  /* 0x00000016004f7202 */ /* 0x000fe20000000f00 */
[----:B------:R-:W-:-:S04]  /*5980*/  FMUL.FTZ R63, R78, R77 ;  /* 0x0000004d4e3f7220 */ /* 0x000fc80000410000 */
[----:B------:R-:W-:Y:S02]  /*5990*/  FFMA.FTZ R124, R83, R63, R124 ;  /* 0x0000003f537c7223 */ /* 0x000fe4000001007c */
[----:B------:R-:W-:Y:S02]  /*59a0*/  FMUL.FTZ R83, R85, UR25 ;  /* 0x0000001955537c20 */ /* 0x000fe40008410000 */
[----:B------:R-:W-:Y:S01]  /*59b0*/  FADD.FTZ R125, R63, R125 ;  /* 0x0000007d3f7d7221 */ /* 0x000fe20000010000 */
[----:B------:R-:W-:Y:S02]  /*59c0*/  MOV R63, R23 ;  /* 0x00000017003f7202 */ /* 0x000fe40000000f00 */
[----:B------:R0:W-:Y:S01]  /*59d0*/  STL [R1+0x58], R83 ;  /* 0x0000585301007387 */ /* 0x0001e20000100800 */
[----:B------:R-:W-:Y:S05]  /*59e0*/  @!P5 BRA `(.L_x_2267) ;  /* 0x000001200000d947 */ /* 0x000fea0003800000 */
[----:B------:R-:W-:-:S04]  /*59f0*/  FFMA.FTZ R63, R84, R76, R74 ;  /* 0x0000004c543f7223 */ /* 0x000fc8000001004a */
        /* <DEDUP_REMOVED lines=13> */
[----:B--2---:R-:W-:Y:S02]  /*5ad0*/  FADD.FTZ R82, -R78, 1 ;  /* 0x3f8000004e527421 */ /* 0x004fe40000010100 */
[----:B------:R-:W-:Y:S02]  /*5ae0*/  FMUL.FTZ R78, R23, R78 ;  /* 0x0000004e174e7220 */ /* 0x000fe40000410000 */
[----:B------:R-:W-:-:S04]  /*5af0*/  FFMA.FTZ R63, R63, R82, 1 ;  /* 0x3f8000003f3f7423 */ /* 0x000fc80000010052 */
[----:B------:R-:W-:Y:S02]  /*5b00*/  FMUL.FTZ R63, R78, R63 ;  /* 0x0000003f4e3f7220 */ /* 0x000fe40000410000 */
.L_x_2267:
[----:B------:R-:W-:Y:S02]  /*5b10*/  FMUL.FTZ R78, R79, R76 ;  /* 0x0000004c4f4e7220 */ /* 0x000fe40000410000 */
[----:B------:R-:W-:Y:S02]  /*5b20*/  FADD.FTZ R86, R86, -UR6 ;  /* 0x8000000656567e21 */ /* 0x000fe40008010000 */
[----:B------:R-:W-:Y:S02]  /*5b30*/  FFMA.FTZ R124, R84, R78, R124 ;  /* 0x0000004e547c7223 */ /* 0x000fe4000001007c */
[----:B------:R-:W-:Y:S02]  /*5b40*/  FADD.FTZ R125, R125, R78 ;  /* 0x0000004e7d7d7221 */ /* 0x000fe40000010000 */
[----:B------:R-:W-:Y:S02]  /*5b50*/  FMUL.FTZ R78, R63, R77 ;  /* 0x0000004d3f4e7220 */ /* 0x000fe40000410000 */
[----:B------:R-:W-:-:S02]  /*5b60*/  FADD.FTZ R87, R87, -UR6 ;  /* 0x8000000657577e21 */ /* 0x000fc40008010000 */
[----:B------:R-:W-:Y:S02]  /*5b70*/  FFMA.FTZ R60, R84, R79, R60 ;  /* 0x0000004f543c7223 */ /* 0x000fe4000001003c */
[C---:B------:R-:W-:Y:S02]  /*5b80*/  FFMA.FTZ R61, R83.reuse, R63, R61 ;  /* 0x0000003f533d7223 */ /* 0x040fe4000001003d */
[----:B------:R-:W-:Y:S02]  /*5b90*/  FFMA.FTZ R124, R83, R78, R124 ;  /* 0x0000004e537c7223 */ /* 0x000fe4000001007c */
[----:B0-----:R-:W-:Y:S02]  /*5ba0*/  FMUL.FTZ R84, R86, UR25 ;  /* 0x0000001956547c20 */ /* 0x001fe40008410000 */
[----:B------:R-:W-:Y:S02]  /*5bb0*/  FMUL.FTZ R83, R87, UR25 ;  /* 0x0000001957537c20 */ /* 0x000fe40008410000 */
[----:B------:R-:W-:Y:S01]  /*5bc0*/  FADD.FTZ R81, R81, R79 ;  /* 0x0000004f51517221 */ /* 0x000fe20000010000 */
[----:B------:R0:W-:Y:S01]  /*5bd0*/  STL [R1+0x2c], R84 ;  /* 0x00002c5401007387 */ /* 0x0001e20000100800 */
[----:B------:R-:W-:Y:S01]  /*5be0*/  FADD.FTZ R62, R62, R63 ;  /* 0x0000003f3e3e7221 */ /* 0x000fe20000010000 */
[----:B------:R-:W-:Y:S01]  /*5bf0*/  MOV R79, R24 ;  /* 0x00000018004f7202 */ /* 0x000fe20000000f00 */
[----:B------:R-:W-:Y:S01]  /*5c00*/  FADD.FTZ R125, R78, R125 ;  /* 0x0000007d4e7d7221 */ /* 0x000fe20000010000 */
[----:B------:R0:W-:Y:S01]  /*5c10*/  STL [R1+0x28], R83 ;  /* 0x0000285301007387 */ /* 0x0001e20000100800 */
[----:B------:R-:W-:Y:S01]  /*5c20*/  MOV R63, R25 ;  /* 0x00000019003f7202 */ /* 0x000fe20000000f00 */
        /* <DEDUP_REMOVED lines=19> */
.L_x_2268:
        /* <DEDUP_REMOVED lines=37> */
.L_x_2269:
        /* <DEDUP_REMOVED lines=37> */
.L_x_2270:
        /* <DEDUP_REMOVED lines=37> */
.L_x_2271:
        /* <DEDUP_REMOVED lines=37> */
.L_x_2272:
        /* <DEDUP_REMOVED lines=37> */
.L_x_2273:
        /* <DEDUP_REMOVED lines=37> */
.L_x_2274:
        /* <DEDUP_REMOVED lines=37> */
.L_x_2275:
        /* <DEDUP_REMOVED lines=37> */
.L_x_2276:
        /* <DEDUP_REMOVED lines=16> */
[----:B------:R0:W-:Y:S01]  /*70e0*/  STL [R1], R83 ;  /* 0x0000005301007387 */ /* 0x0001e20000100800 */
        /* <DEDUP_REMOVED lines=20> */
.L_x_2277:
        /* <DEDUP_REMOVED lines=9> */
[----:B0-----:R-:W-:Y:S01]  /*72c0*/  MOV R83, R44 ;  /* 0x0000002c00537202 */ /* 0x001fe20000000f00 */
[----:B------:R-:W-:Y:S02]  /*72d0*/  FADD.FTZ R81, R81, R79 ;  /* 0x0000004f51517221 */ /* 0x000fe40000010000 */
[----:B------:R-:W-:Y:S01]  /*72e0*/  FFMA.FTZ R60, R84, R79, R60 ;  /* 0x0000004f543c7223 */ /* 0x000fe2000001003c */
[----:B------:R-:W-:Y:S01]  /*72f0*/  MOV R79, R45 ;  /* 0x0000002d004f7202 */ /* 0x000fe20000000f00 */
        /* <DEDUP_REMOVED lines=22> */
.L_x_2278:
[----:B------:R-:W-:Y:S02]  /*7460*/  FMUL.FTZ R82, R83, R76 ;  /* 0x0000004c53527220 */ /* 0x000fe40000410000 */
[----:B------:R-:W-:Y:S02]  /*7470*/  FADD.FTZ R106, R108, -UR6 ;  /* 0x800000066c6a7e21 */ /* 0x000fe40008010000 */
[----:B------:R-:W-:Y:S02]  /*7480*/  FFMA.FTZ R63, R125, R82, R63 ;  /* 0x000000527d3f7223 */ /* 0x000fe4000001003f */
[----:B------:R-:W-:Y:S02]  /*7490*/  FADD.FTZ R78, R78, R82 ;  /* 0x000000524e4e7221 */ /* 0x000fe40000010000 */
[----:B------:R-:W-:Y:S02]  /*74a0*/  FMUL.FTZ R82, R79, R77 ;  /* 0x0000004d4f527220 */ /* 0x000fe40000410000 */
[----:B------:R-:W-:-:S02]  /*74b0*/  FADD.FTZ R105, R109, -UR6 ;  /* 0x800000066d697e21 */ /* 0x000fc40008010000 */
[----:B------:R-:W-:Y:S02]  /*74c0*/  FADD.FTZ R81, R81, R83 ;  /* 0x0000005351517221 */ /* 0x000fe40000010000 */
[----:B------:R-:W-:Y:S01]  /*74d0*/  FFMA.FTZ R60, R125, R83, R60 ;  /* 0x000000537d3c7223 */ /* 0x000fe2000001003c */
[----:B------:R-:W-:Y:S01]  /*74e0*/  MOV R83, R46 ;  /* 0x0000002e00537202 */ /* 0x000fe20000000f00 */
        /* <DEDUP_REMOVED lines=26> */
.L_x_2279:
        /* <DEDUP_REMOVED lines=35> */
.L_x_2280:
        /* <DEDUP_REMOVED lines=35> */
.L_x_2281:
        /* <DEDUP_REMOVED lines=35> */
.L_x_2282:
[----:B------:R-:W2:Y:S04]  /*7d20*/  LDL.LU R85, [R1+0x38] ;  /* 0x0000380001557983 */ /* 0x000ea80000300800 */
[----:B------:R-:W3:Y:S01]  /*7d30*/  LDL.LU R84, [R1+0x3c] ;  /* 0x00003c0001547983 */ /* 0x000ee20000300800 */
[----:B------:R-:W-:Y:S02]  /*7d40*/  FMUL.FTZ R82, R83, R76 ;  /* 0x0000004c53527220 */ /* 0x000fe40000410000 */
[----:B------:R-:W-:Y:S02]  /*7d50*/  FADD.FTZ R81, R81, R83 ;  /* 0x0000005351517221 */ /* 0x000fe40000010000 */
[----:B------:R-:W-:Y:S02]  /*7d60*/  FFMA.FTZ R63, R100, R82, R63 ;  /* 0x00000052643f7223 */ /* 0x000fe4000001003f */
[----:B------:R-:W-:-:S02]  /*7d70*/  FADD.FTZ R78, R78, R82 ;  /* 0x000000524e4e7221 */ /* 0x000fc40000010000 */
[----:B------:R-:W-:Y:S02]  /*7d80*/  FMUL.FTZ R82, R79, R77 ;  /* 0x0000004d4f527220 */ /* 0x000fe40000410000 */
[----:B------:R-:W-:Y:S01]  /*7d90*/  FFMA.FTZ R60, R100, R83, R60 ;  /* 0x00000053643c7223 */ /* 0x000fe2000001003c */
[----:B------:R-:W-:Y:S01]  /*7da0*/  MOV R83, R54 ;  /* 0x0000003600537202 */ /* 0x000fe20000000f00 */
[----:B------:R-:W-:Y:S02]  /*7db0*/  FADD.FTZ R62, R62, R79 ;  /* 0x0000004f3e3e7221 */ /* 0x000fe40000010000 */
[C---:B------:R-:W-:Y:S01]  /*7dc0*/  FFMA.FTZ R61, R99.reuse, R79, R61 ;  /* 0x0000004f633d7223 */ /* 0x040fe2000001003d */
[----:B------:R-:W-:Y:S01]  /*7dd0*/  MOV R79, R55 ;  /* 0x00000037004f7202 */ /* 0x000fe20000000f00 */
[----:B------:R-:W-:Y:S02]  /*7de0*/  FFMA.FTZ R63, R99, R82, R63 ;  /* 0x00000052633f7223 */ /* 0x000fe4000001003f */
[----:B------:R-:W-:-:S02]  /*7df0*/  FADD.FTZ R78, R82, R78 ;  /* 0x0000004e524e7221 */ /* 0x000fc40000010000 */
[----:B--2---:R-:W-:Y:S02]  /*7e00*/  FADD.FTZ R98, R85, -UR6 ;  /* 0x8000000655627e21 */ /* 0x004fe40008010000 */
[----:B---3--:R-:W-:Y:S02]  /*7e10*/  FADD.FTZ R97, R84, -UR6 ;  /* 0x8000000654617e21 */ /* 0x008fe40008010000 */
        /* <DEDUP_REMOVED lines=21> */
.L_x_2283:
        /* <DEDUP_REMOVED lines=35> */
.L_x_2284:
        /* <DEDUP_REMOVED lines=8> */
[----:B------:R-:W-:Y:S01]  /*8220*/  FADD.FTZ R78, R62, R79 ;  /* 0x0000004f3e4e7221 */ /* 0x000fe20000010000 */
[----:B------:R-:W-:Y:S01]  /*8230*/  MOV R62, R64 ;  /* 0x00000040003e7202 */ /* 0x000fe20000000f00 */
[C---:B------:R-:W-:Y:S02]  /*8240*/  FFMA.FTZ R79, R95.reuse, R79, R61 ;  /* 0x0000004f5f4f7223 */ /* 0x040fe4000001003d */
[----:B------:R-:W-:Y:S02]  /*8250*/  FFMA.FTZ R61, R95, R83, R63 ;  /* 0x000000535f3d7223 */ /* 0x000fe4000001003f */
[----:B------:R-:W-:Y:S01]  /*8260*/  FADD.FTZ R82, R83, R82 ;  /* 0x0000005253527221 */ /* 0x000fe20000010000 */
[----:B------:R-:W-:Y:S01]  /*8270*/  MOV R83, R65 ;  /* 0x0000004100537202 */ /* 0x000fe20000000f00 */
        /* <DEDUP_REMOVED lines=21> */
.L_x_2285:
[----:B------:R-:W-:Y:S01]  /*83d0*/  FMUL.FTZ R84, R62, R76 ;  /* 0x0000004c3e547220 */ /* 0x000fe20000410000 */
[----:B------:R-:W-:Y:S01]  /*83e0*/  MOV R86, R66 ;  /* 0x0000004200567202 */ /* 0x000fe20000000f00 */
[----:B------:R-:W-:Y:S01]  /*83f0*/  FADD.FTZ R63, R81, R62 ;  /* 0x0000003e513f7221 */ /* 0x000fe20000010000 */
[----:B------:R-:W-:Y:S01]  /*8400*/  MOV R85, R67 ;  /* 0x0000004300557202 */ /* 0x000fe20000000f00 */
[----:B------:R-:W-:Y:S02]  /*8410*/  FFMA.FTZ R81, R94, R84, R61 ;  /* 0x000000545e517223 */ /* 0x000fe4000001003d */
[----:B------:R-:W-:Y:S02]  /*8420*/  FADD.FTZ R82, R82, R84 ;  /* 0x0000005452527221 */ /* 0x000fe40000010000 */
[----:B------:R-:W-:Y:S02]  /*8430*/  FMUL.FTZ R84, R83, R77 ;  /* 0x0000004d53547220 */ /* 0x000fe40000410000 */
[----:B------:R-:W-:-:S02]  /*8440*/  FADD.FTZ R90, R120, -UR6 ;  /* 0x80000006785a7e21 */ /* 0x000fc40008010000 */
[----:B------:R-:W-:Y:S02]  /*8450*/  FADD.FTZ R89, R121, -UR6 ;  /* 0x8000000679597e21 */ /* 0x000fe40008010000 */
[----:B------:R-:W-:Y:S02]  /*8460*/  FFMA.FTZ R62, R94, R62, R60 ;  /* 0x0000003e5e3e7223 */ /* 0x000fe4000001003c */
[----:B------:R-:W-:Y:S02]  /*8470*/  FADD.FTZ R61, R78, R83 ;  /* 0x000000534e3d7221 */ /* 0x000fe40000010000 */
[C---:B------:R-:W-:Y:S02]  /*8480*/  FFMA.FTZ R60, R93.reuse, R83, R79 ;  /* 0x000000535d3c7223 */ /* 0x040fe4000001004f */
        /* <DEDUP_REMOVED lines=23> */
.L_x_2286:
[----:B------:R-:W-:Y:S01]  /*8600*/  FMUL.FTZ R78, R86, R76 ;  /* 0x0000004c564e7220 */ /* 0x000fe20000410000 */
[----:B------:R-:W-:Y:S01]  /*8610*/  MOV R112, R68 ;  /* 0x0000004400707202 */ /* 0x000fe20000000f00 */
[----:B------:R-:W-:Y:S01]  /*8620*/  FADD.FTZ R88, R122, -UR6 ;  /* 0x800000067a587e21 */ /* 0x000fe20008010000 */
[----:B------:R-:W-:Y:S01]  /*8630*/  MOV R111, R69 ;  /* 0x00000045006f7202 */ /* 0x000fe20000000f00 */
[----:B------:R-:W-:Y:S02]  /*8640*/  FADD.FTZ R79, R82, R78 ;  /* 0x0000004e524f7221 */ /* 0x000fe40000010000 */
[----:B------:R-:W-:Y:S02]  /*8650*/  FFMA.FTZ R81, R90, R78, R81 ;  /* 0x0000004e5a517223 */ /* 0x000fe40000010051 */
[----:B------:R-:W-:Y:S02]  /*8660*/  FMUL.FTZ R82, R85, R77 ;  /* 0x0000004d55527220 */ /* 0x000fe40000410000 */
[----:B------:R-:W-:-:S02]  /*8670*/  FADD.FTZ R83, R123, -UR6 ;  /* 0x800000067b537e21 */ /* 0x000fc40008010000 */
        /* <DEDUP_REMOVED lines=23> */
.L_x_2287:
[----:B------:R-:W2:Y:S04]  /*87f0*/  LDL.LU R82, [R1+0x70] ;  /* 0x0000700001527983 */ /* 0x000ea80000300800 */
[----:B------:R-:W3:Y:S01]  /*8800*/  LDL.LU R84, [R1+0x74] ;  /* 0x0000740001547983 */ /* 0x000ee20000300800 */
[----:B------:R-:W-:Y:S01]  /*8810*/  FMUL.FTZ R81, R112, R76 ;  /* 0x0000004c70517220 */ /* 0x000fe20000410000 */
[----:B------:R-:W-:Y:S02]  /*8820*/  MOV R110, R70 ;  /* 0x00000046006e7202 */ /* 0x000fe40000000f00 */
[----:B------:R-:W-:Y:S01]  /*8830*/  MOV R109, R71 ;  /* 0x00000047006d7202 */ /* 0x000fe20000000f00 */
[----:B------:R-:W-:Y:S02]  /*8840*/  FFMA.FTZ R78, R88, R81, R78 ;  /* 0x00000051584e7223 */ /* 0x000fe4000001004e */
[----:B------:R-:W-:-:S02]  /*8850*/  FADD.FTZ R79, R79, R81 ;  /* 0x000000514f4f7221 */ /* 0x000fc40000010000 */
[----:B------:R-:W-:-:S04]  /*8860*/  FMUL.FTZ R81, R111, R77 ;  /* 0x0000004d6f517220 */ /* 0x000fc80000410000 */
[----:B------:R-:W-:Y:S02]  /*8870*/  FFMA.FTZ R78, R83, R81, R78 ;  /* 0x00000051534e7223 */ /* 0x000fe4000001004e */
[----:B------:R-:W-:Y:S02]  /*8880*/  FADD.FTZ R79, R81, R79 ;  /* 0x0000004f514f7221 */ /* 0x000fe40000010000 */
        /* <DEDUP_REMOVED lines=23> */
.L_x_2288:
[----:B------:R-:W2:Y:S04]  /*8a00*/  LDL.LU R91, [R1+0x78] ;  /* 0x00007800015b7983 */ /* 0x000ea80000300800 */
[----:B------:R-:W3:Y:S01]  /*8a10*/  LDL.LU R87, [R1+0x7c] ;  /* 0x00007c0001577983 */ /* 0x000ee20000300800 */
[----:B------:R-:W-:Y:S01]  /*8a20*/  FMUL.FTZ R84, R110, R76 ;  /* 0x0000004c6e547220 */ /* 0x000fe20000410000 */
[----:B------:R-:W-:-:S03]  /*8a30*/  MOV R108, R72 ;  /* 0x00000048006c7202 */ /* 0x000fc60000000f00 */
[----:B------:R-:W-:Y:S02]  /*8a40*/  FFMA.FTZ R78, R82, R84, R78 ;  /* 0x00000054524e7223 */ /* 0x000fe4000001004e */
[----:B------:R-:W-:Y:S02]  /*8a50*/  FADD.FTZ R79, R79, R84 ;  /* 0x000000544f4f7221 */ /* 0x000fe40000010000 */
[----:B------:R-:W-:-:S04]  /*8a60*/  FMUL.FTZ R84, R109, R77 ;  /* 0x0000004d6d547220 */ /* 0x000fc80000410000 */
[----:B------:R-:W-:Y:S02]  /*8a70*/  FFMA.FTZ R78, R81, R84, R78 ;  /* 0x00000054514e7223 */ /* 0x000fe4000001004e */
[----:B------:R-:W-:Y:S01]  /*8a80*/  FADD.FTZ R79, R84, R79 ;  /* 0x0000004f544f7221 */ /* 0x000fe20000010000 */
[----:B------:R-:W-:Y:S01]  /*8a90*/  MOV R84, R73 ;  /* 0x0000004900547202 */ /* 0x000fe20000000f00 */
        /* <DEDUP_REMOVED lines=23> */
.L_x_2289:
[----:B------:R-:W2:Y:S01]  /*8c10*/  LDL R113, [R1+0xbc] ;  /* 0x0000bc0001717983 */ /* 0x000ea20000100800 */
[----:B------:R-:W-:Y:S01]  /*8c20*/  FMUL.FTZ R87, R108, R76 ;  /* 0x0000004c6c577220 */ /* 0x000fe20000410000 */
[----:B-----5:R-:W-:Y:S01]  /*8c30*/  ISETP.NE.AND P2, PT, R0, RZ, PT ;  /* 0x000000ff0000720c */ /* 0x020fe20003f45270 */
[----:B------:R-:W-:Y:S01]  /*8c40*/  FADD.FTZ R63, R63, R86 ;  /* 0x000000563f3f7221 */ /* 0x000fe20000010000 */
[----:B------:R-:W0:Y:S01]  /*8c50*/  S2R R114, SR_LANEID ;  /* 0x0000000000727919 */ /* 0x000e220000000000 */
[----:B------:R-:W-:Y:S01]  /*8c60*/  FFMA.FTZ R78, R92, R87, R78 ;  /* 0x000000575c4e7223 */ /* 0x000fe2000001004e */
[----:B------:R-:W-:Y:S01]  /*8c70*/  BSSY B0, `(.L_x_2290) ;  /* 0x0000054000007945 */ /* 0x000fe20003800000 */
[----:B------:R-:W-:Y:S02]  /*8c80*/  FADD.FTZ R79, R79, R87 ;  /* 0x000000574f4f7221 */ /* 0x000fe40000010000 */
[----:B------:R-:W-:Y:S02]  /*8c90*/  FMUL.FTZ R87, R84, R77 ;  /* 0x0000004d54577220 */ /* 0x000fe40000410000 */
[----:B------:R-:W-:-:S02]  /*8ca0*/  FFMA.FTZ R62, R90, R86, R62 ;  /* 0x000000565a3e7223 */ /* 0x000fc4000001003e */
[----:B------:R-:W-:Y:S02]  /*8cb0*/  FFMA.FTZ R78, R91, R87, R78 ;  /* 0x000000575b4e7223 */ /* 0x000fe4000001004e */
[----:B------:R-:W-:Y:S02]  /*8cc0*/  FADD.FTZ R79, R87, R79 ;  /* 0x0000004f574f7221 */ /* 0x000fe40000010000 */
[----:B------:R-:W-:Y:S01]  /*8cd0*/  FADD.FTZ R61, R61, R85 ;  /* 0x000000553d3d7221 */ /* 0x000fe20000010000 */
[----:B------:R-:W3:Y:S01]  /*8ce0*/  SHFL.DOWN PT, R87, R78, 0x1, 0x1f ;  /* 0x08201f004e577f89 */ /* 0x000ee200000e0000 */
[----:B------:R-:W-:Y:S02]  /*8cf0*/  FFMA.FTZ R60, R89, R85, R60 ;  /* 0x00000055593c7223 */ /* 0x000fe4000001003c */
[----:B------:R-:W-:Y:S01]  /*8d00*/  FADD.FTZ R63, R63, R112 ;  /* 0x000000703f3f7221 */ /* 0x000fe20000010000 */
[----:B------:R-:W4:Y:S01]  /*8d10*/  SHFL.DOWN PT, R107, R79, 0x1, 0x1f ;  /* 0x08201f004f6b7f89 */ /* 0x000f2200000e0000 */
[----:B------:R-:W-:-:S02]  /*8d20*/  FFMA.FTZ R62, R88, R112, R62 ;  /* 0x00000070583e7223 */ /* 0x000fc4000001003e */
[----:B------:R-:W-:Y:S02]  /*8d30*/  FADD.FTZ R61, R61, R111 ;  /* 0x0000006f3d3d7221 */ /* 0x000fe40000010000 */
[----:B------:R-:W-:Y:S01]  /*8d40*/  FFMA.FTZ R60, R83, R111, R60 ;  /* 0x0000006f533c7223 */ /* 0x000fe2000001003c */
[C---:B0-----:R-:W-:Y:S01]  /*8d50*/  ISETP.GT.AND P0, PT, R114.reuse, 0x1e, PT ;  /* 0x0000001e7200780c */ /* 0x041fe20003f04270 */
[----:B------:R-:W-:Y:S01]  /*8d60*/  FADD.FTZ R85, R63, R110 ;  /* 0x0000006e3f557221 */ /* 0x000fe20000010000 */
[----:B------:R-:W-:Y:S01]  /*8d70*/  ISETP.NE.AND P3, PT, R114, RZ, PT ;  /* 0x000000ff7200720c */ /* 0x000fe20003f65270 */
[----:B------:R-:W-:Y:S02]  /*8d80*/  FFMA.FTZ R62, R82, R110, R62 ;  /* 0x0000006e523e7223 */ /* 0x000fe4000001003e */
[----:B------:R-:W-:Y:S02]  /*8d90*/  FADD.FTZ R63, R61, R109 ;  /* 0x0000006d3d3f7221 */ /* 0x000fe40000010000 */
[----:B------:R-:W-:-:S02]  /*8da0*/  FFMA.FTZ R61, R81, R109, R60 ;  /* 0x0000006d513d7223 */ /* 0x000fc4000001003c */
[----:B------:R-:W-:Y:S02]  /*8db0*/  FFMA.FTZ R60, R92, R108, R62 ;  /* 0x0000006c5c3c7223 */ /* 0x000fe4000001003e */
[----:B------:R-:W-:Y:S02]  /*8dc0*/  FADD.FTZ R62, R85, R108 ;  /* 0x0000006c553e7221 */ /* 0x000fe40000010000 */
[----:B------:R-:W-:Y:S02]  /*8dd0*/  FFMA.FTZ R61, R91, R84, R61 ;  /* 0x000000545b3d7223 */ /* 0x000fe4000001003d */
[----:B---3--:R-:W-:Y:S02]  /*8de0*/  @!P0 FADD.FTZ R78, R78, R87 ;  /* 0x000000574e4e8221 */ /* 0x008fe40000010000 */
[----:B------:R-:W-:Y:S02]  /*8df0*/  FADD.FTZ R63, R63, R84 ;  /* 0x000000543f3f7221 */ /* 0x000fe40000010000 */
[----:B----4-:R-:W-:Y:S01]  /*8e00*/  @!P0 FADD.FTZ R79, R79, R107 ;  /* 0x0000006b4f4f8221 */ /* 0x010fe20000010000 */
[----:B------:R-:W0:Y:S01]  /*8e10*/  SHFL.DOWN PT, R87, R78, 0x2, 0x1f ;  /* 0x08401f004e577f89 */ /* 0x000e2200000e0000 */
[----:B------:R-:W-:-:S03]  /*8e20*/  ISETP.GT.AND P0, PT, R114, 0x1d, PT ;  /* 0x0000001d7200780c */ /* 0x000fc60003f04270 */
[----:B------:R-:W3:Y:S04]  /*8e30*/  SHFL.DOWN PT, R107, R79, 0x2, 0x1f ;  /* 0x08401f004f6b7f89 */ /* 0x000ee800000e0000 */
[----:B------:R-:W-:Y:S06]  /*8e40*/  STS.128 [R0.X16+0x90], R60 ;  /* 0x0000903c00007388 */ /* 0x000fec000000cc00 */
[----:B0-----:R-:W-:-:S02]  /*8e50*/  @!P0 FADD.FTZ R78, R78, R87 ;  /* 0x000000574e4e8221 */ /* 0x001fc40000010000 */
[----:B---3--:R-:W-:-:S03]  /*8e60*/  @!P0 FADD.FTZ R79, R79, R107 ;  /* 0x0000006b4f4f8221 */ /* 0x008fc60000010000 */
[----:B------:R-:W0:Y:S01]  /*8e70*/  SHFL.DOWN PT, R87, R78, 0x4, 0x1f ;  /* 0x08801f004e577f89 */ /* 0x000e2200000e0000 */
[----:B------:R-:W-:-:S03]  /*8e80*/  ISETP.GT.AND P0, PT, R114, 0x1b, PT ;  /* 0x0000001b7200780c */ /* 0x000fc60003f04270 */
[----:B------:R-:W3:Y:S10]  /*8e90*/  SHFL.DOWN PT, R107, R79, 0x4, 0x1f ;  /* 0x08801f004f6b7f89 */ /* 0x000ef400000e0000 */
        /* <DEDUP_REMOVED lines=11> */
[----:B---3--:R-:W-:Y:S01]  /*8f50*/  @!P0 FADD.FTZ R79, R79, R107 ;  /* 0x0000006b4f4f8221 */ /* 0x008fe20000010000 */
[----:B------:R-:W-:-:S04]  /*8f60*/  ISETP.GT.U32.AND P0, PT, R0, 0x1b, PT ;  /* 0x0000001b0000780c */ /* 0x000fc80003f04070 */
[----:B--2---:R0:W-:Y:S04]  /*8f70*/  @!P3 STS.64 [R113.X8+0x10], R78 ;  /* 0x0000104e7100b388 */ /* 0x0041e80000008a00 */
[----:B------:R-:W-:Y:S06]  /*8f80*/  BAR.SYNC.DEFER_BLOCKING 0x0 ;  /* 0x0000000000007b1d */ /* 0x000fec0000010000 */
[----:B------:R-:W-:Y:S05]  /*8f90*/  @P2 BRA `(.L_x_2291) ;  /* 0x0000021000002947 */ /* 0x000fea0003800000 */
[----:B------:R-:W2:Y:S02]  /*8fa0*/  LDS.64 R84, [0x18] ;  /* 0x00001800ff547984 */ /* 0x000ea40000000a00 */
[----:B0-2---:R-:W-:-:S02]  /*8fb0*/  FADD.FTZ R78, R78, R84 ;  /* 0x000000544e4e7221 */ /* 0x005fc40000010000 */
        /* <DEDUP_REMOVED lines=31> */
.L_x_2291:
[----:B------:R-:W-:Y:S05]  /*91b0*/  BSYNC B0 ;  /* 0x0000000000007941 */ /* 0x000fea0003800000 */
.L_x_2290:
[----:B------:R-:W-:Y:S01]  /*91c0*/  BAR.SYNC.DEFER_BLOCKING 0x0 ;  /* 0x0000000000007b1d */ /* 0x000fe20000010000 */
[----:B------:R-:W-:-:S05]  /*91d0*/  SHF.L.U32 R107, R0, 0x4, RZ ;  /* 0x00000004006b7819 */ /* 0x000fca00000006ff */
[----:B------:R-:W-:Y:S01]  /*91e0*/  BSSY B0, `(.L_x_2292) ;  /* 0x000004d000007945 */ /* 0x000fe20003800000 */
[----:B------:R-:W-:Y:S05]  /*91f0*/  @P0 BRA `(.L_x_2293) ;  /* 0x000004b000000947 */ /* 0x000fea0003800000 */
[----:B------:R-:W2:Y:S02]  /*9200*/  LDS.128 R84, [R107+0x250] ;  /* 0x000250006b547984 */ /* 0x000ea40000000c00 */
[----:B--2---:R-:W-:Y:S02]  /*9210*/  FADD.FTZ R84, R60, R84 ;  /* 0x000000543c547221 */ /* 0x004fe40000010000 */
[----:B------:R-:W-:Y:S02]  /*9220*/  FADD.FTZ R85, R61, R85 ;  /* 0x000000553d557221 */ /* 0x000fe40000010000 */
[----:B------:R-:W-:Y:S02]  /*9230*/  FADD.FTZ R86, R62, R86 ;  /* 0x000000563e567221 */ /* 0x000fe40000010000 */
[----:B------:R-:W-:Y:S02]  /*9240*/  FADD.FTZ R87, R63, R87 ;  /* 0x000000573f577221 */ /* 0x000fe40000010000 */
[----:B------:R-:W2:Y:S02]  /*9250*/  LDS.128 R60, [R107+0x410] ;  /* 0x000410006b3c7984 */ /* 0x000ea40000000c00 */
[----:B--2---:R-:W-:-:S02]  /*9260*/  FADD.FTZ R84, R84, R60 ;  /* 0x0000003c54547221 */ /* 0x004fc40000010000 */
[----:B------:R-:W-:Y:S02]  /*9270*/  FADD.FTZ R85, R85, R61 ;  /* 0x0000003d55557221 */ /* 0x000fe40000010000 */
[----:B------:R-:W-:Y:S02]  /*9280*/  FADD.FTZ R86, R86, R62 ;  /* 0x0000003e56567221 */ /* 0x000fe40000010000 */
[----:B------:R-:W-:Y:S02]  /*9290*/  FADD.FTZ R87, R87, R63 ;  /* 0x0000003f57577221 */ /* 0x000fe40000010000 */
[----:B------:R-:W2:Y:S02]  /*92a0*/  LDS.128 R60, [R107+0x5d0] ;  /* 0x0005d0006b3c7984 */ /* 0x000ea40000000c00 */
[----:B--2---:R-:W-:Y:S02]  /*92b0*/  FADD.FTZ R84, R84, R60 ;  /* 0x0000003c54547221 */ /* 0x004fe40000010000 */
[----:B------:R-:W-:-:S02]  /*92c0*/  FADD.FTZ R85, R85, R61 ;  /* 0x0000003d55557221 */ /* 0x000fc40000010000 */
[----:B------:R-:W-:Y:S02]  /*92d0*/  FADD.FTZ R86, R86, R62 ;  /* 0x0000003e56567221 */ /* 0x000fe40000010000 */
[----:B------:R-:W-:Y:S02]  /*92e0*/  FADD.FTZ R87, R87, R63 ;  /* 0x0000003f57577221 */ /* 0x000fe40000010000 */
[----:B------:R-:W2:Y:S02]  /*92f0*/  LDS.128 R60, [R107+0x790] ;  /* 0x000790006b3c7984 */ /* 0x000ea40000000c00 */
[----:B--2---:R-:W-:Y:S02]  /*9300*/  FADD.FTZ R84, R84, R60 ;  /* 0x0000003c54547221 */ /* 0x004fe40000010000 */
[----:B------:R-:W-:Y:S02]  /*9310*/  FADD.FTZ R85, R85, R61 ;  /* 0x0000003d55557221 */ /* 0x000fe40000010000 */
[----:B------:R-:W-:-:S02]  /*9320*/  FADD.FTZ R86, R86, R62 ;  /* 0x0000003e56567221 */ /* 0x000fc40000010000 */
[----:B------:R-:W-:Y:S02]  /*9330*/  FADD.FTZ R87, R87, R63 ;  /* 0x0000003f57577221 */ /* 0x000fe40000010000 */
[----:B------:R-:W2:Y:S02]  /*9340*/  LDS.128 R60, [R107+0x950] ;  /* 0x000950006b3c7984 */ /* 0x000ea40000000c00 */
[----:B--2---:R-:W-:Y:S02]  /*9350*/  FADD.FTZ R84, R84, R60 ;  /* 0x0000003c54547221 */ /* 0x004fe40000010000 */
[----:B------:R-:W-:Y:S02]  /*9360*/  FADD.FTZ R85, R85, R61 ;  /* 0x0000003d55557221 */ /* 0x000fe40000010000 */
[----:B------:R-:W-:Y:S02]  /*9370*/  FADD.FTZ R86, R86, R62 ;  /* 0x0000003e56567221 */ /* 0x000fe40000010000 */
[----:B------:R-:W-:-:S02]  /*9380*/  FADD.FTZ R87, R87, R63 ;  /* 0x0000003f57577221 */ /* 0x000fc40000010000 */
        /* <DEDUP_REMOVED lines=50> */
.L_x_2293:
[----:B------:R-:W-:Y:S05]  /*96b0*/  BSYNC B0 ;  /* 0x0000000000007941 */ /* 0x000fea0003800000 */
.L_x_2292:
[----:B------:R-:W-:Y:S01]  /*96c0*/  UMOV UR23, 0x4 ;  /* 0x0000000400177882 */ /* 0x000fe20000000000 */
        /* <DEDUP_REMOVED lines=11> */
[----:B--2---:R-:W-:Y:S02]  /*9780*/  MOV R86, c[0x0][0x1d8] ;  /* 0x0000760000567a02 */ /* 0x004fe40000000f00 */
[----:B------:R-:W-:Y:S02]  /*9790*/  MOV R61, UR12 ;  /* 0x0000000c003d7c02 */ /* 0x000fe40008000f00 */
[----:B------:R-:W-:Y:S02]  /*97a0*/  MOV R87, c[0x0][0x1dc] ;  /* 0x0000770000577a02 */ /* 0x000fe40000000f00 */
[-C--:B------:R-:W-:Y:S02]  /*97b0*/  LEA R60, P0, R86, R84.reuse, 0x2 ;  /* 0x00000054563c7211 */ /* 0x080fe400078010ff */
[----:B------:R-:W-:-:S02]  /*97c0*/  LEA R84, P3, R61, R84, 0x2 ;  /* 0x000000543d547211 */ /* 0x000fc400078610ff */
[----:B------:R-:W-:Y:S02]  /*97d0*/  LEA.HI.X R61, R86, R85, R87, 0x2, P0 ;  /* 0x00000055563d7211 */ /* 0x000fe400000f1457 */
[----:B------:R-:W-:-:S03]  /*97e0*/  IADD3.X R85, R85, UR13, RZ, P3, !PT ;  /* 0x0000000d55557c10 */ /* 0x000fc60009ffe4ff */
[----:B------:R2:W-:Y:S04]  /*97f0*/  RED.E.ADD.F32.FTZ.RN.STRONG.GPU [R60.64], R62 ;  /* 0x0000003e3c00798e */ /* 0x0005e8000c10e792 */
[----:B------:R2:W-:Y:S02]  /*9800*/  RED.E.ADD.F32.FTZ.RN.STRONG.GPU [R84.64], R63 ;  /* 0x0000003f5400798e */ /* 0x0005e4000c10e792 */
.L_x_2295:
[----:B------:R-:W-:Y:S05]  /*9810*/  BSYNC B0 ;  /* 0x0000000000007941 */ /* 0x000fea0003800000 */
.L_x_2294:
[----:B------:R-:W-:Y:S02]  /*9820*/  ULDC UR22, c[0x0][0xc] ;  /* 0x0000030000167ab9 */ /* 0x000fe40000000800 */
[----:B------:R-:W-:-:S06]  /*9830*/  UISETP.GE.U32.AND UP0, UPT, UR22, 0x2, UPT ;  /* 0x000000021600788c */ /* 0x000fcc000bf06070 */
[----:B------:R-:W-:-:S13]  /*9840*/  PLOP3.LUT P0, PT, PT, PT, UP0, 0x80, 0x0 ;  /* 0x000000000000781c */ /* 0x000fda0003f0f008 */
[----:B------:R-:W-:Y:S05]  /*9850*/  @!P0 BRA `(.L_x_2296) ;  /* 0x0000185000008947 */ /* 0x000fea0003800000 */
[----:B------:R-:W3:Y:S01]  /*9860*/  S2UR UR24, SR_CTAID.Y ;  /* 0x00000000001879c3 */ /* 0x000ee20000002600 */
        /* <DEDUP_REMOVED lines=9> */
[----:B---3--:R-:W-:-:S04]  /*9900*/  UIADD3 UR5, UR5, UR24, URZ ;  /* 0x0000001805057290 */ /* 0x008fc8000fffe03f */
[----:B------:R-:W-:Y:S01]  /*9910*/  UIMAD.WIDE.U32 UR16, UR5, UR23, UR16 ;  /* 0x00000017051072a5 */ /* 0x000fe2000f8e0010 */
[----:B------:R-:W-:Y:S05]  /*9920*/  @P2 BRA `(.L_x_2297) ;  /* 0x0000020000002947 */ /* 0x000fea0003800000 */
[----:B------:R-:W-:Y:S01]  /*9930*/  ULDC UR14, c[0x0][0x10] ;  /* 0x00000400000e7ab9 */ /* 0x000fe20000000800 */
[----:B--2---:R-:W2:Y:S01]  /*9940*/  S2R R62, SR_LANEID ;  /* 0x00000000003e7919 */ /* 0x004ea20000000000 */
[----:B------:R-:W-:-:S04]  /*9950*/  UIMAD UR14, UR20, UR14, UR24 ;  /* 0x0000000e140e72a4 */ /* 0x000fc8000f8e0218 */
[----:B------:R-:W-:-:S06]  /*9960*/  UIMAD.WIDE.U32 UR14, UR14, 0x8, UR6 ;  /* 0x000000080e0e78a5 */ /* 0x000fcc000f8e0006 */
[----:B------:R-:W-:Y:S02]  /*9970*/  MOV R60, UR14 ;  /* 0x0000000e003c7c02 */ /* 0x000fe40008000f00 */
[----:B------:R-:W-:-:S05]  /*9980*/  MOV R61, UR15 ;  /* 0x0000000f003d7c02 */ /* 0x000fca0008000f00 */
[----:B------:R3:W-:Y:S01]  /*9990*/  STG.E.64 [R60.64], R78 ;  /* 0x0000004e3c007986 */ /* 0x0007e2000c101b12 */
[----:B------:R-:W-:Y:S06]  /*99a0*/  MEMBAR.ALL.GPU ;  /* 0x0000000000007992 */ /* 0x000fec000000a000 */
[----:B------:R-:W-:Y:S01]  /*99b0*/  VOTEU.ANY UR5, UPT, PT ;  /* 0x0000000000057886 */ /* 0x000fe200038e0100 */
[----:B---3--:R-:W-:Y:S01]  /*99c0*/  MOV R60, UR16 ;  /* 0x00000010003c7c02 */ /* 0x008fe20008000f00 */
[----:B------:R-:W-:Y:S01]  /*99d0*/  UFLO.U32 UR15, UR5 ;  /* 0x00000005000f72bd */ /* 0x000fe200080e0000 */
[----:B------:R-:W-:Y:S01]  /*99e0*/  MOV R61, UR17 ;  /* 0x00000011003d7c02 */ /* 0x000fe20008000f00 */
[----:B------:R-:W-:Y:S01]  /*99f0*/  UPOPC UR5, UR5 ;  /* 0x00000005000572bf */ /* 0x000fe20008000000 */
[----:B------:R-:W-:-:S00]  /*9a00*/  ERRBAR ;  /* 0x00000000000079ab */ /* 0x000fc00000000000 */
[----:B------:R-:W-:Y:S02]  /*9a10*/  ULOP3.LUT UP0, URZ, UR4, 0x2, URZ, 0xc0, !UPT ;  /* 0x00000002043f7892 */ /* 0x000fe4000f80c03f */
[----:B------:R-:W-:Y:S01]  /*9a20*/  UMOV UR14, 0x1 ;  /* 0x00000001000e7882 */ /* 0x000fe20000000000 */
[----:B--2---:R-:W-:Y:S01]  /*9a30*/  ISETP.EQ.U32.AND P0, PT, R62, UR15, PT ;  /* 0x0000000f3e007c0c */ /* 0x004fe2000bf02070 */
[----:B------:R-:W-:Y:S01]  /*9a40*/  USEL UR14, UR14, 0xffffffff, !UP0 ;  /* 0xffffffff0e0e7887 */ /* 0x000fe2000c000000 */
[----:B------:R-:W-:-:S05]  /*9a50*/  MOV R62, UR5 ;  /* 0x00000005003e7c02 */ /* 0x000fca0008000f00 */
[----:B------:R-:W-:-:S06]  /*9a60*/  IMAD R62, R62, UR14, RZ ;  /* 0x0000000e3e3e7c24 */ /* 0x000fcc000f8e02ff */
[----:B------:R2:W-:Y:S01]  /*9a70*/  @P0 RED.E.ADD.S32.STRONG.GPU [R60.64], R62 ;  /* 0x0000003e3c00098e */ /* 0x0005e2000c10e392 */
[----:B------:R-:W-:-:S04]  /*9a80*/  PLOP3.LUT P0, PT, PT, PT, UP0, 0x80, 0x0 ;  /* 0x000000000000781c */ /* 0x000fc80003f0f008 */
[----:B--2---:R-:W-:-:S04]  /*9a90*/  SEL R62, RZ, c[0x0][0xc], P0 ;  /* 0x00000300ff3e7a07 */ /* 0x004fc80000000000 */
[----:B------:R-:W-:-:S13]  /*9aa0*/  ISETP.NE.AND P0, PT, R62, -0x1, PT ;  /* 0xffffffff3e00780c */ /* 0x000fda0003f05270 */
[----:B------:R-:W-:Y:S05]  /*9ab0*/  @!P0 BRA `(.L_x_2297) ;  /* 0x0000007000008947 */ /* 0x000fea0003800000 */
.L_x_2298:
[----:B------:R-:W-:Y:S02]  /*9ac0*/  MOV R60, UR16 ;  /* 0x00000010003c7c02 */ /* 0x000fe40008000f00 */
[----:B------:R-:W-:-:S05]  /*9ad0*/  MOV R61, UR17 ;  /* 0x00000011003d7c02 */ /* 0x000fca0008000f00 */
[----:B------:R-:W2:Y:S01]  /*9ae0*/  LDG.E.STRONG.GPU R60, [R60.64] ;  /* 0x000000123c3c7981 */ /* 0x000ea2000c1ef900 */
[----:B------:R-:W-:Y:S01]  /*9af0*/  YIELD ;  /* 0x0000000000007946 */ /* 0x000fe20003800000 */
[----:B--2---:R-:W-:Y:S01]  /*9b00*/  ISETP.NE.AND P0, PT, R60, R62, PT ;  /* 0x0000003e3c00720c */ /* 0x004fe20003f05270 */
[----:B------:R-:W-:-:S12]  /*9b10*/  CCTL.IVALL ;  /* 0x00000000ff00798f */ /* 0x000fd80002000000 */
[----:B------:R-:W-:Y:S05]  /*9b20*/  @P0 BRA `(.L_x_2298) ;  /* 0xffffff9000000947 */ /* 0x000fea000383ffff */
.L_x_2297:
        /* <DEDUP_REMOVED lines=8> */
[----:B------:R-:W-:Y:S05]  /*9bb0*/  @!P0 BRA `(.L_x_2299) ;  /* 0x0000126000008947 */ /* 0x000fea0003800000 */
[----:B------:R-:W-:Y:S02]  /*9bc0*/  ULOP3.LUT UR5, UR22, 0x3, URZ, 0xc0, !UPT ;  /* 0x0000000316057892 */ /* 0x000fe4000f8ec03f */
[----:B------:R-:W-:Y:S02]  /*9bd0*/  ULDC UR14, c[0x0][0xc] ;  /* 0x00000300000e7ab9 */ /* 0x000fe40000000800 */
[----:B------:R-:W-:-:S03]  /*9be0*/  UIADD3 UR14, -UR5, UR14, URZ ;  /* 0x0000000e050e7290 */ /* 0x000fc6000fffe13f */
[----:B------:R-:W-:-:S03]  /*9bf0*/  UMOV UR5, URZ ;  /* 0x0000003f00057c82 */ /* 0x000fc60008000000 */
[----:B------:R-:W-:-:S13]  /*9c00*/  ISETP.LT.AND P0, PT, RZ, UR14, PT ;  /* 0x0000000eff007c0c */ /* 0x000fda000bf01270 */
[----:B------:R-:W-:Y:S05]  /*9c10*/  @!P0 BRA `(.L_x_2300) ;  /* 0x00000f6000008947 */ /* 0x000fea0003800000 */
[----:B------:R-:W-:Y:S01]  /*9c20*/  UISETP.GT.AND UP0, UPT, UR14, 0xc, UPT ;  /* 0x0000000c0e00788c */ /* 0x000fe2000bf04270 */
[----:B------:R-:W-:-:S05]  /*9c30*/  PLOP3.LUT P0, PT, PT, PT, PT, 0x80, 0x0 ;  /* 0x000000000000781c */ /* 0x000fca0003f0f070 */
[----:B------:R-:W-:-:S13]  /*9c40*/  PLOP3.LUT P3, PT, PT, PT, UP0, 0x80, 0x0 ;  /* 0x000000000000781c */ /* 0x000fda0003f6f008 */
[----:B------:R-:W-:Y:S05]  /*9c50*/  @!P3 BRA `(.L_x_2301) ;  /* 0x000009b00000b947 */ /* 0x000fea0003800000 */
[----:B------:R-:W-:Y:S02]  /*9c60*/  PLOP3.LUT P0, PT, PT, PT, PT, 0x8, 0x0 ;  /* 0x000000000000781c */ /* 0x000fe40003f0e170 */
.L_x_2302:
[----:B--2---:R-:W-:Y:S02]  /*9c70*/  MOV R60, UR5 ;  /* 0x00000005003c7c02 */ /* 0x004fe40008000f00 */
[----:B------:R-:W-:Y:S02]  /*9c80*/  MOV R61, c[0x0][0x10] ;  /* 0x00000400003d7a02 */ /* 0x000fe40000000f00 */
[----:B------:R-:W-:-:S13]  /*9c90*/  ISETP.EQ.OR P4, PT, R60, UR20, P2 ;  /* 0x000000143c007c0c */ /* 0x000fda0009782670 */
[----:B------:R-:W-:Y:S01]  /*9ca0*/  @!P4 IMAD R60, R60, R61, UR24 ;  /* 0x000000183c3cce24 */ /* 0x000fe2000f8e023d */
[----:B------:R-:W-:-:S10]  /*9cb0*/  HFMA2.MMA R61, -RZ, RZ, 0, 4.76837158203125e-07 ;  /* 0x00000008ff3d7435 */ /* 0x000fd400000001ff */
[----:B------:R-:W-:-:S06]  /*9cc0*/  @!P4 IMAD.WIDE.U32 R60, R60, R61, UR6 ;  /* 0x000000063c3cce25 */ /* 0x000fcc000f8e003d */
[----:B------:R-:W2:Y:S01]  /*9cd0*/  @!P4 LDG.E.64 R60, [R60.64] ;  /* 0x000000123c3cc981 */ /* 0x000ea2000c1e1b00 */
[----:B------:R-:W-:Y:S01]  /*9ce0*/  MOV R62, UR5 ;  /* 0x00000005003e7c02 */ /* 0x000fe20008000f00 */
[----:B------:R-:W-:Y:S01]  /*9cf0*/  HFMA2.MMA R63, -RZ, RZ, 0, 4.76837158203125e-07 ;  /* 0x00000008ff3f7435 */ /* 0x000fe200000001ff */
[----:B------:R-:W-:Y:S02]  /*9d00*/  MOV R84, UR5 ;  /* 0x0000000500547c02 */ /* 0x000fe40008000f00 */
[----:B------:R-:W-:Y:S02]  /*9d10*/  IADD3 R62, R62, 0x1, RZ ;  /* 0x000000013e3e7810 */ /* 0x000fe40007ffe0ff */
[----:B------:R-:W-:Y:S02]  /*9d20*/  IADD3 R84, R84, 0x3, RZ ;  /* 0x0000000354547810 */ /* 0x000fe40007ffe0ff */
[----:B------:R-:W-:Y:S02]  /*9d30*/  ISETP.EQ.OR P3, PT, R62, UR20, P2 ;  /* 0x000000143e007c0c */ /* 0x000fe40009762670 */
[----:B------:R-:W-:Y:S01]  /*9d40*/  ISETP.EQ.OR P6, PT, R84, UR20, P2 ;  /* 0x0000001454007c0c */ /* 0x000fe200097c2670 */
[----:B------:R-:W-:Y:S01]  /*9d50*/  HFMA2.MMA R85, -RZ, RZ, 0, 4.76837158203125e-07 ;  /* 0x00000008ff557435 */ /* 0x000fe200000001ff */
[----:B0-2---:R-:W-:Y:S01]  /*9d60*/  @!P4 FADD.FTZ R78, R78, R60 ;  /* 0x0000003c4e4ec221 */ /* 0x005fe20000010000 */
[----:B------:R-:W-:Y:S01]  /*9d70*/  MOV R60, c[0x0][0x10] ;  /* 0x00000400003c7a02 */ /* 0x000fe20000000f00 */
[----:B------:R-:W-:Y:S01]  /*9d80*/  @!P4 FADD.FTZ R79, R79, R61 ;  /* 0x0000003d4f4fc221 */ /* 0x000fe20000010000 */
[----:B------:R-:W-:-:S06]  /*9d90*/  MOV R61, c[0x0][0x10] ;  /* 0x00000400003d7a02 */ /* 0x000fcc0000000f00 */
[----:B------:R-:W-:Y:S01]  /*9da0*/  @!P3 IMAD R62, R62, R60, UR24 ;  /* 0x000000183e3ebe24 */ /* 0x000fe2000f8e023c */
[----:B------:R-:W-:-:S03]  /*9db0*/  MOV R60, UR5 ;  /* 0x00000005003c7c02 */ /* 0x000fc60008000f00 */
[----:B------:R-:W-:Y:S01]  /*9dc0*/  @!P3 IMAD.WIDE.U32 R62, R62, R63, UR6 ;  /* 0x000000063e3ebe25 */ /* 0x000fe2000f8e003f */
[----:B------:R-:W-:-:S04]  /*9dd0*/  IADD3 R60, R60, 0x2, RZ ;  /* 0x000000023c3c7810 */ /* 0x000fc80007ffe0ff */
[----:B------:R-:W-:Y:S01]  /*9de0*/  ISETP.EQ.OR P4, PT, R60, UR20, P2 ;  /* 0x000000143c007c0c */ /* 0x000fe20009782670 */
[----:B------:R-:W2:Y:S01]  /*9df0*/  @!P3 LDG.E.64 R62, [R62.64] ;  /* 0x000000123e3eb981 */ /* 0x000ea2000c1e1b00 */
[----:B------:R-:W-:-:S11]  /*9e00*/  @!P6 IMAD R84, R84, R61, UR24 ;  /* 0x000000185454ee24 */ /* 0x000fd6000f8e023d */
[----:B------:R-:W-:-:S04]  /*9e10*/  @!P4 IMAD R60, R60, R61, UR24 ;  /* 0x000000183c3cce24 */ /* 0x000fc8000f8e023d */
[----:B------:R-:W-:-:S06]  /*9e20*/  @!P4 IMAD.WIDE.U32 R60, R60, R85, UR6 ;  /* 0x000000063c3cce25 */ /* 0x000fcc000f8e0055 */
[----:B------:R-:W3:Y:S01]  /*9e30*/  @!P4 LDG.E.64 R60, [R60.64] ;  /* 0x000000123c3cc981 */ /* 0x000ee2000c1e1b00 */
[----:B------:R-:W-:-:S06]  /*9e40*/  @!P6 IMAD.WIDE.U32 R84, R84, R85, UR6 ;  /* 0x000000065454ee25 */ /* 0x000fcc000f8e0055 */
[----:B------:R-:W4:Y:S01]  /*9e50*/  @!P6 LDG.E.64 R84, [R84.64] ;  /* 0x000000125454e981 */ /* 0x000f22000c1e1b00 */
[----:B--2---:R-:W-:Y:S01]  /*9e60*/  @!P3 FADD.FTZ R78, R78, R62 ;  /* 0x0000003e4e4eb221 */ /* 0x004fe20000010000 */
[----:B------:R-:W-:Y:S01]  /*9e70*/  MOV R62, UR5 ;  /* 0x00000005003e7c02 */ /* 0x000fe20008000f00 */
[----:B------:R-:W-:-:S03]  /*9e80*/  @!P3 FADD.FTZ R79, R79, R63 ;  /* 0x0000003f4f4fb221 */ /* 0x000fc60000010000 */
[----:B------:R-:W-:-:S04]  /*9e90*/  IADD3 R62, R62, 0x4, RZ ;  /* 0x000000043e3e7810 */ /* 0x000fc80007ffe0ff */
[----:B------:R-:W-:Y:S01]  /*9ea0*/  ISETP.EQ.OR P3, PT, R62, UR20, P2 ;  /* 0x000000143e007c0c */ /* 0x000fe20009762670 */
[----:B------:R-:W-:Y:S01]  /*9eb0*/  HFMA2.MMA R63, -RZ, RZ, 0, 4.76837158203125e-07 ;  /* 0x00000008ff3f7435 */ /* 0x000fe200000001ff */
[----:B---3--:R-:W-:Y:S01]  /*9ec0*/  @!P4 FADD.FTZ R78, R78, R60 ;  /* 0x0000003c4e4ec221 */ /* 0x008fe20000010000 */
[----:B------:R-:W-:-:S10]  /*9ed0*/  MOV R60, c[0x0][0x10] ;  /* 0x00000400003c7a02 */ /* 0x000fd40000000f00 */
[----:B------:R-:W-:Y:S01]  /*9ee0*/  @!P3 IMAD R62, R62, R60, UR24 ;  /* 0x000000183e3ebe24 */ /* 0x000fe2000f8e023c */
[----:B------:R-:W-:Y:S01]  /*9ef0*/  MOV R60, UR5 ;  /* 0x00000005003c7c02 */ /* 0x000fe20008000f00 */
[----:B----4-:R-:W-:Y:S01]  /*9f00*/  @!P6 FADD.FTZ R78, R78, R84 ;  /* 0x000000544e4ee221 */ /* 0x010fe20000010000 */
[----:B------:R-:W-:Y:S02]  /*9f10*/  MOV R84, UR5 ;  /* 0x0000000500547c02 */ /* 0x000fe40008000f00 */
[----:B------:R-:W-:Y:S01]  /*9f20*/  IADD3 R60, R60, 0x5, RZ ;  /* 0x000000053c3c7810 */ /* 0x000fe20007ffe0ff */
[----:B------:R-:W-:Y:S01]  /*9f30*/  @!P4 FADD.FTZ R79, R79, R61 ;  /* 0x0000003d4f4fc221 */ /* 0x000fe20000010000 */
[----:B------:R-:W-:Y:S01]  /*9f40*/  IADD3 R84, R84, 0x6, RZ ;  /* 0x0000000654547810 */ /* 0x000fe20007ffe0ff */
[----:B------:R-:W-:Y:S01]  /*9f50*/  @!P3 IMAD.WIDE.U32 R62, R62, R63, UR6 ;  /* 0x000000063e3ebe25 */ /* 0x000fe2000f8e003f */
[----:B------:R-:W-:-:S03]  /*9f60*/  ISETP.EQ.OR P4, PT, R60, UR20, P2 ;  /* 0x000000143c007c0c */ /* 0x000fc60009782670 */
[----:B------:R-:W-:Y:S01]  /*9f70*/  @!P6 FADD.FTZ R79, R79, R85 ;  /* 0x000000554f4fe221 */ /* 0x000fe20000010000 */
[----:B------:R-:W-:Y:S01]  /*9f80*/  ISETP.EQ.OR P6, PT, R84, UR20, P2 ;  /* 0x0000001454007c0c */ /* 0x000fe200097c2670 */
[----:B------:R-:W2:Y:S01]  /*9f90*/  @!P3 LDG.E.64 R62, [R62.64] ;  /* 0x000000123e3eb981 */ /* 0x000ea2000c1e1b00 */
[----:B------:R-:W-:Y:S01]  /*9fa0*/  HFMA2.MMA R85, -RZ, RZ, 0, 4.76837158203125e-07 ;  /* 0x00000008ff557435 */ /* 0x000fe200000001ff */
[----:B------:R-:W-:-:S06]  /*9fb0*/  MOV R61, c[0x0][0x10] ;  /* 0x00000400003d7a02 */ /* 0x000fcc0000000f00 */
[----:B------:R-:W-:-:S04]  /*9fc0*/  @!P4 IMAD R60, R60, R61, UR24 ;  /* 0x000000183c3cce24 */ /* 0x000fc8000f8e023d */
[----:B------:R-:W-:Y:S02]  /*9fd0*/  @!P6 IMAD R84, R84, R61, UR24 ;  /* 0x000000185454ee24 */ /* 0x000fe4000f8e023d */
        /* <DEDUP_REMOVED lines=11> */
[----:B------:R-:W-:Y:S01]  /*a090*/  MOV R60, c[0x0][0x10] ;  /* 0x00000400003c7a02 */ /* 0x000fe20000000f00 */
[----:B------:R-:W-:-:S09]  /*a0a0*/  @!P4 FADD.FTZ R79, R79, R61 ;  /* 0x0000003d4f4fc221 */ /* 0x000fd20000010000 */
        /* <DEDUP_REMOVED lines=8> */
[----:B------:R-:W-:Y:S02]  /*a130*/  ISETP.EQ.OR P6, PT, R60, UR20, P2 ;  /* 0x000000143c007c0c */ /* 0x000fe400097c2670 */
[----:B------:R-:W-:Y:S01]  /*a140*/  ISETP.EQ.OR P4, PT, R84, UR20, P2 ;  /* 0x0000001454007c0c */ /* 0x000fe20009782670 */
[----:B------:R-:W-:Y:S01]  /*a150*/  HFMA2.MMA R85, -RZ, RZ, 0, 4.76837158203125e-07 ;  /* 0x00000008ff557435 */ /* 0x000fe200000001ff */
[----:B------:R-:W-:Y:S01]  /*a160*/  MOV R61, c[0x0][0x10] ;  /* 0x00000400003d7a02 */ /* 0x000fe20000000f00 */
[----:B------:R-:W2:Y:S08]  /*a170*/  @!P3 LDG.E.64 R62, [R62.64] ;  /* 0x000000123e3eb981 */ /* 0x000eb0000c1e1b00 */
[----:B------:R-:W-:-:S02]  /*a180*/  @!P6 IMAD R60, R60, R61, UR24 ;  /* 0x000000183c3cee24 */ /* 0x000fc4000f8e023d */
        /* <DEDUP_REMOVED lines=47> */
[----:B------:R-:W-:Y:S02]  /*a480*/  IADD3 R84, R84, 0xf, RZ ;  /* 0x0000000f54547810 */ /* 0x000fe40007ffe0ff */
[----:B------:R-:W-:Y:S01]  /*a490*/  ISETP.EQ.OR P6, PT, R60, UR20, P2 ;  /* 0x000000143c007c0c */ /* 0x000fe200097c2670 */
[----:B------:R-:W-:Y:S01]  /*a4a0*/  @!P4 FADD.FTZ R79, R79, R85 ;  /* 0x000000554f4fc221 */ /* 0x000fe20000010000 */
[----:B------:R-:W-:Y:S01]  /*a4b0*/  ISETP.EQ.OR P4, PT, R84, UR20, P2 ;  /* 0x0000001454007c0c */ /* 0x000fe20009782670 */
[----:B------:R-:W-:Y:S01]  /*a4c0*/  @!P3 IMAD.WIDE.U32 R62, R62, R63, UR6 ;  /* 0x000000063e3ebe25 */ /* 0x000fe2000f8e003f */
[----:B------:R-:W-:Y:S01]  /*a4d0*/  HFMA2.MMA R85, -RZ, RZ, 0, 4.76837158203125e-07 ;  /* 0x00000008ff557435 */ /* 0x000fe200000001ff */
[----:B------:R-:W-:-:S04]  /*a4e0*/  MOV R61, c[0x0][0x10] ;  /* 0x00000400003d7a02 */ /* 0x000fc80000000f00 */
[----:B------:R-:W2:Y:S04]  /*a4f0*/  @!P3 LDG.E.64 R62, [R62.64] ;  /* 0x000000123e3eb981 */ /* 0x000ea8000c1e1b00 */
[-C--:B------:R-:W-:Y:S02]  /*a500*/  @!P6 IMAD R60, R60, R61.reuse, UR24 ;  /* 0x000000183c3cee24 */ /* 0x080fe4000f8e023d */
[----:B------:R-:W-:Y:S02]  /*a510*/  @!P4 IMAD R84, R84, R61, UR24 ;  /* 0x000000185454ce24 */ /* 0x000fe4000f8e023d */
[----:B------:R-:W-:-:S04]  /*a520*/  @!P6 IMAD.WIDE.U32 R60, R60, R85, UR6 ;  /* 0x000000063c3cee25 */ /* 0x000fc8000f8e0055 */
[----:B------:R-:W-:Y:S02]  /*a530*/  @!P4 IMAD.WIDE.U32 R84, R84, R85, UR6 ;  /* 0x000000065454ce25 */ /* 0x000fe4000f8e0055 */
[----:B------:R-:W3:Y:S04]  /*a540*/  @!P6 LDG.E.64 R60, [R60.64] ;  /* 0x000000123c3ce981 */ /* 0x000ee8000c1e1b00 */
[----:B------:R-:W4:Y:S01]  /*a550*/  @!P4 LDG.E.64 R84, [R84.64] ;  /* 0x000000125454c981 */ /* 0x000f22000c1e1b00 */
[----:B------:R-:W-:-:S04]  /*a560*/  UIADD3 UR14, UR14, -0x10, URZ ;  /* 0xfffffff00e0e7890 */ /* 0x000fc8000fffe03f */
[----:B------:R-:W-:Y:S02]  /*a570*/  UISETP.GT.AND UP0, UPT, UR14, 0xc, UPT ;  /* 0x0000000c0e00788c */ /* 0x000fe4000bf04270 */
[----:B------:R-:W-:Y:S01]  /*a580*/  UIADD3 UR5, UR5, 0x10, URZ ;  /* 0x0000001005057890 */ /* 0x000fe2000fffe03f */
[----:B--2---:R-:W-:Y:S02]  /*a590*/  @!P3 FADD.FTZ R78, R78, R62 ;  /* 0x0000003e4e4eb221 */ /* 0x004fe40000010000 */
[----:B------:R-:W-:Y:S01]  /*a5a0*/  @!P3 FADD.FTZ R79, R79, R63 ;  /* 0x0000003f4f4fb221 */ /* 0x000fe20000010000 */
[----:B------:R-:W-:Y:S01]  /*a5b0*/  PLOP3.LUT P3, PT, PT, PT, UP0, 0x80, 0x0 ;  /* 0x000000000000781c */ /* 0x000fe20003f6f008 */
[----:B---3--:R-:W-:Y:S02]  /*a5c0*/  @!P6 FADD.FTZ R78, R78, R60 ;  /* 0x0000003c4e4ee221 */ /* 0x008fe40000010000 */
[----:B------:R-:W-:Y:S02]  /*a5d0*/  @!P6 FADD.FTZ R79, R79, R61 ;  /* 0x0000003d4f4fe221 */ /* 0x000fe40000010000 */
[----:B----4-:R-:W-:-:S02]  /*a5e0*/  @!P4 FADD.FTZ R78, R78, R84 ;  /* 0x000000544e4ec221 */ /* 0x010fc40000010000 */
[----:B------:R-:W-:-:S06]  /*a5f0*/  @!P4 FADD.FTZ R79, R79, R85 ;  /* 0x000000554f4fc221 */ /* 0x000fcc0000010000 */
[----:B------:R-:W-:Y:S05]  /*a600*/  @P3 BRA `(.L_x_2302) ;  /* 0xfffff66000003947 */ /* 0x000fea000383ffff */
.L_x_2301:
[----:B------:R-:W-:-:S06]  /*a610*/  UISETP.GT.AND UP0, UPT, UR14, 0x4, UPT ;  /* 0x000000040e00788c */ /* 0x000fcc000bf04270 */
[----:B------:R-:W-:-:S13]  /*a620*/  PLOP3.LUT P3, PT, PT, PT, UP0, 0x80, 0x0 ;  /* 0x000000000000781c */ /* 0x000fda0003f6f008 */
[----:B------:R-:W-:Y:S05]  /*a630*/  @!P3 BRA `(.L_x_2303) ;  /* 0x000005200000b947 */ /* 0x000fea0003800000 */
[----:B--2---:R-:W-:Y:S01]  /*a640*/  MOV R60, UR5 ;  /* 0x00000005003c7c02 */ /* 0x004fe20008000f00 */
[----:B------:R-:W-:Y:S01]  /*a650*/  HFMA2.MMA R63, -RZ, RZ, 0, 4.76837158203125e-07 ;  /* 0x00000008ff3f7435 */ /* 0x000fe200000001ff */
[----:B------:R-:W-:Y:S02]  /*a660*/  MOV R62, UR5 ;  /* 0x00000005003e7c02 */ /* 0x000fe40008000f00 */
[----:B------:R-:W-:Y:S02]  /*a670*/  ISETP.EQ.OR P0, PT, R60, UR20, P2 ;  /* 0x000000143c007c0c */ /* 0x000fe40009702670 */
[----:B------:R-:W-:-:S11]  /*a680*/  MOV R60, c[0x0][0x10] ;  /* 0x00000400003c7a02 */ /* 0x000fd60000000f00 */
[----:B------:R-:W-:Y:S01]  /*a690*/  @!P0 IMAD R62, R62, R60, UR24 ;  /* 0x000000183e3e8e24 */ /* 0x000fe2000f8e023c */
[----:B------:R-:W-:Y:S02]  /*a6a0*/  MOV R60, UR5 ;  /* 0x00000005003c7c02 */ /* 0x000fe40008000f00 */
[----:B------:R-:W-:Y:S01]  /*a6b0*/  MOV R61, c[0x0][0x10] ;  /* 0x00000400003d7a02 */ /* 0x000fe20000000f00 */
[----:B------:R-:W-:Y:S01]  /*a6c0*/  @!P0 IMAD.WIDE.U32 R62, R62, R63, UR6 ;  /* 0x000000063e3e8e25 */ /* 0x000fe2000f8e003f */
[----:B------:R-:W-:-:S04]  /*a6d0*/  IADD3 R60, R60, 0x1, RZ ;  /* 0x000000013c3c7810 */ /* 0x000fc80007ffe0ff */
[----:B------:R-:W-:Y:S01]  /*a6e0*/  ISETP.EQ.OR P4, PT, R60, UR20, P2 ;  /* 0x000000143c007c0c */ /* 0x000fe20009782670 */
[----:B------:R-:W2:-:S12]  /*a6f0*/  @!P0 LDG.E.64 R62, [R62.64] ;  /* 0x000000123e3e8981 */ /* 0x000e98000c1e1b00 */
[----:B------:R-:W-:Y:S01]  /*a700*/  @!P4 IMAD R60, R60, R61, UR24 ;  /* 0x000000183c3cce24 */ /* 0x000fe2000f8e023d */
[----:B------:R-:W-:-:S10]  /*a710*/  HFMA2.MMA R61, -RZ, RZ, 0, 4.76837158203125e-07 ;  /* 0x00000008ff3d7435 */ /* 0x000fd400000001ff */
[----:B------:R-:W-:-:S06]  /*a720*/  @!P4 IMAD.WIDE.U32 R60, R60, R61, UR6 ;  /* 0x000000063c3cce25 */ /* 0x000fcc000f8e003d */
[----:B------:R-:W3:Y:S01]  /*a730*/  @!P4 LDG.E.64 R60, [R60.64] ;  /* 0x000000123c3cc981 */ /* 0x000ee2000c1e1b00 */
[----:B------:R-:W-:Y:S02]  /*a740*/  MOV R84, UR5 ;  /* 0x0000000500547c02 */ /* 0x000fe40008000f00 */
[----:B------:R-:W-:Y:S02]  /*a750*/  MOV R85, c[0x0][0x10] ;  /* 0x0000040000557a02 */ /* 0x000fe40000000f00 */
[----:B------:R-:W-:Y:S02]  /*a760*/  IADD3 R84, R84, 0x3, RZ ;  /* 0x0000000354547810 */ /* 0x000fe40007ffe0ff */
[----:B------:R-:W-:Y:S02]  /*a770*/  MOV R107, UR5 ;  /* 0x00000005006b7c02 */ /* 0x000fe40008000f00 */
[----:B------:R-:W-:Y:S02]  /*a780*/  ISETP.EQ.OR P3, PT, R84, UR20, P2 ;  /* 0x0000001454007c0c */ /* 0x000fe40009762670 */
[----:B------:R-:W-:Y:S01]  /*a790*/  IADD3 R107, R107, 0x4, RZ ;  /* 0x000000046b6b7810 */ /* 0x000fe20007ffe0ff */
[----:B0-2---:R-:W-:Y:S01]  /*a7a0*/  @!P0 FADD.FTZ R78, R78, R62 ;  /* 0x0000003e4e4e8221 */ /* 0x005fe20000010000 */
[----:B------:R-:W-:Y:S01]  /*a7b0*/  MOV R62, UR5 ;  /* 0x00000005003e7c02 */ /* 0x000fe20008000f00 */
[----:B------:R-:W-:Y:S01]  /*a7c0*/  @!P0 FADD.FTZ R79, R79, R63 ;  /* 0x0000003f4f4f8221 */ /* 0x000fe20000010000 */
[----:B------:R-:W-:-:S02]  /*a7d0*/  MOV R63, 0x8 ;  /* 0x00000008003f7802 */ /* 0x000fc40000000f00 */
[----:B------:R-:W-:Y:S02]  /*a7e0*/  IADD3 R62, R62, 0x2, RZ ;  /* 0x000000023e3e7810 */ /* 0x000fe40007ffe0ff */
[----:B------:R-:W-:Y:S02]  /*a7f0*/  ISETP.EQ.OR P0, PT, R107, UR20, P2 ;  /* 0x000000146b007c0c */ /* 0x000fe40009702670 */
[----:B------:R-:W-:-:S13]  /*a800*/  ISETP.EQ.OR P6, PT, R62, UR20, P2 ;  /* 0x000000143e007c0c */ /* 0x000fda00097c2670 */
[----:B------:R-:W-:Y:S02]  /*a810*/  @!P6 IMAD R85, R62, R85, UR24 ;  /* 0x000000183e55ee24 */ /* 0x000fe4000f8e0255 */
[----:B---3--:R-:W-:Y:S01]  /*a820*/  @!P4 FADD.FTZ R78, R78, R60 ;  /* 0x0000003c4e4ec221 */ /* 0x008fe20000010000 */
[----:B------:R-:W-:-:S05]  /*a830*/  MOV R60, c[0x0][0x10] ;  /* 0x00000400003c7a02 */ /* 0x000fca0000000f00 */
[----:B------:R-:W-:Y:S01]  /*a840*/  @!P3 IMAD R62, R84, R60, UR24 ;  /* 0x00000018543ebe24 */ /* 0x000fe2000f8e023c */
[----:B------:R-:W-:-:S03]  /*a850*/  HFMA2.MMA R84, -RZ, RZ, 0, 4.76837158203125e-07 ;  /* 0x00000008ff547435 */ /* 0x000fc600000001ff */
[----:B------:R-:W-:-:S06]  /*a860*/  @!P3 IMAD.WIDE.U32 R62, R62, R63, UR6 ;  /* 0x000000063e3ebe25 */ /* 0x000fcc000f8e003f */
[----:B------:R-:W2:Y:S01]  /*a870*/  @!P3 LDG.E.64 R62, [R62.64] ;  /* 0x000000123e3eb981 */ /* 0x000ea2000c1e1b00 */
[----:B------:R-:W-:-:S06]  /*a880*/  @!P6 IMAD.WIDE.U32 R84, R85, R84, UR6 ;  /* 0x000000065554ee25 */ /* 0x000fcc000f8e0054 */
[----:B------:R-:W3:Y:S01]  /*a890*/  @!P6 LDG.E.64 R84, [R84.64] ;  /* 0x000000125454e981 */ /* 0x000ee2000c1e1b00 */
[----:B------:R-:W-:Y:S01]  /*a8a0*/  @!P4 FADD.FTZ R79, R79, R61 ;  /* 0x0000003d4f4fc221 */ /* 0x000fe20000010000 */
[C---:B------:R-:W-:Y:S02]  /*a8b0*/  IADD3 R60, R107.reuse, 0x2, RZ ;  /* 0x000000026b3c7810 */ /* 0x040fe40007ffe0ff */
[----:B------:R-:W-:Y:S01]  /*a8c0*/  IADD3 R61, R107, 0x1, RZ ;  /* 0x000000016b3d7810 */ /* 0x000fe20007ffe0ff */
[----:B------:R-:W-:Y:S01]  /*a8d0*/  HFMA2.MMA R87, -RZ, RZ, 0, 4.76837158203125e-07 ;  /* 0x00000008ff577435 */ /* 0x000fe200000001ff */
[----:B------:R-:W-:Y:S02]  /*a8e0*/  MOV R86, c[0x0][0x10] ;  /* 0x0000040000567a02 */ /* 0x000fe40000000f00 */
[----:B------:R-:W-:-:S03]  /*a8f0*/  ISETP.EQ.OR P4, PT, R61, UR20, P2 ;  /* 0x000000143d007c0c */ /* 0x000fc60009782670 */
[----:B------:R-:W-:-:S04]  /*a900*/  @!P0 IMAD R86, R107, R86, UR24 ;  /* 0x000000186b568e24 */ /* 0x000fc8000f8e0256 */
[----:B------:R-:W-:-:S06]  /*a910*/  @!P0 IMAD.WIDE.U32 R86, R86, R87, UR6 ;  /* 0x0000000656568e25 */ /* 0x000fcc000f8e0057 */
[----:B------:R-:W4:Y:S01]  /*a920*/  @!P0 LDG.E.64 R86, [R86.64] ;  /* 0x0000001256568981 */ /* 0x000f22000c1e1b00 */
[----:B---3--:R-:W-:Y:S02]  /*a930*/  @!P6 FADD.FTZ R78, R78, R84 ;  /* 0x000000544e4ee221 */ /* 0x008fe40000010000 */
[----:B------:R-:W-:Y:S01]  /*a940*/  @!P6 FADD.FTZ R79, R79, R85 ;  /* 0x000000554f4fe221 */ /* 0x000fe20000010000 */
[----:B------:R-:W-:Y:S02]  /*a950*/  ISETP.EQ.OR P6, PT, R60, UR20, P2 ;  /* 0x000000143c007c0c */ /* 0x000fe400097c2670 */
[----:B------:R-:W-:Y:S01]  /*a960*/  IADD3 R84, R107, 0x3, RZ ;  /* 0x000000036b547810 */ /* 0x000fe20007ffe0ff */
[----:B--2---:R-:W-:Y:S02]  /*a970*/  @!P3 FADD.FTZ R78, R78, R62 ;  /* 0x0000003e4e4eb221 */ /* 0x004fe40000010000 */
[----:B------:R-:W-:Y:S01]  /*a980*/  @!P3 FADD.FTZ R79, R79, R63 ;  /* 0x0000003f4f4fb221 */ /* 0x000fe20000010000 */
[----:B------:R-:W-:-:S02]  /*a990*/  MOV R63, c[0x0][0x10] ;  /* 0x00000400003f7a02 */ /* 0x000fc40000000f00 */
[----:B------:R-:W-:Y:S02]  /*a9a0*/  ISETP.EQ.OR P3, PT, R84, UR20, P2 ;  /* 0x0000001454007c0c */ /* 0x000fe40009762670 */
[----:B------:R-:W-:-:S03]  /*a9b0*/  MOV R62, c[0x0][0x10] ;  /* 0x00000400003e7a02 */ /* 0x000fc60000000f00 */
[----:B------:R-:W-:Y:S01]  /*a9c0*/  @!P6 IMAD R60, R60, R63, UR24 ;  /* 0x000000183c3cee24 */ /* 0x000fe2000f8e023f */
[----:B------:R-:W-:Y:S01]  /*a9d0*/  HFMA2.MMA R63, -RZ, RZ, 0, 4.76837158203125e-07 ;  /* 0x00000008ff3f7435 */ /* 0x000fe200000001ff */
[----:B------:R-:W-:Y:S01]  /*a9e0*/  MOV R85, c[0x0][0x10] ;  /* 0x0000040000557a02 */ /* 0x000fe20000000f00 */
[----:B------:R-:W-:Y:S01]  /*a9f0*/  @!P4 IMAD R62, R61, R62, UR24 ;  /* 0x000000183d3ece24 */ /* 0x000fe2000f8e023e */
[----:B------:R-:W-:-:S04]  /*aa00*/  MOV R61, 0x8 ;  /* 0x00000008003d7802 */ /* 0x000fc80000000f00 */
[----:B------:R-:W-:Y:S01]  /*aa10*/  @!P3 IMAD R84, R84, R85, UR24 ;  /* 0x000000185454be24 */ /* 0x000fe2000f8e0255 */
[----:B------:R-:W-:Y:S02]  /*aa20*/  HFMA2.MMA R85, -RZ, RZ, 0, 4.76837158203125e-07 ;  /* 0x00000008ff557435 */ /* 0x000fe400000001ff */
[----:B------:R-:W-:-:S04]  /*aa30*/  @!P4 IMAD.WIDE.U32 R62, R62, R63, UR6 ;  /* 0x000000063e3ece25 */ /* 0x000fc8000f8e003f */
[----:B------:R-:W-:Y:S02]  /*aa40*/  @!P6 IMAD.WIDE.U32 R60, R60, R61, UR6 ;  /* 0x000000063c3cee25 */ /* 0x000fe4000f8e003d */
[----:B------:R-:W2:Y:S02]  /*aa50*/  @!P4 LDG.E.64 R62, [R62.64] ;  /* 0x000000123e3ec981 */ /* 0x000ea4000c1e1b00 */
[----:B------:R-:W-:Y:S02]  /*aa60*/  @!P3 IMAD.WIDE.U32 R84, R84, R85, UR6 ;  /* 0x000000065454be25 */ /* 0x000fe4000f8e0055 */
[----:B------:R-:W3:Y:S04]  /*aa70*/  @!P6 LDG.E.64 R60, [R60.64] ;  /* 0x000000123c3ce981 */ /* 0x000ee8000c1e1b00 */
[----:B------:R-:W5:Y:S01]  /*aa80*/  @!P3 LDG.E.64 R84, [R84.64] ;  /* 0x000000125454b981 */ /* 0x000f62000c1e1b00 */
[----:B------:R-:W-:-:S04]  /*aa90*/  IADD3 R107, R107, 0x4, RZ ;  /* 0x000000046b6b7810 */ /* 0x000fc80007ffe0ff */
[----:B------:R0:W1:Y:S01]  /*aaa0*/  R2UR UR5, R107 ;  /* 0x000000006b0573c2 */ /* 0x00006200000e0000 */
[----:B----4-:R-:W-:Y:S02]  /*aab0*/  @!P0 FADD.FTZ R78, R78, R86 ;  /* 0x000000564e4e8221 */ /* 0x010fe40000010000 */
[----:B------:R-:W-:Y:S01]  /*aac0*/  @!P0 FADD.FTZ R79, R79, R87 ;  /* 0x000000574f4f8221 */ /* 0x000fe20000010000 */
[----:B------:R-:W-:Y:S01]  /*aad0*/  UIADD3 UR14, UR14, -0x4, URZ ;  /* 0xfffffffc0e0e7890 */ /* 0x000fe2000fffe03f */
[----:B------:R-:W-:-:S03]  /*aae0*/  PLOP3.LUT P0, PT, PT, PT, PT, 0x8, 0x0 ;  /* 0x000000000000781c */ /* 0x000fc60003f0e170 */
[----:B------:R-:W-:Y:S01]  /*aaf0*/  UIADD3 UR14, UR14, -0x4, URZ ;  /* 0xfffffffc0e0e7890 */ /* 0x000fe2000fffe03f */
[----:B--2---:R-:W-:Y:S02]  /*ab00*/  @!P4 FADD.FTZ R78, R78, R62 ;  /* 0x0000003e4e4ec221 */ /* 0x004fe40000010000 */
[----:B------:R-:W-:Y:S02]  /*ab10*/  @!P4 FADD.FTZ R79, R79, R63 ;  /* 0x0000003f4f4fc221 */ /* 0x000fe40000010000 */
[----:B---3--:R-:W-:Y:S02]  /*ab20*/  @!P6 FADD.FTZ R78, R78, R60 ;  /* 0x0000003c4e4ee221 */ /* 0x008fe40000010000 */
[----:B------:R-:W-:Y:S02]  /*ab30*/  @!P6 FADD.FTZ R79, R79, R61 ;  /* 0x0000003d4f4fe221 */ /* 0x000fe40000010000 */
[----:B-----5:R-:W-:Y:S02]  /*ab40*/  @!P3 FADD.FTZ R78, R78, R84 ;  /* 0x000000544e4eb221 */ /* 0x020fe40000010000 */
[----:B------:R-:W-:-:S02]  /*ab50*/  @!P3 FADD.FTZ R79, R79, R85 ;  /* 0x000000554f4fb221 */ /* 0x000fc40000010000 */
.L_x_2303:
[----:B01----:R-:W-:-:S13]  /*ab60*/  ISETP.NE.OR P0, PT, RZ, UR14, P0 ;  /* 0x0000000eff007c0c */ /* 0x003fda0008705670 */
[----:B------:R-:W-:Y:S05]  /*ab70*/  @!P0 BRA `(.L_x_2299) ;  /* 0x000002a000008947 */ /* 0x000fea0003800000 */
.L_x_2300:
[----:B--2---:R-:W-:Y:S01]  /*ab80*/  MOV R60, UR5 ;  /* 0x00000005003c7c02 */ /* 0x004fe20008000f00 */
[----:B------:R-:W-:Y:S01]  /*ab90*/  HFMA2.MMA R62, -RZ, RZ, 0, 4.76837158203125e-07 ;  /* 0x00000008ff3e7435 */ /* 0x000fe200000001ff */
[----:B------:R-:W-:Y:S02]  /*aba0*/  MOV R61, c[0x0][0x10] ;  /* 0x00000400003d7a02 */ /* 0x000fe40000000f00 */
[----:B------:R-:W-:-:S13]  /*abb0*/  ISETP.EQ.OR P0, PT, R60, UR20, P2 ;  /* 0x000000143c007c0c */ /* 0x000fda0009702670 */
[----:B------:R-:W-:-:S04]  /*abc0*/  @!P0 IMAD R60, R60, R61, UR24 ;  /* 0x000000183c3c8e24 */ /* 0x000fc8000f8e023d */
[----:B------:R-:W-:Y:S01]  /*abd0*/  @!P0 IMAD.WIDE.U32 R62, R60, R62, UR6 ;  /* 0x000000063c3e8e25 */ /* 0x000fe2000f8e003e */
[----:B------:R-:W-:-:S04]  /*abe0*/  MOV R60, UR5 ;  /* 0x00000005003c7c02 */ /* 0x000fc80008000f00 */
[----:B------:R-:W-:Y:S01]  /*abf0*/  IADD3 R60, R60, 0x1, RZ ;  /* 0x000000013c3c7810 */ /* 0x000fe20007ffe0ff */
[----:B------:R-:W2:Y:S03]  /*ac00*/  @!P0 LDG.E.64 R62, [R62.64] ;  /* 0x000000123e3e8981 */ /* 0x000ea6000c1e1b00 */
[----:B------:R-:W-:-:S13]  /*ac10*/  ISETP.EQ.OR P3, PT, R60, UR20, P2 ;  /* 0x000000143c007c0c */ /* 0x000fda0009762670 */
[----:B------:R-:W-:Y:S01]  /*ac20*/  @!P3 IMAD R60, R60, R61, UR24 ;  /* 0x000000183c3cbe24 */ /* 0x000fe2000f8e023d */
[----:B------:R-:W-:-:S05]  /*ac30*/  MOV R61, 0x8 ;  /* 0x00000008003d7802 */ /* 0x000fca0000000f00 */
[----:B------:R-:W-:-:S06]  /*ac40*/  @!P3 IMAD.WIDE.U32 R60, R60, R61, UR6 ;  /* 0x000000063c3cbe25 */ /* 0x000fcc000f8e003d */
[----:B------:R-:W3:Y:S01]  /*ac50*/  @!P3 LDG.E.64 R60, [R60.64] ;  /* 0x000000123c3cb981 */ /* 0x000ee2000c1e1b00 */
[----:B0-2---:R-:W-:Y:S01]  /*ac60*/  @!P0 FADD.FTZ R78, R78, R62 ;  /* 0x0000003e4e4e8221 */ /* 0x005fe20000010000 */
        /* <DEDUP_REMOVED lines=9> */
[----:B------:R-:W-:-:S03]  /*ad00*/  @!P3 FADD.FTZ R79, R79, R61 ;  /* 0x0000003d4f4fb221 */ /* 0x000fc60000010000 */
[----:B------:R-:W-:-:S04]  /*ad10*/  IADD3 R60, R60, 0x3, RZ ;  /* 0x000000033c3c7810 */ /* 0x000fc80007ffe0ff */
[----:B------:R-:W-:Y:S01]  /*ad20*/  ISETP.EQ.OR P3, PT, R60, UR20, P2 ;  /* 0x000000143c007c0c */ /* 0x000fe20009762670 */
[----:B------:R-:W-:Y:S01]  /*ad30*/  @!P0 IMAD.WIDE.U32 R62, R62, R63, UR6 ;  /* 0x000000063e3e8e25 */ /* 0x000fe2000f8e003f */
[----:B------:R-:W-:-:S05]  /*ad40*/  MOV R61, c[0x0][0x10] ;  /* 0x00000400003d7a02 */ /* 0x000fca0000000f00 */
[----:B------:R-:W2:Y:S06]  /*ad50*/  @!P0 LDG.E.64 R62, [R62.64] ;  /* 0x000000123e3e8981 */ /* 0x000eac000c1e1b00 */
[----:B------:R-:W-:Y:S01]  /*ad60*/  @!P3 IMAD R60, R60, R61, UR24 ;  /* 0x000000183c3cbe24 */ /* 0x000fe2000f8e023d */
[----:B------:R-:W-:-:S10]  /*ad70*/  HFMA2.MMA R61, -RZ, RZ, 0, 4.76837158203125e-07 ;  /* 0x00000008ff3d7435 */ /* 0x000fd400000001ff */
[----:B------:R-:W-:-:S06]  /*ad80*/  @!P3 IMAD.WIDE.U32 R60, R60, R61, UR6 ;  /* 0x000000063c3cbe25 */ /* 0x000fcc000f8e003d */
[----:B------:R-:W3:Y:S01]  /*ad90*/  @!P3 LDG.E.64 R60, [R60.64] ;  /* 0x000000123c3cb981 */ /* 0x000ee2000c1e1b00 */
[----:B------:R-:W-:Y:S02]  /*ada0*/  UIADD3 UR14, UR14, -0x4, URZ ;  /* 0xfffffffc0e0e7890 */ /* 0x000fe4000fffe03f */
[----:B------:R-:W-:Y:S01]  /*adb0*/  UIADD3 UR5, UR5, 0x4, URZ ;  /* 0x0000000405057890 */ /* 0x000fe2000fffe03f */
[----:B--2---:R-:W-:Y:S02]  /*adc0*/  @!P0 FADD.FTZ R78, R78, R62 ;  /* 0x0000003e4e4e8221 */ /* 0x004fe40000010000 */
[----:B------:R-:W-:Y:S01]  /*add0*/  @!P0 FADD.FTZ R79, R79, R63 ;  /* 0x0000003f4f4f8221 */ /* 0x000fe20000010000 */
[----:B------:R-:W-:Y:S01]  /*ade0*/  ISETP.NE.AND P0, PT, RZ, UR14, PT ;  /* 0x0000000eff007c0c */ /* 0x000fe2000bf05270 */
[----:B---3--:R-:W-:Y:S02]  /*adf0*/  @!P3 FADD.FTZ R78, R78, R60 ;  /* 0x0000003c4e4eb221 */ /* 0x008fe40000010000 */
[----:B------:R-:W-:-:S10]  /*ae00*/  @!P3 FADD.FTZ R79, R79, R61 ;  /* 0x0000003d4f4fb221 */ /* 0x000fd40000010000 */
[----:B-1----:R-:W-:Y:S05]  /*ae10*/  @P0 BRA `(.L_x_2300) ;  /* 0xfffffd6000000947 */ /* 0x002fea000383ffff */
.L_x_2299:
[----:B--2---:R-:W-:-:S04]  /*ae20*/  MOV R62, c[0x0][0xc] ;  /* 0x00000300003e7a02 */ /* 0x004fc80000000f00 */
[----:B------:R-:W-:-:S13]  /*ae30*/  LOP3.LUT P0, R62, R62, 0x3, RZ, 0xc0, !PT ;  /* 0x000000033e3e7812 */ /* 0x000fda000780c0ff */
[----:B------:R-:W-:Y:S05]  /*ae40*/  @!P0 BRA `(.L_x_2296) ;  /* 0x0000026000008947 */ /* 0x000fea0003800000 */
[----:B------:R-:W-:Y:S01]  /*ae50*/  MOV R60, UR5 ;  /* 0x00000005003c7c02 */ /* 0x000fe20008000f00 */
[----:B------:R-:W-:Y:S01]  /*ae60*/  BSSY B0, `(.L_x_2304) ;  /* 0x000000c000007945 */ /* 0x000fe20003800000 */
[----:B------:R-:W-:Y:S02]  /*ae70*/  ISETP.NE.AND P3, PT, R62, 0x1, PT ;  /* 0x000000013e00780c */ /* 0x000fe40003f65270 */
        /* <DEDUP_REMOVED lines=8> */
[----:B0-2---:R-:W-:Y:S02]  /*af00*/  FADD.FTZ R78, R78, R60 ;  /* 0x0000003c4e4e7221 */ /* 0x005fe40000010000 */
[----:B------:R-:W-:Y:S02]  /*af10*/  FADD.FTZ R79, R79, R61 ;  /* 0x0000003d4f4f7221 */ /* 0x000fe40000010000 */
.L_x_2305:
[----:B------:R-:W-:Y:S05]  /*af20*/  BSYNC B0 ;  /* 0x0000000000007941 */ /* 0x000fea0003800000 */
.L_x_2304:
        /* <DEDUP_REMOVED lines=11> */
[----:B0-2---:R-:W-:-:S03]  /*afe0*/  @!P0 FADD.FTZ R78, R78, R60 ;  /* 0x0000003c4e4e8221 */ /* 0x005fc60000010000 */
        /* <DEDUP_REMOVED lines=11> */
[----:B------:R-:W-:Y:S02]  /*b0a0*/  @!P0 FADD.FTZ R79, R79, R61 ;  /* 0x0000003d4f4f8221 */ /* 0x000fe40000010000 */
.L_x_2296:
[----:B--2---:R2:W5:Y:S04]  /*b0b0*/  LDL R62, [R1+0x98] ;  /* 0x00009800013e7983 */ /* 0x0045680000100800 */
[----:B------:R2:W5:Y:S04]  /*b0c0*/  LDL R63, [R1+0x9c] ;  /* 0x00009c00013f7983 */ /* 0x0005680000100800 */
[----:B------:R-:W-:Y:S04]  /*b0d0*/  @!P2 STS.64 [0x88], R78 ;  /* 0x0000884eff00a388 */ /* 0x000fe80000000a00 */
[----:B------:R-:W-:Y:S06]  /*b0e0*/  BAR.SYNC.DEFER_BLOCKING 0x0 ;  /* 0x0000000000007b1d */ /* 0x000fec0000010000 */
[----:B------:R-:W3:Y:S02]  /*b0f0*/  LDS.64 R60, [0x88] ;  /* 0x00008800ff3c7984 */ /* 0x000ee40000000a00 */
[----:B---3--:R-:W-:-:S02]  /*b100*/  FMUL.FTZ R60, R60, c[0x0][0x20c] ;  /* 0x000083003c3c7a20 */ /* 0x008fc40000410000 */
[----:B------:R-:W-:Y:S02]  /*b110*/  FMUL.FTZ R61, R61, c[0x0][0x20c] ;  /* 0x000083003d3d7a20 */ /* 0x000fe40000410000 */
[----:B------:R2:W3:Y:S08]  /*b120*/  R2UR UR5, R60 ;  /* 0x000000003c0573c2 */ /* 0x0004f000000e0000 */
[----:B------:R2:W4:Y:S01]  /*b130*/  R2UR UR6, R61 ;  /* 0x000000003d0673c2 */ /* 0x00052200000e0000 */
[----:B------:R-:W-:Y:S05]  /*b140*/  @!P5 BRA `(.L_x_2306) ;  /* 0x000001200000d947 */ /* 0x000fea0003800000 */
[----:B--2--5:R-:W-:-:S04]  /*b150*/  FFMA.FTZ R60, R62, R76, R74 ;  /* 0x0000004c3e3c7223 */ /* 0x024fc8000001004a */
[----:B------:R-:W-:-:S06]  /*b160*/  FMUL.FTZ R61, R60, -1.4426950216293334961 ;  /* 0xbfb8aa3b3c3d7820 */ /* 0x000fcc0000410000 */
[----:B------:R-:W2:Y:S02]  /*b170*/  MUFU.EX2 R61, R61 ;  /* 0x0000003d003d7308 */ /* 0x000ea40000000800 */
[----:B--2---:R-:W-:-:S06]  /*b180*/  FADD.FTZ R61, R61, 1 ;  /* 0x3f8000003d3d7421 */ /* 0x004fcc0000010000 */
[----:B------:R-:W2:Y:S02]  /*b190*/  MUFU.RCP R61, R61 ;  /* 0x0000003d003d7308 */ /* 0x000ea40000001000 */
[----:B--2---:R-:W-:Y:S02]  /*b1a0*/  FMUL.FTZ R58, R58, R61 ;  /* 0x0000003d3a3a7220 */ /* 0x004fe40000410000 */
[----:B------:R-:W-:-:S04]  /*b1b0*/  FADD.FTZ R61, -R61, 1 ;  /* 0x3f8000003d3d7421 */ /* 0x000fc80000010100 */
[----:B------:R-:W-:Y:S02]  /*b1c0*/  FFMA.FTZ R61, R60, R61, 1 ;  /* 0x3f8000003c3d7423 */ /* 0x000fe4000001003d */
[----:B------:R-:W-:Y:S02]  /*b1d0*/  FFMA.FTZ R60, R63, R77, R75 ;  /* 0x0000004d3f3c7223 */ /* 0x000fe4000001004b */
[----:B------:R-:W-:Y:S02]  /*b1e0*/  FMUL.FTZ R58, R58, R61 ;  /* 0x0000003d3a3a7220 */ /* 0x000fe40000410000 */
[----:B------:R-:W-:-:S06]  /*b1f0*/  FMUL.FTZ R61, R60, -1.4426950216293334961 ;  /* 0xbfb8aa3b3c3d7820 */ /* 0x000fcc0000410000 */
[----:B------:R-:W2:Y:S02]  /*b200*/  MUFU.EX2 R61, R61 ;  /* 0x0000003d003d7308 */ /* 0x000ea40000000800 */
[----:B--2---:R-:W-:-:S06]  /*b210*/  FADD.FTZ R61, R61, 1 ;  /* 0x3f8000003d3d7421 */ /* 0x004fcc0000010000 */
[----:B------:R-:W2:Y:S02]  /*b220*/  MUFU.RCP R61, R61 ;  /* 0x0000003d003d7308 */ /* 0x000ea40000001000 */
[----:B--2---:R-:W-:Y:S02]  /*b230*/  FMUL.FTZ R59, R59, R61 ;  /* 0x0000003d3b3b7220 */ /* 0x004fe40000410000 */
[----:B------:R-:W-:-:S04]  /*b240*/  FADD.FTZ R61, -R61, 1 ;  /* 0x3f8000003d3d7421 */ /* 0x000fc80000010100 */
[----:B------:R-:W-:-:S04]  /*b250*/  FFMA.FTZ R61, R60, R61, 1 ;  /* 0x3f8000003c3d7423 */ /* 0x000fc8000001003d */
[----:B------:R-:W-:Y:S02]  /*b260*/  FMUL.FTZ R59, R59, R61 ;  /* 0x0000003d3b3b7220 */ /* 0x000fe40000410000 */
.L_x_2306:
[----:B------:R-:W-:Y:S01]  /*b270*/  BSSY B0, `(.L_x_2307) ;  /* 0x0000014000007945 */ /* 0x000fe20003800000 */
[----:B------:R-:W-:Y:S05]  /*b280*/  @!P1 BRA `(.L_x_2308) ;  /* 0x0000012000009947 */ /* 0x000fea0003800000 */
[----:B--23--:R-:W-:Y:S02]  /*b290*/  MOV R60, UR5 ;  /* 0x00000005003c7c02 */ /* 0x00cfe40008000f00 */
[----:B------:R-:W-:-:S03]  /*b2a0*/  SHF.R.S32.HI R61, RZ, 0x1f, R80 ;  /* 0x0000001fff3d7819 */ /* 0x000fc60000011450 */
[----:B----45:R-:W-:-:S04]  /*b2b0*/  FFMA.FTZ R60, R62, R60, UR6 ;  /* 0x000000063e3c7e23 */ /* 0x030fc8000801003c */
[----:B------:R-:W-:Y:S01]  /*b2c0*/  FFMA.FTZ R62, R76, R58, -R60 ;  /* 0x0000003a4c3e7223 */ /* 0x000fe2000001083c */
[----:B------:R-:W-:Y:S02]  /*b2d0*/  MOV R58, UR5 ;  /* 0x00000005003a7c02 */ /* 0x000fe40008000f00 */
[----:B------:R-:W-:-:S03]  /*b2e0*/  MOV R60, R2 ;  /* 0x00000002003c7202 */ /* 0x000fc60000000f00 */
[----:B------:R-:W-:-:S04]  /*b2f0*/  FFMA.FTZ R58, R63, R58, UR6 ;  /* 0x000000063f3a7e23 */ /* 0x000fc8000801003a */
[----:B------:R-:W-:Y:S02]  /*b300*/  FFMA.FTZ R63, R77, R59, -R58 ;  /* 0x0000003b4d3f7223 */ /* 0x000fe4000001083a */
[----:B------:R-:W-:Y:S01]  /*b310*/  IMAD R58, R61, c[0x0][0x1d8], RZ ;  /* 0x000076003d3a7a24 */ /* 0x000fe200078e02ff */
[----:B------:R-:W-:-:S03]  /*b320*/  MOV R61, R5 ;  /* 0x00000005003d7202 */ /* 0x000fc60000000f00 */
[C---:B------:R-:W-:Y:S02]  /*b330*/  IMAD R58, R80.reuse, c[0x0][0x1dc], R58 ;  /* 0x00007700503a7a24 */ /* 0x040fe400078e023a */
[----:B------:R-:W-:-:S05]  /*b340*/  IMAD.WIDE.U32 R60, R80, c[0x0][0x1d8], R60 ;  /* 0x00007600503c7a25 */ /* 0x000fca00078e003c */
[----:B------:R-:W-:Y:S01]  /*b350*/  IADD3 R59, R61, R58, RZ ;  /* 0x0000003a3d3b7210 */ /* 0x000fe20007ffe0ff */
[----:B------:R-:W-:Y:S01]  /*b360*/  FMUL.FTZ R61, R63, UR25 ;  /* 0x000000193f3d7c20 */ /* 0x000fe20008410000 */
[----:B------:R-:W-:-:S04]  /*b370*/  LEA R58, P0, R60, c[0x0][0x160], 0x2 ;  /* 0x000058003c3a7a11 */ /* 0x000fc800078010ff */
[----:B------:R-:W-:Y:S01]  /*b380*/  LEA.HI.X R59, R60, c[0x0][0x164], R59, 0x2, P0 ;  /* 0x000059003c3b7a11 */ /* 0x000fe200000f143b */
[----:B------:R-:W-:-:S05]  /*b390*/  FMUL.FTZ R60, R62, UR25 ;  /* 0x000000193e3c7c20 */ /* 0x000fca0008410000 */
[----:B------:R2:W-:Y:S03]  /*b3a0*/  STG.E.64 [R58.64], R60 ;  /* 0x0000003c3a007986 */ /* 0x0005e6000c101b12 */
.L_x_2308:
[----:B------:R-:W-:Y:S05]  /*b3b0*/  BSYNC B0 ;  /* 0x0000000000007941 */ /* 0x000fea0003800000 */
.L_x_2307:
[----:B--2---:R2:W5:Y:S04]  /*b3c0*/  LDL R60, [R1+0xa8] ;  /* 0x0000a800013c7983 */ /* 0x0045680000100800 */
[----:B0-----:R2:W5:Y:S02]  /*b3d0*/  LDL R78, [R1+0xb4] ;  /* 0x0000b400014e7983 */ /* 0x0015640000100800 */
[C---:B-----5:R-:W-:Y:S02]  /*b3e0*/  IADD3 R63, R80.reuse, 0x10, RZ ;  /* 0x00000010503f7810 */ /* 0x060fe40007ffe0ff */
[----:B------:R-:W-:Y:S02]  /*b3f0*/  IADD3 R62, R80, 0x10, RZ ;  /* 0x00000010503e7810 */ /* 0x000fe40007ffe0ff */
[----:B------:R-:W-:-:S02]  /*b400*/  SHF.R.S32.HI R63, RZ, 0x1f, R63 ;  /* 0x0000001fff3f7819 */ /* 0x000fc4000001143f */
[----:B------:R-:W-:-:S04]  /*b410*/  ISETP.GE.U32.AND P0, PT, R62, c[0x0][0x1e0], PT ;  /* 0x000078003e007a0c */ /* 0x000fc80003f06070 */
[----:B------:R-:W-:-:S04]  /*b420*/  ISETP.GE.AND.EX P0, PT, R63, c[0x0][0x1e4], PT, P0 ;  /* 0x000079003f007a0c */ /* 0x000fc80003f06300 */
[----:B------:R-:W-:Y:S01]  /*b430*/  ISETP.GT.U32.OR P0, PT, R0, 0x1bf, P0 ;  /* 0x000001bf0000780c */ /* 0x000fe20000704470 */
[----:B------:R-:W-:Y:S11]  /*b440*/  @!P5 BRA `(.L_x_2309) ;  /* 0x000001200000d947 */ /* 0x000ff60003800000 */
[----:B--2---:R-:W-:-:S04]  /*b450*/  FFMA.FTZ R58, R60, R76, R74 ;  /* 0x0000004c3c3a7223 */ /* 0x004fc8000001004a */
        /* <DEDUP_REMOVED lines=17> */
.L_x_2309:
[----:B--2---:R-:W-:Y:S01]  /*b570*/  BSSY B0, `(.L_x_2310) ;  /* 0x0000013000007945 */ /* 0x004fe20003800000 */
[----:B------:R-:W-:Y:S05]  /*b580*/  @P0 BRA `(.L_x_2311) ;  /* 0x0000011000000947 */ /* 0x000fea0003800000 */
[----:B---3--:R-:W-:Y:S02]  /*b590*/  MOV R58, UR5 ;  /* 0x00000005003a7c02 */ /* 0x008fe40008000f00 */
[----:B------:R-:W-:Y:S02]  /*b5a0*/  MOV R61, UR5 ;  /* 0x00000005003d7c02 */ /* 0x000fe40008000f00 */
[----:B------:R-:W-:Y:S01]  /*b5b0*/  MOV R59, R5 ;  /* 0x00000005003b7202 */ /* 0x000fe20000000f00 */
[----:B----4-:R-:W-:Y:S02]  /*b5c0*/  FFMA.FTZ R58, R60, R58, UR6 ;  /* 0x000000063c3a7e23 */ /* 0x010fe4000801003a */
[----:B------:R-:W-:Y:S02]  /*b5d0*/  FFMA.FTZ R61, R78, R61, UR6 ;  /* 0x000000064e3d7e23 */ /* 0x000fe4000801003d */
[----:B------:R-:W-:Y:S01]  /*b5e0*/  FFMA.FTZ R60, R76, R6, -R58 ;  /* 0x000000064c3c7223 */ /* 0x000fe2000001083a */
[----:B------:R-:W-:Y:S01]  /*b5f0*/  MOV R58, R2 ;  /* 0x00000002003a7202 */ /* 0x000fe20000000f00 */
[----:B------:R-:W-:-:S02]  /*b600*/  IMAD R6, R63, c[0x0][0x1d8], RZ ;  /* 0x000076003f067a24 */ /* 0x000fc400078e02ff */
[----:B------:R-:W-:Y:S02]  /*b610*/  FFMA.FTZ R61, R77, R7, -R61 ;  /* 0x000000074d3d7223 */ /* 0x000fe4000001083d */
        /* <DEDUP_REMOVED lines=8> */
.L_x_2311:
[----:B------:R-:W-:Y:S05]  /*b6a0*/  BSYNC B0 ;  /* 0x0000000000007941 */ /* 0x000fea0003800000 */
.L_x_2310:
[----:B0-----:R0:W5:Y:S04]  /*b6b0*/  LDL R58, [R1+0xa0] ;  /* 0x0000a000013a7983 */ /* 0x0011680000100800 */
[----:B------:R0:W5:Y:S01]  /*b6c0*/  LDL R62, [R1+0xac] ;  /* 0x0000ac00013e7983 */ /* 0x0001620000100800 */
[C---:B------:R-:W-:Y:S02]  /*b6d0*/  IADD3 R61, R80.reuse, 0x20, RZ ;  /* 0x00000020503d7810 */ /* 0x040fe40007ffe0ff */
[----:B------:R-:W-:Y:S02]  /*b6e0*/  IADD3 R60, R80, 0x20, RZ ;  /* 0x00000020503c7810 */ /* 0x000fe40007ffe0ff */
[----:B------:R-:W-:Y:S02]  /*b6f0*/  SHF.R.S32.HI R61, RZ, 0x1f, R61 ;  /* 0x0000001fff3d7819 */ /* 0x000fe4000001143d */
[----:B------:R-:W-:-:S04]  /*b700*/  ISETP.GE.U32.AND P0, PT, R60, c[0x0][0x1e0], PT ;  /* 0x000078003c007a0c */ /* 0x000fc80003f06070 */
[----:B------:R-:W-:-:S04]  /*b710*/  ISETP.GE.AND.EX P0, PT, R61, c[0x0][0x1e4], PT, P0 ;  /* 0x000079003d007a0c */ /* 0x000fc80003f06300 */
[----:B------:R-:W-:Y:S01]  /*b720*/  ISETP.GT.U32.OR P0, PT, R0, 0x1bf, P0 ;  /* 0x000001bf0000780c */ /* 0x000fe20000704470 */
[----:B------:R-:W-:Y:S11]  /*b730*/  @!P5 BRA `(.L_x_2312) ;  /* 0x000001200000d947 */ /* 0x000ff60003800000 */
[----:B0----5:R-:W-:-:S04]  /*b740*/  FFMA.FTZ R6, R58, R76, R74 ;  /* 0x0000004c3a067223 */ /* 0x021fc8000001004a */
        /* <DEDUP_REMOVED lines=17> */
.L_x_2312:
[----:B0-----:R-:W-:Y:S01]  /*b860*/  BSSY B0, `(.L_x_2313) ;  /* 0x0000013000007945 */ /* 0x001fe20003800000 */
[----:B------:R-:W-:Y:S05]  /*b870*/  @P0 BRA `(.L_x_2314) ;  /* 0x0000011000000947 */ /* 0x000fea0003800000 */
[----:B---3--:R-:W-:Y:S02]  /*b880*/  MOV R6, UR5 ;  /* 0x0000000500067c02 */ /* 0x008fe40008000f00 */
[----:B------:R-:W-:-:S03]  /*b890*/  MOV R59, UR5 ;  /* 0x00000005003b7c02 */ /* 0x000fc60008000f00 */
[----:B----45:R-:W-:Y:S02]  /*b8a0*/  FFMA.FTZ R6, R58, R6, UR6 ;  /* 0x000000063a067e23 */ /* 0x030fe40008010006 */
[----:B------:R-:W-:Y:S02]  /*b8b0*/  FFMA.FTZ R59, R62, R59, UR6 ;  /* 0x000000063e3b7e23 */ /* 0x000fe4000801003b */
[----:B------:R-:W-:Y:S01]  /*b8c0*/  FFMA.FTZ R58, R76, R8, -R6 ;  /* 0x000000084c3a7223 */ /* 0x000fe20000010806 */
[----:B------:R-:W-:Y:S01]  /*b8d0*/  MOV R8, R2 ;  /* 0x0000000200087202 */ /* 0x000fe20000000f00 */
[----:B------:R-:W-:Y:S01]  /*b8e0*/  FFMA.FTZ R59, R77, R9, -R59 ;  /* 0x000000094d3b7223 */ /* 0x000fe2000001083b */
[----:B------:R-:W-:Y:S01]  /*b8f0*/  MOV R9, R5 ;  /* 0x0000000500097202 */ /* 0x000fe20000000f00 */
[----:B------:R-:W-:-:S04]  /*b900*/  IMAD R6, R61, c[0x0][0x1d8], RZ ;  /* 0x000076003d067a24 */ /* 0x000fc800078e02ff */
        /* <DEDUP_REMOVED lines=8> */
.L_x_2314:
[----:B------:R-:W-:Y:S05]  /*b990*/  BSYNC B0 ;  /* 0x0000000000007941 */ /* 0x000fea0003800000 */
.L_x_2313:
[----:B------:R2:W5:Y:S04]  /*b9a0*/  LDL R79, [R1+0xa4] ;  /* 0x0000a400014f7983 */ /* 0x0005680000100800 */
[----:B0-----:R2:W5:Y:S01]  /*b9b0*/  LDL R9, [R1+0xb0] ;  /* 0x0000b00001097983 */ /* 0x0015620000100800 */
[C---:B------:R-:W-:Y:S02]  /*b9c0*/  IADD3 R78, R80.reuse, 0x30, RZ ;  /* 0x00000030504e7810 */ /* 0x040fe40007ffe0ff */
[C---:B-----5:R-:W-:Y:S02]  /*b9d0*/  IADD3 R62, R80.reuse, 0x40, RZ ;  /* 0x00000040503e7810 */ /* 0x060fe40007ffe0ff */
[C---:B------:R-:W-:Y:S02]  /*b9e0*/  IADD3 R60, R80.reuse, 0x50, RZ ;  /* 0x00000050503c7810 */ /* 0x040fe40007ffe0ff */
[----:B------:R-:W-:-:S02]  /*b9f0*/  IADD3 R61, R80, 0x50, RZ ;  /* 0x00000050503d7810 */ /* 0x000fc40007ffe0ff */
[C---:B------:R-:W-:Y:S02]  /*ba00*/  IADD3 R63, R80.reuse, 0x40, RZ ;  /* 0x00000040503f7810 */ /* 0x040fe40007ffe0ff */
[----:B------:R-:W-:Y:S02]  /*ba10*/  IADD3 R8, R80, 0x30, RZ ;  /* 0x0000003050087810 */ /* 0x000fe40007ffe0ff */
[----:B------:R-:W-:Y:S02]  /*ba20*/  ISETP.GE.U32.AND P6, PT, R78, c[0x0][0x1e0], PT ;  /* 0x000078004e007a0c */ /* 0x000fe40003fc6070 */
[----:B------:R-:W-:Y:S02]  /*ba30*/  ISETP.GE.U32.AND P2, PT, R62, c[0x0][0x1e0], PT ;  /* 0x000078003e007a0c */ /* 0x000fe40003f46070 */
[----:B------:R-:W-:Y:S02]  /*ba40*/  ISETP.GE.U32.AND P3, PT, R60, c[0x0][0x1e0], PT ;  /* 0x000078003c007a0c */ /* 0x000fe40003f66070 */
[----:B------:R-:W-:-:S02]  /*ba50*/  SHF.R.S32.HI R8, RZ, 0x1f, R8 ;  /* 0x0000001fff087819 */ /* 0x000fc40000011408 */
[----:B------:R-:W-:Y:S02]  /*ba60*/  SHF.R.S32.HI R63, RZ, 0x1f, R63 ;  /* 0x0000001fff3f7819 */ /* 0x000fe4000001143f */
[----:B------:R-:W-:Y:S02]  /*ba70*/  SHF.R.S32.HI R61, RZ, 0x1f, R61 ;  /* 0x0000001fff3d7819 */ /* 0x000fe4000001143d */
[C---:B------:R-:W-:Y:S02]  /*ba80*/  IADD3 R59, R80.reuse, 0x60, RZ ;  /* 0x00000060503b7810 */ /* 0x040fe40007ffe0ff */
[----:B------:R-:W-:Y:S02]  /*ba90*/  IADD3 R58, R80, 0x70, RZ ;  /* 0x00000070503a7810 */ /* 0x000fe40007ffe0ff */
[----:B------:R-:W-:Y:S02]  /*baa0*/  ISETP.GE.AND.EX P6, PT, R8, c[0x0][0x1e4], PT, P6 ;  /* 0x0000790008007a0c */ /* 0x000fe40003fc6360 */
[----:B------:R-:W-:-:S02]  /*bab0*/  ISETP.GE.AND.EX P2, PT, R63, c[0x0][0x1e4], PT, P2 ;  /* 0x000079003f007a0c */ /* 0x000fc40003f46320 */
[----:B------:R-:W-:Y:S02]  /*bac0*/  ISETP.GE.AND.EX P3, PT, R61, c[0x0][0x1e4], PT, P3 ;  /* 0x000079003d007a0c */ /* 0x000fe40003f66330 */
[----:B------:R-:W-:Y:S02]  /*bad0*/  ISETP.GE.U32.AND P0, PT, R59, c[0x0][0x1e0], PT ;  /* 0x000078003b007a0c */ /* 0x000fe40003f06070 */
[----:B------:R-:W-:Y:S02]  /*bae0*/  ISETP.GE.U32.AND P4, PT, R58, c[0x0][0x1e0], PT ;  /* 0x000078003a007a0c */ /* 0x000fe40003f86070 */
[C---:B------:R-:W-:Y:S02]  /*baf0*/  ISETP.GT.U32.OR P6, PT, R0.reuse, 0x1bf, P6 ;  /* 0x000001bf0000780c */ /* 0x040fe400037c4470 */
[C---:B------:R-:W-:Y:S02]  /*bb00*/  ISETP.GT.U32.OR P2, PT, R0.reuse, 0x1bf, P2 ;  /* 0x000001bf0000780c */ /* 0x040fe40001744470 */
[----:B------:R-:W-:Y:S01]  /*bb10*/  ISETP.GT.U32.OR P3, PT, R0, 0x1bf, P3 ;  /* 0x000001bf0000780c */ /* 0x000fe20001f64470 */
[----:B------:R-:W-:Y:S07]  /*bb20*/  @!P5 BRA `(.L_x_2315) ;  /* 0x000001200000d947 */ /* 0x000fee0003800000 */
        /* <DEDUP_REMOVED lines=18> */
.L_x_2315:
[----:B--2---:R-:W-:Y:S01]  /*bc50*/  BSSY B0, `(.L_x_2316) ;  /* 0x0000013000007945 */ /* 0x004fe20003800000 */
[----:B------:R-:W-:Y:S05]  /*bc60*/  @P6 BRA `(.L_x_2317) ;  /* 0x0000011000006947 */ /* 0x000fea0003800000 */
[----:B---3--:R-:W-:Y:S02]  /*bc70*/  MOV R6, UR5 ;  /* 0x0000000500067c02 */ /* 0x008fe40008000f00 */
[----:B------:R-:W-:-:S03]  /*bc80*/  MOV R7, UR5 ;  /* 0x0000000500077c02 */ /* 0x000fc60008000f00 */
[----:B----4-:R-:W-:Y:S02]  /*bc90*/  FFMA.FTZ R6, R79, R6, UR6 ;  /* 0x000000064f067e23 */ /* 0x010fe40008010006 */
[----:B------:R-:W-:Y:S01]  /*bca0*/  FFMA.FTZ R7, R9, R7, UR6 ;  /* 0x0000000609077e23 */ /* 0x000fe20008010007 */
[----:B------:R-:W-:Y:S01]  /*bcb0*/  MOV R9, R5 ;  /* 0x0000000500097202 */ /* 0x000fe20000000f00 */
[----:B------:R-:W-:Y:S02]  /*bcc0*/  FFMA.FTZ R10, R76, R10, -R6 ;  /* 0x0000000a4c0a7223 */ /* 0x000fe40000010806 */
[----:B------:R-:W-:Y:S01]  /*bcd0*/  IMAD R6, R8, c[0x0][0x1d8], RZ ;  /* 0x0000760008067a24 */ /* 0x000fe200078e02ff */
[----:B------:R-:W-:Y:S01]  /*bce0*/  MOV R8, R2 ;  /* 0x0000000200087202 */ /* 0x000fe20000000f00 */
[----:B------:R-:W-:Y:S02]  /*bcf0*/  FFMA.FTZ R11, R77, R11, -R7 ;  /* 0x0000000b4d0b7223 */ /* 0x000fe40000010807 */
[----:B------:R-:W-:-:S02]  /*bd00*/  IMAD R6, R78, c[0x0][0x1dc], R6 ;  /* 0x000077004e067a24 */ /* 0x000fc400078e0206 */
[----:B------:R-:W-:-:S05]  /*bd10*/  IMAD.WIDE.U32 R8, R78, c[0x0][0x1d8], R8 ;  /* 0x000076004e087a25 */ /* 0x000fca00078e0008 */
[----:B------:R-:W-:Y:S01]  /*bd20*/  IADD3 R7, R9, R6, RZ ;  /* 0x0000000609077210 */ /* 0x000fe20007ffe0ff */
[----:B------:R-:W-:Y:S01]  /*bd30*/  FMUL.FTZ R9, R11, UR25 ;  /* 0x000000190b097c20 */ /* 0x000fe20008410000 */
[----:B------:R-:W-:-:S04]  /*bd40*/  LEA R6, P6, R8, c[0x0][0x160], 0x2 ;  /* 0x0000580008067a11 */ /* 0x000fc800078c10ff */
[----:B------:R-:W-:Y:S01]  /*bd50*/  LEA.HI.X R7, R8, c[0x0][0x164], R7, 0x2, P6 ;  /* 0x0000590008077a11 */ /* 0x000fe200030f1407 */
[----:B------:R-:W-:-:S05]  /*bd60*/  FMUL.FTZ R8, R10, UR25 ;  /* 0x000000190a087c20 */ /* 0x000fca0008410000 */
[----:B------:R0:W-:Y:S03]  /*bd70*/  STG.E.64 [R6.64], R8 ;  /* 0x0000000806007986 */ /* 0x0001e6000c101b12 */
.L_x_2317:
[----:B------:R-:W-:Y:S05]  /*bd80*/  BSYNC B0 ;  /* 0x0000000000007941 */ /* 0x000fea0003800000 */
.L_x_2316:
[----:B------:R-:W-:Y:S05]  /*bd90*/  @!P5 BRA `(.L_x_2318) ;  /* 0x000001400000d947 */ /* 0x000fea0003800000 */
[----:B0-----:R-:W2:Y:S04]  /*bda0*/  LDL R6, [R1+0x94] ;  /* 0x0000940001067983 */ /* 0x001ea80000100800 */
[----:B------:R-:W5:Y:S01]  /*bdb0*/  LDL R8, [R1+0x90] ;  /* 0x0000900001087983 */ /* 0x000f620000100800 */
        /* <DEDUP_REMOVED lines=8> */
[----:B-----5:R-:W-:Y:S02]  /*be40*/  FFMA.FTZ R6, R8, R77, R75 ;  /* 0x0000004d08067223 */ /* 0x020fe4000001004b */
        /* <DEDUP_REMOVED lines=9> */
.L_x_2318:
[----:B------:R-:W-:Y:S01]  /*bee0*/  BSSY B0, `(.L_x_2319) ;  /* 0x0000015000007945 */ /* 0x000fe20003800000 */
[----:B------:R-:W-:Y:S05]  /*bef0*/  @P2 BRA `(.L_x_2320) ;  /* 0x0000013000002947 */ /* 0x000fea0003800000 */
[----:B0-----:R-:W2:Y:S04]  /*bf00*/  LDL.LU R8, [R1+0x94] ;  /* 0x0000940001087983 */ /* 0x001ea80000300800 */
[----:B------:R-:W5:Y:S01]  /*bf10*/  LDL.LU R7, [R1+0x90] ;  /* 0x0000900001077983 */ /* 0x000f620000300800 */
[----:B---3--:R-:W-:Y:S02]  /*bf20*/  MOV R6, UR5 ;  /* 0x0000000500067c02 */ /* 0x008fe40008000f00 */
[----:B------:R-:W-:-:S03]  /*bf30*/  MOV R9, R5 ;  /* 0x0000000500097202 */ /* 0x000fc60000000f00 */
[----:B--2-4-:R-:W-:Y:S01]  /*bf40*/  FFMA.FTZ R6, R8, R6, UR6 ;  /* 0x0000000608067e23 */ /* 0x014fe20008010006 */
[----:B------:R-:W-:-:S03]  /*bf50*/  MOV R8, R2 ;  /* 0x0000000200087202 */ /* 0x000fc60000000f00 */
[----:B------:R-:W-:Y:S01]  /*bf60*/  FFMA.FTZ R12, R76, R12, -R6 ;  /* 0x0000000c4c0c7223 */ /* 0x000fe20000010806 */
[----:B------:R-:W-:Y:S01]  /*bf70*/  MOV R6, UR5 ;  /* 0x0000000500067c02 */ /* 0x000fe20008000f00 */
[----:B------:R-:W-:-:S04]  /*bf80*/  IMAD.WIDE.U32 R8, R62, c[0x0][0x1d8], R8 ;  /* 0x000076003e087a25 */ /* 0x000fc800078e0008 */
[----:B-----5:R-:W-:-:S04]  /*bf90*/  FFMA.FTZ R6, R7, R6, UR6 ;  /* 0x0000000607067e23 */ /* 0x020fc80008010006 */
[----:B------:R-:W-:Y:S02]  /*bfa0*/  FFMA.FTZ R13, R77, R13, -R6 ;  /* 0x0000000d4d0d7223 */ /* 0x000fe40000010806 */
[----:B------:R-:W-:-:S04]  /*bfb0*/  IMAD R6, R63, c[0x0][0x1d8], RZ ;  /* 0x000076003f067a24 */ /* 0x000fc800078e02ff */
[----:B------:R-:W-:-:S05]  /*bfc0*/  IMAD R6, R62, c[0x0][0x1dc], R6 ;  /* 0x000077003e067a24 */ /* 0x000fca00078e0206 */
[----:B------:R-:W-:Y:S01]  /*bfd0*/  IADD3 R7, R9, R6, RZ ;  /* 0x0000000609077210 */ /* 0x000fe20007ffe0ff */
[----:B------:R-:W-:Y:S01]  /*bfe0*/  FMUL.FTZ R9, R13, UR25 ;  /* 0x000000190d097c20 */ /* 0x000fe20008410000 */
[----:B------:R-:W-:-:S04]  /*bff0*/  LEA R6, P2, R8, c[0x0][0x160], 0x2 ;  /* 0x0000580008067a11 */ /* 0x000fc800078410ff */
[----:B------:R-:W-:Y:S01]  /*c000*/  LEA.HI.X R7, R8, c[0x0][0x164], R7, 0x2, P2 ;  /* 0x0000590008077a11 */ /* 0x000fe200010f1407 */
[----:B------:R-:W-:-:S05]  /*c010*/  FMUL.FTZ R8, R12, UR25 ;  /* 0x000000190c087c20 */ /* 0x000fca0008410000 */
[----:B------:R0:W-:Y:S03]  /*c020*/  STG.E.64 [R6.64], R8 ;  /* 0x0000000806007986 */ /* 0x0001e6000c101b12 */
.L_x_2320:
[----:B------:R-:W-:Y:S05]  /*c030*/  BSYNC B0 ;  /* 0x0000000000007941 */ /* 0x000fea0003800000 */
.L_x_2319:
        /* <DEDUP_REMOVED lines=21> */
.L_x_2321:
        /* <DEDUP_REMOVED lines=21> */
.L_x_2323:
[----:B------:R-:W-:Y:S05]  /*c2e0*/  BSYNC B0 ;  /* 0x0000000000007941 */ /* 0x000fea0003800000 */
.L_x_2322:
[----:B------:R2:W5:Y:S04]  /*c2f0*/  LDL R14, [R1+0x84] ;  /* 0x00008400010e7983 */ /* 0x0005680000100800 */
[----:B0-----:R2:W5:Y:S01]  /*c300*/  LDL R9, [R1+0x80] ;  /* 0x0000800001097983 */ /* 0x0015620000100800 */
[C---:B------:R-:W-:Y:S02]  /*c310*/  IADD3 R10, R80.reuse, 0x80, RZ ;  /* 0x00000080500a7810 */ /* 0x040fe40007ffe0ff */
[C---:B------:R-:W-:Y:S02]  /*c320*/  IADD3 R11, R80.reuse, 0x80, RZ ;  /* 0x00000080500b7810 */ /* 0x040fe40007ffe0ff */
[C---:B------:R-:W-:Y:S02]  /*c330*/  IADD3 R13, R80.reuse, 0x70, RZ ;  /* 0x00000070500d7810 */ /* 0x040fe40007ffe0ff */
[----:B------:R-:W-:-:S02]  /*c340*/  IADD3 R8, R80, 0x60, RZ ;  /* 0x0000006050087810 */ /* 0x000fc40007ffe0ff */
[----:B------:R-:W-:Y:S02]  /*c350*/  ISETP.GE.U32.AND P2, PT, R10, c[0x0][0x1e0], PT ;  /* 0x000078000a007a0c */ /* 0x000fe40003f46070 */
[----:B------:R-:W-:Y:S02]  /*c360*/  SHF.R.S32.HI R8, RZ, 0x1f, R8 ;  /* 0x0000001fff087819 */ /* 0x000fe40000011408 */
[----:B------:R-:W-:Y:S02]  /*c370*/  SHF.R.S32.HI R13, RZ, 0x1f, R13 ;  /* 0x0000001fff0d7819 */ /* 0x000fe4000001140d */
[----:B------:R-:W-:Y:S02]  /*c380*/  SHF.R.S32.HI R11, RZ, 0x1f, R11 ;  /* 0x0000001fff0b7819 */ /* 0x000fe4000001140b */
[C---:B------:R-:W-:Y:S02]  /*c390*/  IADD3 R15, R80.reuse, 0x90, RZ ;  /* 0x00000090500f7810 */ /* 0x040fe40007ffe0ff */
[----:B------:R-:W-:-:S02]  /*c3a0*/  IADD3 R12, R80, 0xa0, RZ ;  /* 0x000000a0500c7810 */ /* 0x000fc40007ffe0ff */
[----:B------:R-:W-:Y:S02]  /*c3b0*/  ISETP.GE.AND.EX P0, PT, R8, c[0x0][0x1e4], PT, P0 ;  /* 0x0000790008007a0c */ /* 0x000fe40003f06300 */
[----:B------:R-:W-:Y:S02]  /*c3c0*/  ISETP.GE.AND.EX P4, PT, R13, c[0x0][0x1e4], PT, P4 ;  /* 0x000079000d007a0c */ /* 0x000fe40003f86340 */
[----:B------:R-:W-:Y:S02]  /*c3d0*/  ISETP.GE.AND.EX P6, PT, R11, c[0x0][0x1e4], PT, P2 ;  /* 0x000079000b007a0c */ /* 0x000fe40003fc6320 */
[----:B------:R-:W-:Y:S02]  /*c3e0*/  ISETP.GE.U32.AND P3, PT, R15, c[0x0][0x1e0], PT ;  /* 0x000078000f007a0c */ /* 0x000fe40003f66070 */
[----:B------:R-:W-:Y:S02]  /*c3f0*/  ISETP.GE.U32.AND P2, PT, R12, c[0x0][0x1e0], PT ;  /* 0x000078000c007a0c */ /* 0x000fe40003f46070 */
[----:B------:R-:W-:-:S02]  /*c400*/  ISETP.GT.U32.OR P0, PT, R0, 0x1bf, P0 ;  /* 0x000001bf0000780c */ /* 0x000fc40000704470 */
[C---:B------:R-:W-:Y:S02]  /*c410*/  ISETP.GT.U32.OR P4, PT, R0.reuse, 0x1bf, P4 ;  /* 0x000001bf0000780c */ /* 0x040fe40002784470 */
[----:B------:R-:W-:Y:S01]  /*c420*/  ISETP.GT.U32.OR P6, PT, R0, 0x1bf, P6 ;  /* 0x000001bf0000780c */ /* 0x000fe200037c4470 */
[----:B------:R-:W-:Y:S07]  /*c430*/  @!P5 BRA `(.L_x_2324) ;  /* 0x000001200000d947 */ /* 0x000fee0003800000 */
[----:B--2--5:R-:W-:-:S04]  /*c440*/  FFMA.FTZ R6, R14, R76, R74 ;  /* 0x0000004c0e067223 */ /* 0x024fc8000001004a */
        /* <DEDUP_REMOVED lines=17> */
.L_x_2324:
[----:B--2---:R-:W-:Y:S01]  /*c560*/  BSSY B0, `(.L_x_2325) ;  /* 0x0000013000007945 */ /* 0x004fe20003800000 */
[----:B------:R-:W-:Y:S05]  /*c570*/  @P0 BRA `(.L_x_2326) ;  /* 0x0000011000000947 */ /* 0x000fea0003800000 */
[----:B---3--:R-:W-:-:S05]  /*c580*/  MOV R6, UR5 ;  /* 0x0000000500067c02 */ /* 0x008fca0008000f00 */
[----:B----45:R-:W-:-:S04]  /*c590*/  FFMA.FTZ R6, R14, R6, UR6 ;  /* 0x000000060e067e23 */ /* 0x030fc80008010006 */
[----:B------:R-:W-:Y:S01]  /*c5a0*/  FFMA.FTZ R16, R76, R16, -R6 ;  /* 0x000000104c107223 */ /* 0x000fe20000010806 */
[----:B------:R-:W-:-:S05]  /*c5b0*/  MOV R6, UR5 ;  /* 0x0000000500067c02 */ /* 0x000fca0008000f00 */
[----:B------:R-:W-:Y:S01]  /*c5c0*/  FFMA.FTZ R6, R9, R6, UR6 ;  /* 0x0000000609067e23 */ /* 0x000fe20008010006 */
[----:B------:R-:W-:-:S03]  /*c5d0*/  MOV R9, R5 ;  /* 0x0000000500097202 */ /* 0x000fc60000000f00 */
        /* <DEDUP_REMOVED lines=11> */
.L_x_2326:
[----:B------:R-:W-:Y:S05]  /*c690*/  BSYNC B0 ;  /* 0x0000000000007941 */ /* 0x000fea0003800000 */
.L_x_2325:
[----:B------:R-:W-:Y:S05]  /*c6a0*/  @!P5 BRA `(.L_x_2327) ;  /* 0x000001400000d947 */ /* 0x000fea0003800000 */
[----:B0-----:R-:W2:Y:S04]  /*c6b0*/  LDL R6, [R1+0x6c] ;  /* 0x00006c0001067983 */ /* 0x001ea80000100800 */
[----:B----4-:R-:W4:Y:S01]  /*c6c0*/  LDL R8, [R1+0x68] ;  /* 0x0000680001087983 */ /* 0x010f220000100800 */
        /* <DEDUP_REMOVED lines=8> */
[----:B----4-:R-:W-:Y:S02]  /*c750*/  FFMA.FTZ R6, R8, R77, R75 ;  /* 0x0000004d08067223 */ /* 0x010fe4000001004b */
        /* <DEDUP_REMOVED lines=9> */
.L_x_2327:
[----:B------:R-:W-:Y:S01]  /*c7f0*/  BSSY B0, `(.L_x_2328) ;  /* 0x0000015000007945 */ /* 0x000fe20003800000 */
[----:B------:R-:W-:Y:S05]  /*c800*/  @P4 BRA `(.L_x_2329) ;  /* 0x0000013000004947 */ /* 0x000fea0003800000 */
[----:B0-----:R-:W2:Y:S04]  /*c810*/  LDL.LU R8, [R1+0x6c] ;  /* 0x00006c0001087983 */ /* 0x001ea80000300800 */
[----:B----4-:R-:W4:Y:S01]  /*c820*/  LDL.LU R7, [R1+0x68] ;  /* 0x0000680001077983 */ /* 0x010f220000300800 */
[----:B---3--:R-:W-:Y:S02]  /*c830*/  MOV R6, UR5 ;  /* 0x0000000500067c02 */ /* 0x008fe40008000f00 */
[----:B-----5:R-:W-:-:S03]  /*c840*/  MOV R9, R5 ;  /* 0x0000000500097202 */ /* 0x020fc60000000f00 */
[----:B--2---:R-:W-:Y:S01]  /*c850*/  FFMA.FTZ R6, R8, R6, UR6 ;  /* 0x0000000608067e23 */ /* 0x004fe20008010006 */
[----:B------:R-:W-:-:S03]  /*c860*/  MOV R8, R2 ;  /* 0x0000000200087202 */ /* 0x000fc60000000f00 */
[----:B------:R-:W-:Y:S01]  /*c870*/  FFMA.FTZ R18, R76, R18, -R6 ;  /* 0x000000124c127223 */ /* 0x000fe20000010806 */
[----:B------:R-:W-:Y:S01]  /*c880*/  MOV R6, UR5 ;  /* 0x0000000500067c02 */ /* 0x000fe20008000f00 */
[----:B------:R-:W-:-:S04]  /*c890*/  IMAD.WIDE.U32 R8, R58, c[0x0][0x1d8], R8 ;  /* 0x000076003a087a25 */ /* 0x000fc800078e0008 */
[----:B----4-:R-:W-:-:S04]  /*c8a0*/  FFMA.FTZ R6, R7, R6, UR6 ;  /* 0x0000000607067e23 */ /* 0x010fc80008010006 */
        /* <DEDUP_REMOVED lines=9> */
.L_x_2329:
[----:B------:R-:W-:Y:S05]  /*c940*/  BSYNC B0 ;  /* 0x0000000000007941 */ /* 0x000fea0003800000 */
.L_x_2328:
        /* <DEDUP_REMOVED lines=21> */
.L_x_2330:
        /* <DEDUP_REMOVED lines=21> */
.L_x_2332:
[----:B------:R-:W-:Y:S05]  /*cbf0*/  BSYNC B0 ;  /* 0x0000000000007941 */ /* 0x000fea0003800000 */
.L_x_2331:
[----:B------:R2:W5:Y:S04]  /*cc00*/  LDL R17, [R1+0x5c] ;  /* 0x00005c0001117983 */ /* 0x0005680000100800 */
[----:B0----5:R2:W5:Y:S01]  /*cc10*/  LDL R9, [R1+0x58] ;  /* 0x0000580001097983 */ /* 0x0215620000100800 */
        /* <DEDUP_REMOVED lines=37> */
.L_x_2333:
[----:B--2---:R-:W-:Y:S01]  /*ce70*/  BSSY B0, `(.L_x_2334) ;  /* 0x0000013000007945 */ /* 0x004fe20003800000 */
[----:B------:R-:W-:Y:S05]  /*ce80*/  @P4 BRA `(.L_x_2335) ;  /* 0x0000011000004947 */ /* 0x000fea0003800000 */
[----:B---3--:R-:W-:-:S05]  /*ce90*/  MOV R6, UR5 ;  /* 0x0000000500067c02 */ /* 0x008fca0008000f00 */
[----:B----4-:R-:W-:-:S04]  /*cea0*/  FFMA.FTZ R6, R17, R6, UR6 ;  /* 0x0000000611067e23 */ /* 0x010fc80008010006 */
[----:B------:R-:W-:Y:S01]  /*ceb0*/  FFMA.FTZ R22, R76, R22, -R6 ;  /* 0x000000164c167223 */ /* 0x000fe20000010806 */
[----:B------:R-:W-:-:S05]  /*cec0*/  MOV R6, UR5 ;  /* 0x0000000500067c02 */ /* 0x000fca0008000f00 */
[----:B-----5:R-:W-:Y:S01]  /*ced0*/  FFMA.FTZ R6, R9, R6, UR6 ;  /* 0x0000000609067e23 */ /* 0x020fe20008010006 */
        /* <DEDUP_REMOVED lines=12> */
.L_x_2335:
[----:B------:R-:W-:Y:S05]  /*cfa0*/  BSYNC B0 ;  /* 0x0000000000007941 */ /* 0x000fea0003800000 */
.L_x_2334:
        /* <DEDUP_REMOVED lines=21> */
.L_x_2336:
        /* <DEDUP_REMOVED lines=21> */
.L_x_2338:
[----:B------:R-:W-:Y:S05]  /*d250*/  BSYNC B0 ;  /* 0x0000000000007941 */ /* 0x000fea0003800000 */
.L_x_2337:
        /* <DEDUP_REMOVED lines=21> */
.L_x_2339:
        /* <DEDUP_REMOVED lines=21> */
.L_x_2341:
[----:B------:R-:W-:Y:S05]  /*d500*/  BSYNC B0 ;  /* 0x0000000000007941 */ /* 0x000fea0003800000 */
.L_x_2340:
        /* <DEDUP_REMOVED lines=39> */
.L_x_2342:
        /* <DEDUP_REMOVED lines=19> */
.L_x_2344:
[----:B------:R-:W-:Y:S05]  /*d8b0*/  BSYNC B0 ;  /* 0x0000000000007941 */ /* 0x000fea0003800000 */
.L_x_2343:
        /* <DEDUP_REMOVED lines=21> */
.L_x_2345:
        /* <DEDUP_REMOVED lines=21> */
.L_x_2347:
[----:B------:R-:W-:Y:S05]  /*db60*/  BSYNC B0 ;  /* 0x0000000000007941 */ /* 0x000fea0003800000 */
.L_x_2346:
        /* <DEDUP_REMOVED lines=21> */
.L_x_2348:
        /* <DEDUP_REMOVED lines=21> */
.L_x_2350:
[----:B------:R-:W-:Y:S05]  /*de10*/  BSYNC B0 ;  /* 0x0000000000007941 */ /* 0x000fea0003800000 */
.L_x_2349:
        /* <DEDUP_REMOVED lines=39> */
.L_x_2351:
        /* <DEDUP_REMOVED lines=19> */
.L_x_2353:
[----:B------:R-:W-:Y:S05]  /*e1c0*/  BSYNC B0 ;  /* 0x0000000000007941 */ /* 0x000fea0003800000 */
.L_x_2352:
        /* <DEDUP_REMOVED lines=21> */
.L_x_2354:
[----:B------:R-:W-:Y:S01]  /*e320*/  BSSY B0, `(.L_x_2355) ;  /* 0x0000014000007945 */ /* 0x000fe20003800000 */
[----:B------:R-:W-:Y:S05]  /*e330*/  @P6 BRA `(.L_x_2356) ;  /* 0x0000012000006947 */ /* 0x000fea0003800000 */
[----:B0-----:R-:W2:Y:S04]  /*e340*/  LDL.LU R7, [R1+0x1c] ;  /* 0x00001c0001077983 */ /* 0x001ea80000300800 */
[----:B----4-:R-:W4:Y:S01]  /*e350*/  LDL.LU R8, [R1+0x18] ;  /* 0x0000180001087983 */ /* 0x010f220000300800 */
[----:B---3--:R-:W-:Y:S02]  /*e360*/  MOV R6, UR5 ;  /* 0x0000000500067c02 */ /* 0x008fe40008000f00 */
[----:B-----5:R-:W-:-:S03]  /*e370*/  MOV R9, R5 ;  /* 0x0000000500097202 */ /* 0x020fc60000000f00 */
[-C--:B--2---:R-:W-:Y:S02]  /*e380*/  FFMA.FTZ R7, R7, R6.reuse, UR6 ;  /* 0x0000000607077e23 */ /* 0x084fe40008010006 */
[----:B----4-:R-:W-:Y:S01]  /*e390*/  FFMA.FTZ R6, R8, R6, UR6 ;  /* 0x0000000608067e23 */ /* 0x010fe20008010006 */
[----:B------:R-:W-:Y:S01]  /*e3a0*/  MOV R8, R2 ;  /* 0x0000000200087202 */ /* 0x000fe20000000f00 */
[----:B------:R-:W-:Y:S02]  /*e3b0*/  FFMA.FTZ R36, R76, R36, -R7 ;  /* 0x000000244c247223 */ /* 0x000fe40000010807 */
[----:B------:R-:W-:Y:S02]  /*e3c0*/  FFMA.FTZ R37, R77, R37, -R6 ;  /* 0x000000254d257223 */ /* 0x000fe40000010806 */
[----:B------:R-:W-:Y:S02]  /*e3d0*/  IMAD R6, R11, c[0x0][0x1d8], RZ ;  /* 0x000076000b067a24 */ /* 0x000fe400078e02ff */
[----:B------:R-:W-:-:S04]  /*e3e0*/  IMAD.WIDE.U32 R8, R10, c[0x0][0x1d8], R8 ;  /* 0x000076000a087a25 */ /* 0x000fc800078e0008 */
[----:B------:R-:W-:-:S05]  /*e3f0*/  IMAD R6, R10, c[0x0][0x1dc], R6 ;  /* 0x000077000a067a24 */ /* 0x000fca00078e0206 */
[----:B------:R-:W-:Y:S01]  /*e400*/  IADD3 R7, R9, R6, RZ ;  /* 0x0000000609077210 */ /* 0x000fe20007ffe0ff */
[----:B------:R-:W-:Y:S01]  /*e410*/  FMUL.FTZ R9, R37, UR25 ;  /* 0x0000001925097c20 */ /* 0x000fe20008410000 */
[----:B------:R-:W-:-:S04]  /*e420*/  LEA R6, P2, R8, c[0x0][0x160], 0x2 ;  /* 0x0000580008067a11 */ /* 0x000fc800078410ff */
[----:B------:R-:W-:Y:S01]  /*e430*/  LEA.HI.X R7, R8, c[0x0][0x164], R7, 0x2, P2 ;  /* 0x0000590008077a11 */ /* 0x000fe200010f1407 */
[----:B------:R-:W-:-:S05]  /*e440*/  FMUL.FTZ R8, R36, UR25 ;  /* 0x0000001924087c20 */ /* 0x000fca0008410000 */
[----:B------:R0:W-:Y:S03]  /*e450*/  STG.E.64 [R6.64], R8 ;  /* 0x0000000806007986 */ /* 0x0001e6000c101b12 */
.L_x_2356:
[----:B------:R-:W-:Y:S05]  /*e460*/  BSYNC B0 ;  /* 0x0000000000007941 */ /* 0x000fea0003800000 */
.L_x_2355:
[----:B------:R-:W-:Y:S05]  /*e470*/  @!P5 BRA `(.L_x_2357) ;  /* 0x000001400000d947 */ /* 0x000fea0003800000 */
[----:B0-----:R-:W2:Y:S04]  /*e480*/  LDL R6, [R1+0x14] ;  /* 0x0000140001067983 */ /* 0x001ea80000100800 */
[----:B----4-:R-:W4:Y:S01]  /*e490*/  LDL R10, [R1+0x10] ;  /* 0x00001000010a7983 */ /* 0x010f220000100800 */
[----:B--2---:R-:W-:-:S04]  /*e4a0*/  FFMA.FTZ R6, R6, R76, R74 ;  /* 0x0000004c06067223 */ /* 0x004fc8000001004a */
[----:B------:R-:W-:-:S06]  /*e4b0*/  FMUL.FTZ R8, R6, -1.4426950216293334961 ;  /* 0xbfb8aa3b06087820 */ /* 0x000fcc0000410000 */
[----:B------:R-:W0:Y:S02]  /*e4c0*/  MUFU.EX2 R8, R8 ;  /* 0x0000000800087308 */ /* 0x000e240000000800 */
[----:B0----5:R-:W-:-:S06]  /*e4d0*/  FADD.FTZ R9, R8, 1 ;  /* 0x3f80000008097421 */ /* 0x021fcc0000010000 */
[----:B------:R-:W0:Y:S02]  /*e4e0*/  MUFU.RCP R9, R9 ;  /* 0x0000000900097308 */ /* 0x000e240000001000 */
[----:B0-----:R-:W-:Y:S02]  /*e4f0*/  FADD.FTZ R7, -R9, 1 ;  /* 0x3f80000009077421 */ /* 0x001fe40000010100 */
[----:B------:R-:W-:Y:S02]  /*e500*/  FMUL.FTZ R38, R38, R9 ;  /* 0x0000000926267220 */ /* 0x000fe40000410000 */
[----:B------:R-:W-:Y:S02]  /*e510*/  FFMA.FTZ R7, R6, R7, 1 ;  /* 0x3f80000006077423 */ /* 0x000fe40000010007 */
[----:B----4-:R-:W-:Y:S02]  /*e520*/  FFMA.FTZ R6, R10, R77, R75 ;  /* 0x0000004d0a067223 */ /* 0x010fe4000001004b */
        /* <DEDUP_REMOVED lines=9> */
.L_x_2357:
[----:B------:R-:W-:Y:S01]  /*e5c0*/  BSSY B0, `(.L_x_2358) ;  /* 0x0000015000007945 */ /* 0x000fe20003800000 */
[----:B------:R-:W-:Y:S05]  /*e5d0*/  @P4 BRA `(.L_x_2359) ;  /* 0x0000013000004947 */ /* 0x000fea0003800000 */
[----:B0-----:R-:W2:Y:S04]  /*e5e0*/  LDL.LU R7, [R1+0x14] ;  /* 0x0000140001077983 */ /* 0x001ea80000300800 */
[----:B----4-:R-:W4:Y:S01]  /*e5f0*/  LDL.LU R6, [R1+0x10] ;  /* 0x0000100001067983 */ /* 0x010f220000300800 */
[----:B---3--:R-:W-:Y:S01]  /*e600*/  MOV R11, UR5 ;  /* 0x00000005000b7c02 */ /* 0x008fe20008000f00 */
[----:B-----5:R-:W-:Y:S01]  /*e610*/  IMAD R9, R16, c[0x0][0x1d8], RZ ;  /* 0x0000760010097a24 */ /* 0x020fe200078e02ff */
[----:B------:R-:W-:-:S03]  /*e620*/  MOV R8, UR5 ;  /* 0x0000000500087c02 */ /* 0x000fc60008000f00 */
[----:B------:R-:W-:Y:S02]  /*e630*/  IMAD R9, R15, c[0x0][0x1dc], R9 ;  /* 0x000077000f097a24 */ /* 0x000fe400078e0209 */
[----:B--2---:R-:W-:Y:S01]  /*e640*/  FFMA.FTZ R11, R7, R11, UR6 ;  /* 0x00000006070b7e23 */ /* 0x004fe2000801000b */
[----:B------:R-:W-:Y:S01]  /*e650*/  MOV R7, R5 ;  /* 0x0000000500077202 */ /* 0x000fe20000000f00 */
[----:B----4-:R-:W-:Y:S01]  /*e660*/  FFMA.FTZ R8, R6, R8, UR6 ;  /* 0x0000000606087e23 */ /* 0x010fe20008010008 */
[----:B------:R-:W-:Y:S01]  /*e670*/  MOV R6, R2 ;  /* 0x0000000200067202 */ /* 0x000fe20000000f00 */
[----:B------:R-:W-:Y:S02]  /*e680*/  FFMA.FTZ R11, R76, R38, -R11 ;  /* 0x000000264c0b7223 */ /* 0x000fe4000001080b */
[----:B------:R-:W-:Y:S02]  /*e690*/  FFMA.FTZ R39, R77, R39, -R8 ;  /* 0x000000274d277223 */ /* 0x000fe40000010808 */
[----:B------:R-:W-:-:S05]  /*e6a0*/  IMAD.WIDE.U32 R6, R15, c[0x0][0x1d8], R6 ;  /* 0x000076000f067a25 */ /* 0x000fca00078e0006 */
[----:B------:R-:W-:Y:S01]  /*e6b0*/  IADD3 R9, R7, R9, RZ ;  /* 0x0000000907097210 */ /* 0x000fe20007ffe0ff */
[----:B------:R-:W-:Y:S01]  /*e6c0*/  FMUL.FTZ R7, R39, UR25 ;  /* 0x0000001927077c20 */ /* 0x000fe20008410000 */
[----:B------:R-:W-:-:S04]  /*e6d0*/  LEA R8, P2, R6, c[0x0][0x160], 0x2 ;  /* 0x0000580006087a11 */ /* 0x000fc800078410ff */
[----:B------:R-:W-:Y:S01]  /*e6e0*/  LEA.HI.X R9, R6, c[0x0][0x164], R9, 0x2, P2 ;  /* 0x0000590006097a11 */ /* 0x000fe200010f1409 */
[----:B------:R-:W-:-:S05]  /*e6f0*/  FMUL.FTZ R6, R11, UR25 ;  /* 0x000000190b067c20 */ /* 0x000fca0008410000 */
[----:B------:R0:W-:Y:S03]  /*e700*/  STG.E.64 [R8.64], R6 ;  /* 0x0000000608007986 */ /* 0x0001e6000c101b12 */
.L_x_2359:
[----:B------:R-:W-:Y:S05]  /*e710*/  BSYNC B0 ;  /* 0x0000000000007941 */ /* 0x000fea0003800000 */
.L_x_2358:
[----:B------:R2:W5:Y:S04]  /*e720*/  LDL R22, [R1+0xc] ;  /* 0x00000c0001167983 */ /* 0x0005680000100800 */
[----:B------:R2:W5:Y:S01]  /*e730*/  LDL R20, [R1+0x8] ;  /* 0x0000080001147983 */ /* 0x0005620000100800 */
        /* <DEDUP_REMOVED lines=19> */
[----:B0-2--5:R-:W-:Y:S02]  /*e870*/  FFMA.FTZ R6, R22, R76, R74 ;  /* 0x0000004c16067223 */ /* 0x025fe4000001004a */
        /* <DEDUP_REMOVED lines=12> */
[----:B--2---:R-:W-:Y:S02]  /*e940*/  FMUL.FTZ R41, R41, R12 ;  /* 0x0000000c29297220 */ /* 0x004fe40000410000 */
[----:B------:R-:W-:Y:S02]  /*e950*/  FADD.FTZ R12, -R12, 1 ;  /* 0x3f8000000c0c7421 */ /* 0x000fe40000010100 */
[----:B------:R-:W-:-:S02]  /*e960*/  FMUL.FTZ R40, R40, R13 ;  /* 0x0000000d28287220 */ /* 0x000fc40000410000 */
[----:B------:R-:W-:-:S04]  /*e970*/  FFMA.FTZ R12, R7, R12, 1 ;  /* 0x3f800000070c7423 */ /* 0x000fc8000001000c */
[----:B------:R-:W-:Y:S02]  /*e980*/  FMUL.FTZ R41, R41, R12 ;  /* 0x0000000c29297220 */ /* 0x000fe40000410000 */
.L_x_2360:
[----:B--2---:R-:W-:Y:S01]  /*e990*/  BSSY B0, `(.L_x_2361) ;  /* 0x0000013000007945 */ /* 0x004fe20003800000 */
[----:B------:R-:W-:Y:S05]  /*e9a0*/  @P0 BRA `(.L_x_2362) ;  /* 0x0000011000000947 */ /* 0x000fea0003800000 */
[----:B0-----:R-:W-:Y:S01]  /*e9b0*/  IMAD R6, R23, c[0x0][0x1d8], RZ ;  /* 0x0000760017067a24 */ /* 0x001fe200078e02ff */
[----:B---3--:R-:W-:Y:S02]  /*e9c0*/  MOV R8, UR5 ;  /* 0x0000000500087c02 */ /* 0x008fe40008000f00 */
[----:B------:R-:W-:Y:S01]  /*e9d0*/  MOV R7, R5 ;  /* 0x0000000500077202 */ /* 0x000fe20000000f00 */
[----:B------:R-:W-:Y:S01]  /*e9e0*/  IMAD R11, R14, c[0x0][0x1dc], R6 ;  /* 0x000077000e0b7a24 */ /* 0x000fe200078e0206 */
[----:B------:R-:W-:Y:S01]  /*e9f0*/  MOV R6, R2 ;  /* 0x0000000200067202 */ /* 0x000fe20000000f00 */
[----:B----45:R-:W-:Y:S01]  /*ea00*/  FFMA.FTZ R8, R20, R8, UR6 ;  /* 0x0000000614087e23 */ /* 0x030fe20008010008 */
[----:B------:R-:W-:-:S03]  /*ea10*/  MOV R9, UR5 ;  /* 0x0000000500097c02 */ /* 0x000fc60008000f00 */
[----:B------:R-:W-:-:S04]  /*ea20*/  IMAD.WIDE.U32 R6, R14, c[0x0][0x1d8], R6 ;  /* 0x000076000e067a25 */ /* 0x000fc800078e0006 */
[----:B------:R-:W-:Y:S01]  /*ea30*/  FFMA.FTZ R9, R22, R9, UR6 ;  /* 0x0000000616097e23 */ /* 0x000fe20008010009 */
[----:B------:R-:W-:Y:S01]  /*ea40*/  IADD3 R11, R7, R11, RZ ;  /* 0x0000000b070b7210 */ /* 0x000fe20007ffe0ff */
[----:B------:R-:W-:Y:S01]  /*ea50*/  FFMA.FTZ R41, R77, R41, -R8 ;  /* 0x000000294d297223 */ /* 0x000fe20000010808 */
[----:B------:R-:W-:Y:S01]  /*ea60*/  LEA R8, P0, R6, c[0x0][0x160], 0x2 ;  /* 0x0000580006087a11 */ /* 0x000fe200078010ff */
[----:B------:R-:W-:Y:S02]  /*ea70*/  FFMA.FTZ R40, R76, R40, -R9 ;  /* 0x000000284c287223 */ /* 0x000fe40000010809 */
[----:B------:R-:W-:Y:S01]  /*ea80*/  FMUL.FTZ R7, R41, UR25 ;  /* 0x0000001929077c20 */ /* 0x000fe20008410000 */
[----:B------:R-:W-:Y:S01]  /*ea90*/  LEA.HI.X R9, R6, c[0x0][0x164], R11, 0x2, P0 ;  /* 0x0000590006097a11 */ /* 0x000fe200000f140b */
[----:B------:R-:W-:-:S05]  /*eaa0*/  FMUL.FTZ R6, R40, UR25 ;  /* 0x0000001928067c20 */ /* 0x000fca0008410000 */
[----:B------:R0:W-:Y:S03]  /*eab0*/  STG.E.64 [R8.64], R6 ;  /* 0x0000000608007986 */ /* 0x0001e6000c101b12 */
.L_x_2362:
[----:B------:R-:W-:Y:S05]  /*eac0*/  BSYNC B0 ;  /* 0x0000000000007941 */ /* 0x000fea0003800000 */
.L_x_2361:
[----:B------:R-:W-:Y:S05]  /*ead0*/  @!P5 BRA `(.L_x_2363) ;  /* 0x000001400000d947 */ /* 0x000fea0003800000 */
[----:B0-----:R-:W2:Y:S04]  /*eae0*/  LDL R6, [R1+0x4] ;  /* 0x0000040001067983 */ /* 0x001ea80000100800 */
[----:B----4-:R-:W4:Y:S01]  /*eaf0*/  LDL R7, [R1] ;  /* 0x0000000001077983 */ /* 0x010f220000100800 */
[----:B--2---:R-:W-:Y:S02]  /*eb00*/  FFMA.FTZ R6, R6, R76, R74 ;  /* 0x0000004c06067223 */ /* 0x004fe4000001004a */
[----:B----4-:R-:W-:Y:S02]  /*eb10*/  FFMA.FTZ R7, R7, R77, R75 ;  /* 0x0000004d07077223 */ /* 0x010fe4000001004b */
[----:B------:R-:W-:Y:S02]  /*eb20*/  FMUL.FTZ R8, R6, -1.4426950216293334961 ;  /* 0xbfb8aa3b06087820 */ /* 0x000fe40000410000 */
[----:B------:R-:W-:-:S04]  /*eb30*/  FMUL.FTZ R10, R7, -1.4426950216293334961 ;  /* 0xbfb8aa3b070a7820 */ /* 0x000fc80000410000 */
[----:B------:R-:W0:Y:S08]  /*eb40*/  MUFU.EX2 R8, R8 ;  /* 0x0000000800087308 */ /* 0x000e300000000800 */
[----:B------:R-:W2:Y:S01]  /*eb50*/  MUFU.EX2 R10, R10 ;  /* 0x0000000a000a7308 */ /* 0x000ea20000000800 */
[----:B0----5:R-:W-:-:S07]  /*eb60*/  FADD.FTZ R9, R8, 1 ;  /* 0x3f80000008097421 */ /* 0x021fce0000010000 */
        /* <DEDUP_REMOVED lines=11> */
.L_x_2363:
[----:B------:R-:W-:Y:S01]  /*ec20*/  BSSY B0, `(.L_x_2364) ;  /* 0x0000015000007945 */ /* 0x000fe20003800000 */
[----:B------:R-:W-:Y:S05]  /*ec30*/  @P6 BRA `(.L_x_2365) ;  /* 0x0000013000006947 */ /* 0x000fea0003800000 */
[----:B------:R-:W2:Y:S04]  /*ec40*/  LDL.LU R13, [R1+0x4] ;  /* 0x00000400010d7983 */ /* 0x000ea80000300800 */
[----:B----4-:R-:W4:Y:S01]  /*ec50*/  LDL.LU R12, [R1] ;  /* 0x00000000010c7983 */ /* 0x010f220000300800 */
[----:B0-----:R-:W-:Y:S01]  /*ec60*/  MOV R6, R2 ;  /* 0x0000000200067202 */ /* 0x001fe20000000f00 */
[----:B------:R-:W-:Y:S01]  /*ec70*/  IMAD R8, R19, c[0x0][0x1d8], RZ ;  /* 0x0000760013087a24 */ /* 0x000fe200078e02ff */
[----:B------:R-:W-:-:S02]  /*ec80*/  MOV R7, R5 ;  /* 0x0000000500077202 */ /* 0x000fc40000000f00 */
[----:B---3-5:R-:W-:Y:S01]  /*ec90*/  MOV R9, UR5 ;  /* 0x0000000500097c02 */ /* 0x028fe20008000f00 */
[C---:B------:R-:W-:Y:S01]  /*eca0*/  IMAD R11, R17.reuse, c[0x0][0x1dc], R8 ;  /* 0x00007700110b7a24 */ /* 0x040fe200078e0208 */
[----:B------:R-:W-:Y:S01]  /*ecb0*/  MOV R10, UR5 ;  /* 0x00000005000a7c02 */ /* 0x000fe20008000f00 */
[----:B------:R-:W-:-:S05]  /*ecc0*/  IMAD.WIDE.U32 R6, R17, c[0x0][0x1d8], R6 ;  /* 0x0000760011067a25 */ /* 0x000fca00078e0006 */
[----:B------:R-:W-:Y:S02]  /*ecd0*/  IADD3 R11, R7, R11, RZ ;  /* 0x0000000b070b7210 */ /* 0x000fe40007ffe0ff */
[----:B------:R-:W-:Y:S01]  /*ece0*/  LEA R8, P0, R6, c[0x0][0x160], 0x2 ;  /* 0x0000580006087a11 */ /* 0x000fe200078010ff */
[----:B--2---:R-:W-:Y:S02]  /*ecf0*/  FFMA.FTZ R9, R13, R9, UR6 ;  /* 0x000000060d097e23 */ /* 0x004fe40008010009 */
[----:B----4-:R-:W-:Y:S02]  /*ed00*/  FFMA.FTZ R10, R12, R10, UR6 ;  /* 0x000000060c0a7e23 */ /* 0x010fe4000801000a */
[----:B------:R-:W-:Y:S01]  /*ed10*/  FFMA.FTZ R42, R76, R42, -R9 ;  /* 0x0000002a4c2a7223 */ /* 0x000fe20000010809 */
[----:B------:R-:W-:Y:S01]  /*ed20*/  LEA.HI.X R9, R6, c[0x0][0x164], R11, 0x2, P0 ;  /* 0x0000590006097a11 */ /* 0x000fe200000f140b */
[----:B------:R-:W-:Y:S02]  /*ed30*/  FFMA.FTZ R7, R77, R43, -R10 ;  /* 0x0000002b4d077223 */ /* 0x000fe4000001080a */
[----:B------:R-:W-:-:S02]  /*ed40*/  FMUL.FTZ R6, R42, UR25 ;  /* 0x000000192a067c20 */ /* 0x000fc40008410000 */
[----:B------:R-:W-:-:S05]  /*ed50*/  FMUL.FTZ R7, R7, UR25 ;  /* 0x0000001907077c20 */ /* 0x000fca0008410000 */
[----:B------:R0:W-:Y:S02]  /*ed60*/  STG.E.64 [R8.64], R6 ;  /* 0x0000000608007986 */ /* 0x0001e4000c101b12 */
.L_x_2365:
[----:B------:R-:W-:Y:S05]  /*ed70*/  BSYNC B0 ;  /* 0x0000000000007941 */ /* 0x000fea0003800000 */
.L_x_2364:
[----:B------:R-:W-:Y:S05]  /*ed80*/  @!P5 BRA `(.L_x_2366) ;  /* 0x000001200000d947 */ /* 0x000fea0003800000 */
[----:B0-----:R-:W-:Y:S02]  /*ed90*/  FFMA.FTZ R6, R125, R76, R74 ;  /* 0x0000004c7d067223 */ /* 0x001fe4000001004a */
[----:B------:R-:W-:Y:S02]  /*eda0*/  FFMA.FTZ R7, R124, R77, R75 ;  /* 0x0000004d7c077223 */ /* 0x000fe4000001004b */
        /* <DEDUP_REMOVED lines=16> */
.L_x_2366:
[----:B------:R-:W-:Y:S01]  /*eeb0*/  BSSY B0, `(.L_x_2367) ;  /* 0x0000013000007945 */ /* 0x000fe20003800000 */
[----:B------:R-:W-:Y:S05]  /*eec0*/  @P4 BRA `(.L_x_2368) ;  /* 0x0000011000004947 */ /* 0x000fea0003800000 */
[----:B0-----:R-:W-:Y:S01]  /*eed0*/  MOV R6, R2 ;  /* 0x0000000200067202 */ /* 0x001fe20000000f00 */
[----:B------:R-:W-:Y:S01]  /*eee0*/  IMAD R8, R16, c[0x0][0x1d8], RZ ;  /* 0x0000760010087a24 */ /* 0x000fe200078e02ff */
[----:B------:R-:W-:Y:S02]  /*eef0*/  MOV R7, R5 ;  /* 0x0000000500077202 */ /* 0x000fe40000000f00 */
[----:B---3--:R-:W-:Y:S01]  /*ef00*/  MOV R10, UR5 ;  /* 0x00000005000a7c02 */ /* 0x008fe20008000f00 */
[C---:B-----5:R-:W-:Y:S01]  /*ef10*/  IMAD R9, R15.reuse, c[0x0][0x1dc], R8 ;  /* 0x000077000f097a24 */ /* 0x060fe200078e0208 */
[----:B------:R-:W-:Y:S01]  /*ef20*/  MOV R11, UR5 ;  /* 0x00000005000b7c02 */ /* 0x000fe20008000f00 */
[----:B------:R-:W-:-:S04]  /*ef30*/  IMAD.WIDE.U32 R6, R15, c[0x0][0x1d8], R6 ;  /* 0x000076000f067a25 */ /* 0x000fc800078e0006 */
[----:B----4-:R-:W-:Y:S01]  /*ef40*/  FFMA.FTZ R125, R125, R10, UR6 ;  /* 0x000000067d7d7e23 */ /* 0x010fe2000801000a */
[----:B------:R-:W-:Y:S01]  /*ef50*/  IADD3 R9, R7, R9, RZ ;  /* 0x0000000907097210 */ /* 0x000fe20007ffe0ff */
[----:B------:R-:W-:Y:S01]  /*ef60*/  FFMA.FTZ R124, R124, R11, UR6 ;  /* 0x000000067c7c7e23 */ /* 0x000fe2000801000b */
[----:B------:R-:W-:Y:S01]  /*ef70*/  LEA R8, P0, R6, c[0x0][0x160], 0x2 ;  /* 0x0000580006087a11 */ /* 0x000fe200078010ff */
[----:B------:R-:W-:Y:S02]  /*ef80*/  FFMA.FTZ R125, R76, R44, -R125 ;  /* 0x0000002c4c7d7223 */ /* 0x000fe4000001087d */
[----:B------:R-:W-:Y:S01]  /*ef90*/  FFMA.FTZ R7, R77, R45, -R124 ;  /* 0x0000002d4d077223 */ /* 0x000fe2000001087c */
[----:B------:R-:W-:Y:S01]  /*efa0*/  LEA.HI.X R9, R6, c[0x0][0x164], R9, 0x2, P0 ;  /* 0x0000590006097a11 */ /* 0x000fe200000f1409 */
[----:B------:R-:W-:Y:S02]  /*efb0*/  FMUL.FTZ R6, R125, UR25 ;  /* 0x000000197d067c20 */ /* 0x000fe40008410000 */
[----:B------:R-:W-:-:S05]  /*efc0*/  FMUL.FTZ R7, R7, UR25 ;  /* 0x0000001907077c20 */ /* 0x000fca0008410000 */
[----:B------:R0:W-:Y:S02]  /*efd0*/  STG.E.64 [R8.64], R6 ;  /* 0x0000000608007986 */ /* 0x0001e4000c101b12 */
.L_x_2368:
[----:B------:R-:W-:Y:S05]  /*efe0*/  BSYNC B0 ;  /* 0x0000000000007941 */ /* 0x000fea0003800000 */
.L_x_2367:
[C---:B------:R-:W-:Y:S02]  /*eff0*/  IADD3 R15, R80.reuse, 0x170, RZ ;  /* 0x00000170500f7810 */ /* 0x040fe40007ffe0ff */
[C---:B------:R-:W-:Y:S02]  /*f000*/  IADD3 R16, R80.reuse, 0x170, RZ ;  /* 0x0000017050107810 */ /* 0x040fe40007ffe0ff */
[C---:B-----5:R-:W-:Y:S02]  /*f010*/  IADD3 R20, R80.reuse, 0x160, RZ ;  /* 0x0000016050147810 */ /* 0x060fe40007ffe0ff */
[----:B------:R-:W-:Y:S02]  /*f020*/  IADD3 R22, R80, 0x150, RZ ;  /* 0x0000015050167810 */ /* 0x000fe40007ffe0ff */
        /* <DEDUP_REMOVED lines=33> */
.L_x_2369:
[----:B------:R-:W-:Y:S01]  /*f240*/  BSSY B0, `(.L_x_2370) ;  /* 0x0000013000007945 */ /* 0x000fe20003800000 */
[----:B------:R-:W-:Y:S05]  /*f250*/  @P4 BRA `(.L_x_2371) ;  /* 0x0000011000004947 */ /* 0x000fea0003800000 */
[----:B0-----:R-:W-:Y:S01]  /*f260*/  MOV R6, R2 ;  /* 0x0000000200067202 */ /* 0x001fe20000000f00 */
[----:B------:R-:W-:Y:S01]  /*f270*/  IMAD R8, R22, c[0x0][0x1d8], RZ ;  /* 0x0000760016087a24 */ /* 0x000fe200078e02ff */
[----:B------:R-:W-:Y:S02]  /*f280*/  MOV R7, R5 ;  /* 0x0000000500077202 */ /* 0x000fe40000000f00 */
[----:B---3--:R-:W-:Y:S01]  /*f290*/  MOV R9, UR5 ;  /* 0x0000000500097c02 */ /* 0x008fe20008000f00 */
[C---:B------:R-:W-:Y:S01]  /*f2a0*/  IMAD R11, R21.reuse, c[0x0][0x1dc], R8 ;  /* 0x00007700150b7a24 */ /* 0x040fe200078e0208 */
        /* <DEDUP_REMOVED lines=12> */
.L_x_2371:
[----:B------:R-:W-:Y:S05]  /*f370*/  BSYNC B0 ;  /* 0x0000000000007941 */ /* 0x000fea0003800000 */
.L_x_2370:
        /* <DEDUP_REMOVED lines=19> */
.L_x_2372:
        /* <DEDUP_REMOVED lines=19> */
.L_x_2374:
[----:B------:R-:W-:Y:S05]  /*f5e0*/  BSYNC B0 ;  /* 0x0000000000007941 */ /* 0x000fea0003800000 */
.L_x_2373:
        /* <DEDUP_REMOVED lines=19> */
.L_x_2375:
        /* <DEDUP_REMOVED lines=19> */
.L_x_2377:
[----:B------:R-:W-:Y:S05]  /*f850*/  BSYNC B0 ;  /* 0x0000000000007941 */ /* 0x000fea0003800000 */
.L_x_2376:
[C---:B------:R-:W-:Y:S02]  /*f860*/  IADD3 R15, R80.reuse, 0x1a0, RZ ;  /* 0x000001a0500f7810 */ /* 0x040fe40007ffe0ff */
[C---:B------:R-:W-:Y:S02]  /*f870*/  IADD3 R16, R80.reuse, 0x1a0, RZ ;  /* 0x000001a050107810 */ /* 0x040fe40007ffe0ff */
[C---:B------:R-:W-:Y:S02]  /*f880*/  IADD3 R18, R80.reuse, 0x190, RZ ;  /* 0x0000019050127810 */ /* 0x040fe40007ffe0ff */
        /* <DEDUP_REMOVED lines=34> */
.L_x_2378:
        /* <DEDUP_REMOVED lines=19> */
.L_x_2380:
[----:B------:R-:W-:Y:S05]  /*fbe0*/  BSYNC B0 ;  /* 0x0000000000007941 */ /* 0x000fea0003800000 */
.L_x_2379:
        /* <DEDUP_REMOVED lines=19> */
.L_x_2381:
        /* <DEDUP_REMOVED lines=19> */
.L_x_2383:
[----:B------:R-:W-:Y:S05]  /*fe50*/  BSYNC B0 ;  /* 0x0000000000007941 */ /* 0x000fea0003800000 */
.L_x_2382:
        /* <DEDUP_REMOVED lines=19> */
.L_x_2384:
        /* <DEDUP_REMOVED lines=19> */
.L_x_2386:
[----:B------:R-:W-:Y:S05]  /*100c0*/  BSYNC B0 ;  /* 0x0000000000007941 */ /* 0x000fea0003800000 */
.L_x_2385:
        /* <DEDUP_REMOVED lines=8> */
[----:B------:R-:W-:Y:S02]  /*10150*/  SHF.R.S32.HI R24, RZ, 0x1f, R24 ;  /* 0x0000001fff187819 */ /* 0x000fe40000011418 */
[----:B------:R-:W-:Y:S02]  /*10160*/  ISETP.GE.U32.AND P4, PT, R19, c[0x0][0x1e0], PT ;  /* 0x0000780013007a0c */ /* 0x000fe40003f86070 */
[----:B------:R-:W-:Y:S02]  /*10170*/  ISETP.GE.U32.AND P0, PT, R17, c[0x0][0x1e0], PT ;  /* 0x0000780011007a0c */ /* 0x000fe40003f06070 */
[----:B------:R-:W-:-:S02]  /*10180*/  ISETP.GE.U32.AND P2, PT, R15, c[0x0][0x1e0], PT ;  /* 0x000078000f007a0c */ /* 0x000fc40003f46070 */
[----:B------:R-:W-:Y:S02]  /*10190*/  SHF.R.S32.HI R22, RZ, 0x1f, R22 ;  /* 0x0000001fff167819 */ /* 0x000fe40000011416 */
[----:B------:R-:W-:Y:S02]  /*101a0*/  SHF.R.S32.HI R20, RZ, 0x1f, R20 ;  /* 0x0000001fff147819 */ /* 0x000fe40000011414 */
[----:B------:R-:W-:Y:S02]  /*101b0*/  SHF.R.S32.HI R18, RZ, 0x1f, R18 ;  /* 0x0000001fff127819 */ /* 0x000fe40000011412 */
[----:B------:R-:W-:Y:S02]  /*101c0*/  SHF.R.S32.HI R16, RZ, 0x1f, R16 ;  /* 0x0000001fff107819 */ /* 0x000fe40000011410 */
[----:B------:R-:W-:Y:S02]  /*101d0*/  ISETP.GE.AND.EX P3, PT, R24, c[0x0][0x1e4], PT, P3 ;  /* 0x0000790018007a0c */ /* 0x000fe40003f66330 */
[----:B------:R-:W-:-:S02]  /*101e0*/  ISETP.GE.AND.EX P6, PT, R22, c[0x0][0x1e4], PT, P6 ;  /* 0x0000790016007a0c */ /* 0x000fc40003fc6360 */
[----:B------:R-:W-:Y:S02]  /*101f0*/  ISETP.GE.AND.EX P4, PT, R20, c[0x0][0x1e4], PT, P4 ;  /* 0x0000790014007a0c */ /* 0x000fe40003f86340 */
[----:B------:R-:W-:Y:S02]  /*10200*/  ISETP.GE.AND.EX P0, PT, R18, c[0x0][0x1e4], PT, P0 ;  /* 0x0000790012007a0c */ /* 0x000fe40003f06300 */
[----:B------:R-:W-:Y:S02]  /*10210*/  ISETP.GE.AND.EX P2, PT, R16, c[0x0][0x1e4], PT, P2 ;  /* 0x0000790010007a0c */ /* 0x000fe40003f46320 */
[C---:B------:R-:W-:Y:S02]  /*10220*/  ISETP.GT.U32.OR P3, PT, R0.reuse, 0x1bf, P3 ;  /* 0x000001bf0000780c */ /* 0x040fe40001f64470 */
[C---:B------:R-:W-:Y:S02]  /*10230*/  ISETP.GT.U32.OR P6, PT, R0.reuse, 0x1bf, P6 ;  /* 0x000001bf0000780c */ /* 0x040fe400037c4470 */
[----:B------:R-:W-:-:S02]  /*10240*/  ISETP.GT.U32.OR P4, PT, R0, 0x1bf, P4 ;  /* 0x000001bf0000780c */ /* 0x000fc40002784470 */
[C---:B------:R-:W-:Y:S02]  /*10250*/  ISETP.GT.U32.OR P0, PT, R0.reuse, 0x1bf, P0 ;  /* 0x000001bf0000780c */ /* 0x040fe40000704470 */
[----:B------:R-:W-:Y:S01]  /*10260*/  ISETP.GT.U32.OR P2, PT, R0, 0x1bf, P2 ;  /* 0x000001bf0000780c */ /* 0x000fe20001744470 */
[----:B------:R-:W-:Y:S06]  /*10270*/  @!P5 BRA `(.L_x_2387) ;  /* 0x000001200000d947 */ /* 0x000fec0003800000 */
        /* <DEDUP_REMOVED lines=18> */
.L_x_2387:
        /* <DEDUP_REMOVED lines=19> */
.L_x_2389:
[----:B------:R-:W-:Y:S05]  /*104d0*/  BSYNC B0 ;  /* 0x0000000000007941 */ /* 0x000fea0003800000 */
.L_x_2388:
        /* <DEDUP_REMOVED lines=19> */
.L_x_2390:
        /* <DEDUP_REMOVED lines=19> */
.L_x_2392:
[----:B------:R-:W-:Y:S05]  /*10740*/  BSYNC B0 ;  /* 0x0000000000007941 */ /* 0x000fea0003800000 */
.L_x_2391:
        /* <DEDUP_REMOVED lines=19> */
.L_x_2393:
[----:B------:R-:W-:Y:S01]  /*10880*/  BSSY B0, `(.L_x_2394) ;  /* 0x0000013000007945 */ /* 0x000fe20003800000 */
[----:B------:R-:W-:Y:S05]  /*10890*/  @P4 BRA `(.L_x_2395) ;  /* 0x0000011000004947 */ /* 0x000fea0003800000 */
[----:B0-----:R-:W-:Y:S01]  /*108a0*/  IMAD R8, R20, c[0x0][0x1d8], RZ ;  /* 0x0000760014087a24 */ /* 0x001fe200078e02ff */
[----:B------:R-:W-:Y:S02]  /*108b0*/  MOV R6, R2 ;  /* 0x0000000200067202 */ /* 0x000fe40000000f00 */
[----:B------:R-:W-:Y:S01]  /*108c0*/  MOV R7, R5 ;  /* 0x0000000500077202 */ /* 0x000fe20000000f00 */
[C---:B------:R-:W-:Y:S01]  /*108d0*/  IMAD R11, R19.reuse, c[0x0][0x1dc], R8 ;  /* 0x00007700130b7a24 */ /* 0x040fe200078e0208 */
[----:B---3--:R-:W-:Y:S02]  /*108e0*/  MOV R13, UR5 ;  /* 0x00000005000d7c02 */ /* 0x008fe40008000f00 */
        /* <DEDUP_REMOVED lines=12> */
.L_x_2395:
[----:B------:R-:W-:Y:S05]  /*109b0*/  BSYNC B0 ;  /* 0x0000000000007941 */ /* 0x000fea0003800000 */
.L_x_2394:
        /* <DEDUP_REMOVED lines=19> */
.L_x_2396:
        /* <DEDUP_REMOVED lines=19> */
.L_x_2398:
[----:B------:R-:W-:Y:S05]  /*10c20*/  BSYNC B0 ;  /* 0x0000000000007941 */ /* 0x000fea0003800000 */
.L_x_2397:
[----:B------:R-:W-:Y:S05]  /*10c30*/  @!P5 BRA `(.L_x_2399) ;  /* 0x000001200000d947 */ /* 0x000fea0003800000 */
[----:B------:R-:W-:Y:S02]  /*10c40*/  FFMA.FTZ R74, R92, R76, R74 ;  /* 0x0000004c5c4a7223 */ /* 0x000fe4000001004a */
[----:B------:R-:W-:Y:S02]  /*10c50*/  FFMA.FTZ R75, R91, R77, R75 ;  /* 0x0000004d5b4b7223 */ /* 0x000fe4000001004b */
[----:B0-----:R-:W-:Y:S02]  /*10c60*/  FMUL.FTZ R6, R74, -1.4426950216293334961 ;  /* 0xbfb8aa3b4a067820 */ /* 0x001fe40000410000 */
        /* <DEDUP_REMOVED lines=15> */
.L_x_2399:
[----:B------:R-:W-:Y:S01]  /*10d60*/  BSSY B0, `(.L_x_2400) ;  /* 0x0000012000007945 */ /* 0x000fe20003800000 */
[----:B------:R-:W-:Y:S05]  /*10d70*/  @P2 BRA `(.L_x_2401) ;  /* 0x0000010000002947 */ /* 0x000fea0003800000 */
[----:B------:R-:W-:Y:S01]  /*10d80*/  MOV R3, R5 ;  /* 0x0000000500037202 */ /* 0x000fe20000000f00 */
[----:B0-----:R-:W-:Y:S01]  /*10d90*/  IMAD R6, R16, c[0x0][0x1d8], RZ ;  /* 0x0000760010067a24 */ /* 0x001fe200078e02ff */
[----:B---3--:R-:W-:Y:S02]  /*10da0*/  MOV R9, UR5 ;  /* 0x0000000500097c02 */ /* 0x008fe40008000f00 */
[----:B------:R-:W-:Y:S01]  /*10db0*/  MOV R8, UR5 ;  /* 0x0000000500087c02 */ /* 0x000fe20008000f00 */
[----:B------:R-:W-:-:S04]  /*10dc0*/  IMAD.WIDE.U32 R4, R15, c[0x0][0x1d8], R2 ;  /* 0x000076000f047a25 */ /* 0x000fc800078e0002 */
[----:B------:R-:W-:Y:S01]  /*10dd0*/  IMAD R7, R15, c[0x0][0x1dc], R6 ;  /* 0x000077000f077a24 */ /* 0x000fe200078e0206 */
[----:B------:R-:W-:Y:S01]  /*10de0*/  LEA R2, P0, R4, c[0x0][0x160], 0x2 ;  /* 0x0000580004027a11 */ /* 0x000fe200078010ff */
[----:B----4-:R-:W-:Y:S02]  /*10df0*/  FFMA.FTZ R3, R92, R9, UR6 ;  /* 0x000000065c037e23 */ /* 0x010fe40008010009 */
[----:B------:R-:W-:Y:S01]  /*10e00*/  FFMA.FTZ R6, R91, R8, UR6 ;  /* 0x000000065b067e23 */ /* 0x000fe20008010008 */
[----:B------:R-:W-:Y:S01]  /*10e10*/  IADD3 R7, R5, R7, RZ ;  /* 0x0000000705077210 */ /* 0x000fe20007ffe0ff */
[----:B------:R-:W-:Y:S02]  /*10e20*/  FFMA.FTZ R72, R76, R72, -R3 ;  /* 0x000000484c487223 */ /* 0x000fe40000010803 */
[----:B------:R-:W-:Y:S01]  /*10e30*/  FFMA.FTZ R6, R77, R73, -R6 ;  /* 0x000000494d067223 */ /* 0x000fe20000010806 */
[----:B------:R-:W-:Y:S01]  /*10e40*/  LEA.HI.X R3, R4, c[0x0][0x164], R7, 0x2, P0 ;  /* 0x0000590004037a11 */ /* 0x000fe200000f1407 */
[----:B------:R-:W-:-:S02]  /*10e50*/  FMUL.FTZ R72, R72, UR25 ;  /* 0x0000001948487c20 */ /* 0x000fc40008410000 */
[----:B------:R-:W-:-:S05]  /*10e60*/  FMUL.FTZ R73, R6, UR25 ;  /* 0x0000001906497c20 */ /* 0x000fca0008410000 */
[----:B------:R0:W-:Y:S02]  /*10e70*/  STG.E.64 [R2.64], R72 ;  /* 0x0000004802007986 */ /* 0x0001e4000c101b12 */
.L_x_2401:
[----:B------:R-:W-:Y:S05]  /*10e80*/  BSYNC B0 ;  /* 0x0000000000007941 */ /* 0x000fea0003800000 */
.L_x_2400:
[----:B---3--:R-:W-:Y:S02]  /*10e90*/  ULDC UR5, c[0x0][0x10] ;  /* 0x0000040000057ab9 */ /* 0x008fe40000000800 */
[----:B------:R-:W-:Y:S02]  /*10ea0*/  UIADD3 UR9, UR9, UR5, URZ ;  /* 0x0000000509097290 */ /* 0x000fe4000fffe03f */
[----:B------:R-:W-:Y:S02]  /*10eb0*/  UIADD3 UR4, UR4, 0x1, URZ ;  /* 0x0000000104047890 */ /* 0x000fe4000fffe03f */
[----:B------:R-:W-:-:S06]  /*10ec0*/  UISETP.GE.AND UP0, UPT, UR9, UR8, UPT ;  /* 0x000000080900728c */ /* 0x000fcc000bf06270 */
[----:B------:R-:W-:-:S13]  /*10ed0*/  PLOP3.LUT P0, PT, PT, PT, UP0, 0x80, 0x0 ;  /* 0x000000000000781c */ /* 0x000fda0003f0f008 */
[----:B------:R-:W-:Y:S01]  /*10ee0*/  @P0 CALL.REL.NOINC `(.L_x_2255) ;  /* 0x0000001000000944 */ /* 0x000fe20003c00000 */
[----:B------:R-:W-:Y:S05]  /*10ef0*/  BRA `(.L_x_2402) ;  /* 0xfffef5b000007947 */ /* 0x000fea000383ffff */
.L_x_2255:
[----:B-1----:R-:W-:Y:S01]  /*10f00*/  ISETP.NE.AND P1, PT, R0, RZ, PT ;  /* 0x000000ff0000720c */ /* 0x002fe20003f25270 */
[----:B------:R-:W-:Y:S01]  /*10f10*/  HFMA2.MMA R25, -RZ, RZ, 0, 2.384185791015625e-07 ;  /* 0x00000004ff197435 */ /* 0x000fe200000001ff */
[----:B0-----:R-:W-:Y:S01]  /*10f20*/  MOV R6, c[0x0][0xc] ;  /* 0x0000030000067a02 */ /* 0x001fe20000000f00 */
        /* <DEDUP_REMOVED lines=15> */
.L_x_2404:
[----:B------:R-:W-:Y:S05]  /*11020*/  BSYNC B0 ;  /* 0x0000000000007941 */ /* 0x000fea0003800000 */
.L_x_2403:
        /* <DEDUP_REMOVED lines=11> */
.L_x_2406:
[----:B------:R-:W2:Y:S01]  /*110e0*/  LDG.E.STRONG.GPU R5, [R2.64] ;  /* 0x0000001202057981 */ /* 0x000ea2000c1ef900 */
[----:B------:R-:W-:Y:S01]  /*110f0*/  YIELD ;  /* 0x0000000000007946 */ /* 0x000fe20003800000 */
[----:B--2---:R-:W-:Y:S01]  /*11100*/  ISETP.NE.AND P0, PT, R5, R4, PT ;  /* 0x000000040500720c */ /* 0x004fe20003f05270 */
[----:B------:R-:W-:-:S12]  /*11110*/  CCTL.IVALL ;  /* 0x00000000ff00798f */ /* 0x000fd80002000000 */
[----:B------:R-:W-:Y:S05]  /*11120*/  @P0 BRA `(.L_x_2406) ;  /* 0xffffffb000000947 */ /* 0x000fea000383ffff */
.L_x_2405:
        /* <DEDUP_REMOVED lines=25> */
.L_x_2407:
        /* <DEDUP_REMOVED lines=23> */
.L_x_2408:
        /* <DEDUP_REMOVED lines=13> */
.L_x_5204:


//--------------------- .text._Z35group_norm_nhwc_bwd_one_pass_kernelI11Fp32IOBf16WLi64ELi56ELi448EEv26Group_norm_nhwc_bwd_params --------------------------
	.section	.text._Z35group_norm_nhwc_bwd_one_pass_kernelI11Fp32IOBf16WLi64ELi56ELi448EEv26Group_norm_nhwc_bwd_params,"ax",@progbits
	.sectioninfo	@"SHI_REGISTERS=72"
	.align	128
        .global         _Z35group_norm_nhwc_bwd_one_pass_kernelI11Fp32IOBf16WLi64ELi56ELi448EEv26Group_norm_nhwc_bwd_params
        .type           _Z35group_norm_nhwc_bwd_one_pass_kernelI11Fp32IOBf16WLi64ELi56ELi448EEv26Group_norm_nhwc_bwd_params,@function
        .size           _Z35group_norm_nhwc_bwd_one_pass_kernelI11Fp32IOBf16WLi64ELi56ELi448EEv26Group_norm_nhwc_bwd_params,(.L_x_5205 - _Z35group_norm_nhwc_bwd_one_pass_kernelI11Fp32IOBf16WLi64ELi56ELi448EEv26Group_norm_nhwc_bwd_params)
        .other          _Z35group_norm_nhwc_bwd_one_pass_kernelI11Fp32IOBf16WLi64ELi56ELi448EEv26Group_norm_nhwc_bwd_params,@"STO_CUDA_ENTRY STV_DEFAULT"
_Z35group_norm_nhwc_bwd_one_pass_kernelI11Fp32IOBf16WLi64ELi56ELi448EEv26Group_norm_nhwc_bwd_params:
.text._Z35group_norm_nhwc_bwd_one_pass_kernelI11Fp32IOBf16WLi64ELi56ELi448EEv26Group_norm_nhwc_bwd_params:
        /* <DEDUP_REMOVED lines=28> */
[----:B------:R-:W-:Y:S02]  /*01c0*/  IADD3.X R11, RZ, R11, RZ, P3, !PT ;  /* 0x0000000bff0b7210 */ /* 0x000fe40001ffe4ff */
[----:B------:R-:W-:-:S02]  /*01d0*/  LEA.HI R2, P0, R2, c[0x0][0x1d8], RZ, 0x1 ;  /* 0x0000760002027a11 */ /* 0x000fc400078108ff */
[----:B------:R-:W-:Y:S02]  /*01e0*/  IADD3 R47, R49, 0x10, RZ ;  /* 0x00000010312f7810 */ /* 0x000fe40007ffe0ff */
[----:B------:R-:W-:Y:S02]  /*01f0*/  IADD3.X R5, RZ, c[0x0][0x1dc], RZ, P0, !PT ;  /* 0x00007700ff057a10 */ /* 0x000fe400007fe4ff */
[----:B------:R-:W-:Y:S02]  /*0200*/  LEA.HI R0, R3, R50, RZ, 0x5 ;  /* 0x0000003203007211 */ /* 0x000fe400078f28ff */
[----:B------:R-:W-:Y:S02]  /*0210*/  ISETP.LT.U32.AND P1, PT, R49, c[0x0][0x1e0], PT ;  /* 0x0000780031007a0c */ /* 0x000fe40003f21070 */
[----:B------:R-:W-:Y:S02]  /*0220*/  SHF.R.S64 R2, R2, 0x1, R5 ;  /* 0x0000000102027819 */ /* 0x000fe40000001005 */
[----:B------:R-:W-:-:S02]  /*0230*/  SHF.R.S32.HI R9, RZ, 0x1f, R49 ;  /* 0x0000001fff097819 */ /* 0x000fc40000011431 */
[----:B------:R-:W-:Y:S02]  /*0240*/  SHF.R.S64 R4, R4, 0x1, R11 ;  /* 0x0000000104047819 */ /* 0x000fe4000000100b */
[----:B------:R-:W-:Y:S02]  /*0250*/  SHF.R.S32.HI R5, RZ, 0x1, R5 ;  /* 0x00000001ff057819 */ /* 0x000fe40000011405 */
[----:B------:R-:W-:Y:S02]  /*0260*/  IADD3 R46, R49, 0x20, RZ ;  /* 0x00000020312e7810 */ /* 0x000fe40007ffe0ff */
[----:B------:R-:W-:Y:S02]  /*0270*/  ISETP.LT.U32.AND P0, PT, R47, c[0x0][0x1e0], PT ;  /* 0x000078002f007a0c */ /* 0x000fe40003f01070 */
[----:B------:R-:W-:Y:S02]  /*0280*/  SHF.R.S32.HI R3, RZ, 0x1f, R47 ;  /* 0x0000001fff037819 */ /* 0x000fe4000001142f */
[----:B------:R-:W-:-:S02]  /*0290*/  IADD3 R45, R49, 0x30, RZ ;  /* 0x00000030312d7810 */ /* 0x000fc40007ffe0ff */
        /* <DEDUP_REMOVED lines=10> */
.L_x_2444:
        /* <DEDUP_REMOVED lines=103> */
[----:B------:R-:W-:Y:S01]  /*09b0*/  CS2R R12, SRZ ;  /* 0x00000000000c7805 */ /* 0x000fe2000001ff00 */
[----:B0-----:R-:W-:Y:S01]  /*09c0*/  CS2R R18, SRZ ;  /* 0x0000000000127805 */ /* 0x001fe2000001ff00 */
[----:B------:R-:W-:Y:S01]  /*09d0*/  @P0 IADD3.X R33, R29, c[0x0][0x17c], RZ, P4, !PT ;  /* 0x00005f001d210a10 */ /* 0x000fe200027fe4ff */
[----:B-1----:R-:W-:Y:S01]  /*09e0*/  CS2R R16, SRZ ;  /* 0x0000000000107805 */ /* 0x002fe2000001ff00 */
[C---:B------:R-:W-:Y:S02]  /*09f0*/  @P3 IADD3.X R31, R39.reuse, c[0x0][0x184], RZ, P5, !PT ;  /* 0x00006100271f3a10 */ /* 0x040fe40002ffe4ff */
[----:B------:R-:W-:Y:S01]  /*0a00*/  @P3 IADD3.X R29, R39, c[0x0][0x17c], RZ, P6, !PT ;  /* 0x00005f00271d3a10 */ /* 0x000fe200037fe4ff */
[----:B------:R0:W5:Y:S01]  /*0a10*/  @P2 LDG.E.64 R12, [R34.64] ;  /* 0x00000006220c2981 */ /* 0x000162000c1e1b00 */
[----:B------:R-:W-:-:S02]  /*0a20*/  MOV R11, RZ ;  /* 0x000000ff000b7202 */ /* 0x000fc40000000f00 */
[----:B------:R-:W-:Y:S01]  /*0a30*/  MOV R10, RZ ;  /* 0x000000ff000a7202 */ /* 0x000fe20000000f00 */
[----:B------:R0:W5:Y:S04]  /*0a40*/  @P3 LDG.E.64 R18, [R30.64] ;  /* 0x000000061e123981 */ /* 0x000168000c1e1b00 */
[----:B------:R0:W5:Y:S01]  /*0a50*/  @P3 LDG.E.64 R16, [R28.64] ;  /* 0x000000061c103981 */ /* 0x000162000c1e1b00 */
[----:B------:R-:W-:-:S03]  /*0a60*/  CS2R R20, SRZ ;  /* 0x0000000000147805 */ /* 0x000fc6000001ff00 */
[----:B------:R1:W5:Y:S04]  /*0a70*/  @P1 LDG.E.64 R10, [R14.64] ;  /* 0x000000060e0a1981 */ /* 0x000368000c1e1b00 */
[----:B------:R3:W5:Y:S01]  /*0a80*/  @P0 LDG.E.64 R20, [R52.64] ;  /* 0x0000000634140981 */ /* 0x000762000c1e1b00 */
[----:B-1----:R-:W-:-:S06]  /*0a90*/  CS2R R14, SRZ ;  /* 0x00000000000e7805 */ /* 0x002fcc000001ff00 */
[----:B------:R0:W5:Y:S01]  /*0aa0*/  @P0 LDG.E.64 R14, [R32.64] ;  /* 0x00000006200e0981 */ /* 0x000162000c1e1b00 */
[----:B------:R-:W-:Y:S01]  /*0ab0*/  MOV R54, 0x3f800000 ;  /* 0x3f80000000367802 */ /* 0x000fe20000000f00 */
[----:B------:R-:W-:Y:S01]  /*0ac0*/  BSSY B0, `(.L_x_2410) ;  /* 0x0000019000007945 */ /* 0x000fe20003800000 */
[----:B---3--:R-:W-:Y:S01]  /*0ad0*/  CS2R R52, SRZ ;  /* 0x0000000000347805 */ /* 0x008fe2000001ff00 */
[----:B------:R-:W-:Y:S02]  /*0ae0*/  MOV R39, RZ ;  /* 0x000000ff00277202 */ /* 0x000fe40000000f00 */
[----:B------:R-:W-:Y:S01]  /*0af0*/  MOV R40, RZ ;  /* 0x000000ff00287202 */ /* 0x000fe20000000f00 */
[----:B--2---:R-:W-:-:S05]  /*0b00*/  FFMA.FTZ R25, -R24, R24, R25 ;  /* 0x0000001818197223 */ /* 0x004fca0000010119 */
[----:B------:R-:W-:-:S13]  /*0b10*/  FSETP.GTU.FTZ.AND P0, PT, R25, RZ, PT ;  /* 0x000000ff1900720b */ /* 0x000fda0003f1c000 */
[----:B------:R-:W-:-:S04]  /*0b20*/  @P0 FADD.FTZ R25, R25, c[0x0][0x1a0] ;  /* 0x0000680019190621 */ /* 0x000fc80000010000 */
[----:B------:R0:W1:Y:S01]  /*0b30*/  @P0 MUFU.RSQ R54, R25 ;  /* 0x0000001900360308 */ /* 0x0000620000001400 */
[----:B------:R-:W-:-:S13]  /*0b40*/  ISETP.GT.U32.AND P0, PT, R50, 0x1bf, PT ;  /* 0x000001bf3200780c */ /* 0x000fda0003f04070 */
[----:B------:R-:W-:Y:S05]  /*0b50*/  @P0 BRA `(.L_x_2411) ;  /* 0x000000f000000947 */ /* 0x000fea0003800000 */
[----:B0-----:R-:W-:Y:S01]  /*0b60*/  ISETP.NE.AND P0, PT, RZ, UR9, PT ;  /* 0x00000009ff007c0c */ /* 0x001fe2000bf05270 */
        /* <DEDUP_REMOVED lines=14> */
.L_x_2411:
[----:B0-----:R-:W-:Y:S05]  /*0c50*/  BSYNC B0 ;  /* 0x0000000000007941 */ /* 0x001fea0003800000 */
.L_x_2410:
        /* <DEDUP_REMOVED lines=29> */
.L_x_2412:
        /* <DEDUP_REMOVED lines=26> */
.L_x_2413:
        /* <DEDUP_REMOVED lines=31> */
.L_x_2414:
[----:B------:R-:W-:Y:S02]  /*11c0*/  FFMA.FTZ R28, R55, R30, R28 ;  /* 0x0000001e371c7223 */ /* 0x000fe4000001001c */
[----:B------:R-:W-:Y:S02]  /*11d0*/  FMUL.FTZ R29, R21, R53 ;  /* 0x00000035151d7220 */ /* 0x000fe40000410000 */
[----:B------:R-:W-:Y:S01]  /*11e0*/  FADD.FTZ R30, R30, R27 ;  /* 0x0000001b1e1e7221 */ /* 0x000fe20000010000 */
[----:B------:R-:W-:Y:S01]  /*11f0*/  MOV R27, R16 ;  /* 0x00000010001b7202 */ /* 0x000fe20000000f00 */
[C---:B------:R-:W-:Y:S01]  /*1200*/  FADD.FTZ R31, -R24.reuse, R18 ;  /* 0x00000012181f7221 */ /* 0x040fe20000010100 */
[----:B------:R-:W-:Y:S01]  /*1210*/  MOV R18, R17 ;  /* 0x0000001100127202 */ /* 0x000fe20000000f00 */
[----:B------:R-:W-:Y:S02]  /*1220*/  FADD.FTZ R61, -R24, R19 ;  /* 0x00000013183d7221 */ /* 0x000fe40000010100 */
        /* <DEDUP_REMOVED lines=24> */
.L_x_2415:
[----:B------:R-:W-:Y:S01]  /*13b0*/  FFMA.FTZ R24, R57, R28, R24 ;  /* 0x0000001c39187223 */ /* 0x000fe20000010018 */
[C---:B------:R-:W-:Y:S01]  /*13c0*/  ISETP.GT.AND P0, PT, R36.reuse, 0x1e, PT ;  /* 0x0000001e2400780c */ /* 0x040fe20003f04270 */
[----:B------:R-:W-:Y:S01]  /*13d0*/  FMUL.FTZ R29, R27, R53 ;  /* 0x000000351b1d7220 */ /* 0x000fe20000410000 */
[----:B------:R-:W-:Y:S01]  /*13e0*/  ISETP.GT.AND P3, PT, R36, 0xf, PT ;  /* 0x0000000f2400780c */ /* 0x000fe20003f64270 */
[----:B------:R-:W-:Y:S01]  /*13f0*/  FADD.FTZ R30, R28, R19 ;  /* 0x000000131c1e7221 */ /* 0x000fe20000010000 */
[----:B------:R-:W-:Y:S01]  /*1400*/  ISETP.NE.AND P5, PT, R36, RZ, PT ;  /* 0x000000ff2400720c */ /* 0x000fe20003fa5270 */
[----:B------:R-:W-:Y:S01]  /*1410*/  FMUL.FTZ R28, R18, R40 ;  /* 0x00000028121c7220 */ /* 0x000fe20000410000 */
[----:B------:R-:W-:Y:S01]  /*1420*/  BSSY B0, `(.L_x_2416) ;  /* 0x0000057000007945 */ /* 0x000fe20003800000 */
[----:B------:R-:W-:Y:S01]  /*1430*/  FFMA.FTZ R24, R62, R29, R24 ;  /* 0x0000001d3e187223 */ /* 0x000fe20000010018 */
[----:B------:R-:W-:Y:S01]  /*1440*/  ISETP.GT.U32.AND P6, PT, R50, 0x1b, PT ;  /* 0x0000001b3200780c */ /* 0x000fe20003fc4070 */
        /* <DEDUP_REMOVED lines=9> */
[----:B------:R-:W-:Y:S02]  /*14e0*/  FFMA.FTZ R26, R59, R25, RZ ;  /* 0x000000193b1a7223 */ /* 0x000fe400000100ff */
[----:B------:R-:W-:Y:S02]  /*14f0*/  FADD.FTZ R23, RZ, R25 ;  /* 0x00000019ff177221 */ /* 0x000fe40000010000 */
[----:B------:R-:W-:Y:S02]  /*1500*/  FFMA.FTZ R26, R55, R22, R26 ;  /* 0x00000016371a7223 */ /* 0x000fe4000001001a */
[----:B------:R-:W-:Y:S01]  /*1510*/  FADD.FTZ R23, R23, R22 ;  /* 0x0000001617177221 */ /* 0x000fe20000010000 */
[----:B------:R-:W-:Y:S01]  /*1520*/  HFMA2.MMA R22, -RZ, RZ, 0, 1.1920928955078125e-07 ;  /* 0x00000002ff167435 */ /* 0x000fe200000001ff */
[----:B------:R-:W-:Y:S02]  /*1530*/  FFMA.FTZ R26, R57, R20, R26 ;  /* 0x00000014391a7223 */ /* 0x000fe4000001001a */
[----:B------:R-:W-:-:S02]  /*1540*/  FADD.FTZ R23, R23, R20 ;  /* 0x0000001417177221 */ /* 0x000fc40000010000 */
[----:B------:R-:W-:Y:S02]  /*1550*/  FADD.FTZ R30, R30, R21 ;  /* 0x000000151e1e7221 */ /* 0x000fe40000010000 */
[----:B------:R-:W-:Y:S02]  /*1560*/  FFMA.FTZ R31, R58, R21, R31 ;  /* 0x000000153a1f7223 */ /* 0x000fe4000001001f */
[----:B------:R-:W-:Y:S02]  /*1570*/  FFMA.FTZ R21, R61, R18, R26 ;  /* 0x000000123d157223 */ /* 0x000fe4000001001a */
[----:B0-----:R-:W-:Y:S02]  /*1580*/  @!P0 FADD.FTZ R19, R19, R28 ;  /* 0x0000001c13138221 */ /* 0x001fe40000010000 */
[----:B------:R-:W-:Y:S02]  /*1590*/  FADD.FTZ R23, R23, R18 ;  /* 0x0000001217177221 */ /* 0x000fe40000010000 */
[----:B-1----:R-:W-:Y:S01]  /*15a0*/  @!P0 FADD.FTZ R24, R24, R29 ;  /* 0x0000001d18188221 */ /* 0x002fe20000010000 */
[----:B------:R-:W0:Y:S01]  /*15b0*/  SHFL.DOWN PT, R28, R19, 0x2, 0x1f ;  /* 0x08401f00131c7f89 */ /* 0x000e2200000e0000 */
[----:B------:R-:W-:Y:S01]  /*15c0*/  ISETP.GT.AND P0, PT, R36, 0x1d, PT ;  /* 0x0000001d2400780c */ /* 0x000fe20003f04270 */
[----:B------:R-:W-:-:S02]  /*15d0*/  FFMA.FTZ R20, R62, R27, R31 ;  /* 0x0000001b3e147223 */ /* 0x000fc4000001001f */
        /* <DEDUP_REMOVED lines=15> */
[----:B------:R-:W-:Y:S02]  /*16d0*/  FADD.FTZ R22, R30, R27 ;  /* 0x0000001b1e167221 */ /* 0x000fe40000010000 */
[----:B------:R-:W1:Y:S04]  /*16e0*/  SHFL.DOWN PT, R29, R24, 0x10, 0x1f ;  /* 0x0a001f00181d7f89 */ /* 0x000e6800000e0000 */
[----:B------:R2:W-:Y:S01]  /*16f0*/  STS.128 [R50.X16+0x90], R20 ;  /* 0x0000901432007388 */ /* 0x0005e2000000cc00 */
[----:B0-----:R-:W-:Y:S02]  /*1700*/  @!P3 FADD.FTZ R19, R19, R28 ;  /* 0x0000001c1313b221 */ /* 0x001fe40000010000 */
[----:B-1----:R-:W-:Y:S01]  /*1710*/  @!P3 FADD.FTZ R24, R24, R29 ;  /* 0x0000001d1818b221 */ /* 0x002fe20000010000 */
[----:B------:R-:W-:-:S02]  /*1720*/  ISETP.NE.AND P3, PT, R50, RZ, PT ;  /* 0x000000ff3200720c */ /* 0x000fc40003f65270 */
[----:B------:R-:W-:Y:S02]  /*1730*/  MOV R18, R19 ;  /* 0x0000001300127202 */ /* 0x000fe40000000f00 */
[----:B------:R-:W-:-:S05]  /*1740*/  MOV R19, R24 ;  /* 0x0000001800137202 */ /* 0x000fca0000000f00 */
[----:B------:R2:W-:Y:S04]  /*1750*/  @!P5 STS.64 [R0.X8+0x10], R18 ;  /* 0x000010120000d388 */ /* 0x0005e80000008a00 */
[----:B------:R-:W-:Y:S06]  /*1760*/  BAR.SYNC.DEFER_BLOCKING 0x0 ;  /* 0x0000000000007b1d */ /* 0x000fec0000010000 */
[----:B------:R-:W-:Y:S05]  /*1770*/  @P3 BRA `(.L_x_2417) ;  /* 0x0000021000003947 */ /* 0x000fea0003800000 */
[----:B------:R-:W0:Y:S04]  /*1780*/  LDS.64 R32, [0x18] ;  /* 0x00001800ff207984 */ /* 0x000e280000000a00 */
[----:B------:R-:W1:Y:S04]  /*1790*/  LDS.128 R24, [0x20] ;  /* 0x00002000ff187984 */ /* 0x000e680000000c00 */
[----:B------:R-:W3:Y:S01]  /*17a0*/  LDS.128 R28, [0x30] ;  /* 0x00003000ff1c7984 */ /* 0x000ee20000000c00 */
[----:B0-----:R-:W-:-:S02]  /*17b0*/  FADD.FTZ R35, R18, R32 ;  /* 0x0000002012237221 */ /* 0x001fc40000010000 */
[----:B--2---:R-:W-:Y:S02]  /*17c0*/  FADD.FTZ R18, R19, R33 ;  /* 0x0000002113127221 */ /* 0x004fe40000010000 */
[----:B-1----:R-:W-:Y:S02]  /*17d0*/  FADD.FTZ R35, R35, R24 ;  /* 0x0000001823237221 */ /* 0x002fe40000010000 */
[----:B------:R-:W-:Y:S02]  /*17e0*/  FADD.FTZ R18, R18, R25 ;  /* 0x0000001912127221 */ /* 0x000fe40000010000 */
[----:B------:R-:W-:Y:S02]  /*17f0*/  FADD.FTZ R19, R35, R26 ;  /* 0x0000001a23137221 */ /* 0x000fe40000010000 */
[----:B------:R-:W0:Y:S01]  /*1800*/  LDS.128 R32, [0x40] ;  /* 0x00004000ff207984 */ /* 0x000e220000000c00 */
[----:B------:R-:W-:Y:S02]  /*1810*/  FADD.FTZ R18, R18, R27 ;  /* 0x0000001b12127221 */ /* 0x000fe40000010000 */
[----:B---3--:R-:W-:Y:S01]  /*1820*/  FADD.FTZ R19, R19, R28 ;  /* 0x0000001c13137221 */ /* 0x008fe20000010000 */
[----:B------:R-:W1:Y:S01]  /*1830*/  LDS.128 R24, [0x50] ;  /* 0x00005000ff187984 */ /* 0x000e620000000c00 */
[----:B------:R-:W-:-:S02]  /*1840*/  FADD.FTZ R18, R18, R29 ;  /* 0x0000001d12127221 */ /* 0x000fc40000010000 */
[----:B------:R-:W-:Y:S02]  /*1850*/  FADD.FTZ R19, R19, R30 ;  /* 0x0000001e13137221 */ /* 0x000fe40000010000 */
[----:B------:R-:W-:Y:S02]  /*1860*/  FADD.FTZ R18, R18, R31 ;  /* 0x0000001f12127221 */ /* 0x000fe40000010000 */
[----:B------:R-:W2:Y:S01]  /*1870*/  LDS.128 R28, [0x60] ;  /* 0x00006000ff1c7984 */ /* 0x000ea20000000c00 */
[----:B0-----:R-:W-:Y:S02]  /*1880*/  FADD.FTZ R19, R19, R32 ;  /* 0x0000002013137221 */ /* 0x001fe40000010000 */
[----:B------:R-:W-:Y:S02]  /*1890*/  FADD.FTZ R18, R18, R33 ;  /* 0x0000002112127221 */ /* 0x000fe40000010000 */
[----:B------:R-:W-:Y:S02]  /*18a0*/  FADD.FTZ R19, R19, R34 ;  /* 0x0000002213137221 */ /* 0x000fe40000010000 */
[----:B------:R-:W-:-:S02]  /*18b0*/  FADD.FTZ R18, R18, R35 ;  /* 0x0000002312127221 */ /* 0x000fc40000010000 */
[----:B------:R-:W0:Y:S01]  /*18c0*/  LDS.128 R32, [0x70] ;  /* 0x00007000ff207984 */ /* 0x000e220000000c00 */
[----:B-1----:R-:W-:Y:S02]  /*18d0*/  FADD.FTZ R19, R19, R24 ;  /* 0x0000001813137221 */ /* 0x002fe40000010000 */
[----:B------:R-:W-:Y:S02]  /*18e0*/  FADD.FTZ R18, R18, R25 ;  /* 0x0000001912127221 */ /* 0x000fe40000010000 */
[----:B------:R-:W-:Y:S02]  /*18f0*/  FADD.FTZ R19, R19, R26 ;  /* 0x0000001a13137221 */ /* 0x000fe40000010000 */
[----:B------:R-:W-:Y:S02]  /*1900*/  FADD.FTZ R18, R18, R27 ;  /* 0x0000001b12127221 */ /* 0x000fe40000010000 */
[----:B--2---:R-:W-:Y:S02]  /*1910*/  FADD.FTZ R19, R19, R28 ;  /* 0x0000001c13137221 */ /* 0x004fe40000010000 */
[----:B------:R-:W-:-:S02]  /*1920*/  FADD.FTZ R18, R18, R29 ;  /* 0x0000001d12127221 */ /* 0x000fc40000010000 */
[----:B------:R-:W-:Y:S02]  /*1930*/  FADD.FTZ R19, R19, R30 ;  /* 0x0000001e13137221 */ /* 0x000fe40000010000 */
[----:B------:R-:W-:Y:S02]  /*1940*/  FADD.FTZ R18, R18, R31 ;  /* 0x0000001f12127221 */ /* 0x000fe40000010000 */
[----:B0-----:R-:W-:Y:S02]  /*1950*/  FADD.FTZ R19, R19, R32 ;  /* 0x0000002013137221 */ /* 0x001fe40000010000 */
[----:B------:R-:W-:Y:S02]  /*1960*/  FADD.FTZ R24, R18, R33 ;  /* 0x0000002112187221 */ /* 0x000fe40000010000 */
[----:B------:R-:W-:Y:S02]  /*1970*/  FADD.FTZ R18, R19, R34 ;  /* 0x0000002213127221 */ /* 0x000fe40000010000 */
[----:B------:R-:W-:-:S02]  /*1980*/  FADD.FTZ R19, R24, R35 ;  /* 0x0000002318137221 */ /* 0x000fc40000010000 */
.L_x_2417:
[----:B------:R-:W-:Y:S05]  /*1990*/  BSYNC B0 ;  /* 0x0000000000007941 */ /* 0x000fea0003800000 */
.L_x_2416:
[----:B------:R-:W-:Y:S01]  /*19a0*/  BAR.SYNC.DEFER_BLOCKING 0x0 ;  /* 0x0000000000007b1d */ /* 0x000fe20000010000 */
[----:B------:R-:W-:-:S05]  /*19b0*/  SHF.L.U32 R68, R50, 0x4, RZ ;  /* 0x0000000432447819 */ /* 0x000fca00000006ff */
[----:B------:R-:W-:Y:S01]  /*19c0*/  BSSY B0, `(.L_x_2418) ;  /* 0x000004d000007945 */ /* 0x000fe20003800000 */
[----:B------:R-:W-:Y:S05]  /*19d0*/  @P6 BRA `(.L_x_2419) ;  /* 0x000004b000006947 */ /* 0x000fea0003800000 */
[----:B------:R-:W0:Y:S04]  /*19e0*/  LDS.128 R24, [R68+0x250] ;  /* 0x0002500044187984 */ /* 0x000e280000000c00 */
[----:B------:R-:W1:Y:S04]  /*19f0*/  LDS.128 R28, [R68+0x410] ;  /* 0x00041000441c7984 */ /* 0x000e680000000c00 */
[----:B------:R-:W3:Y:S01]  /*1a00*/  LDS.128 R32, [R68+0x5d0] ;  /* 0x0005d00044207984 */ /* 0x000ee20000000c00 */
[----:B0-----:R-:W-:-:S02]  /*1a10*/  FADD.FTZ R69, R20, R24 ;  /* 0x0000001814457221 */ /* 0x001fc40000010000 */
[----:B--2---:R-:W-:Y:S02]  /*1a20*/  FADD.FTZ R20, R21, R25 ;  /* 0x0000001915147221 */ /* 0x004fe40000010000 */
[----:B------:R-:W-:Y:S02]  /*1a30*/  FADD.FTZ R21, R22, R26 ;  /* 0x0000001a16157221 */ /* 0x000fe40000010000 */
[----:B------:R-:W-:Y:S02]  /*1a40*/  FADD.FTZ R22, R23, R27 ;  /* 0x0000001b17167221 */ /* 0x000fe40000010000 */
[----:B-1----:R-:W-:Y:S01]  /*1a50*/  FADD.FTZ R20, R20, R29 ;  /* 0x0000001d14147221 */ /* 0x002fe20000010000 */
        /* <DEDUP_REMOVED lines=67> */
.L_x_2419:
[----:B------:R-:W-:Y:S05]  /*1e90*/  BSYNC B0 ;  /* 0x0000000000007941 */ /* 0x000fea0003800000 */
.L_x_2418:
[----:B------:R-:W-:Y:S01]  /*1ea0*/  BSSY B0, `(.L_x_2420) ;  /* 0x0000011000007945 */ /* 0x000fe20003800000 */
[----:B------:R-:W-:Y:S01]  /*1eb0*/  HFMA2.MMA R32, -RZ, RZ, 0, 2.384185791015625e-07 ;  /* 0x00000004ff207435 */ /* 0x000fe200000001ff */
[----:B------:R-:W-:Y:S05]  /*1ec0*/  @P6 BRA `(.L_x_2421) ;  /* 0x000000e000006947 */ /* 0x000fea0003800000 */
[----:B------:R-:W-:Y:S01]  /*1ed0*/  IMAD R25, R63, 0x1c, R50 ;  /* 0x0000001c3f197824 */ /* 0x000fe200078e0232 */
[----:B------:R-:W-:-:S03]  /*1ee0*/  MOV R27, c[0x0][0x1d8] ;  /* 0x00007600001b7a02 */ /* 0x000fc60000000f00 */
[----:B------:R-:W-:Y:S01]  /*1ef0*/  IMAD.WIDE R24, R25, R32, c[0x0][0x1b8] ;  /* 0x00006e0019187625 */ /* 0x000fe200078e0220 */
[----:B------:R-:W-:-:S04]  /*1f00*/  MOV R31, c[0x0][0x1dc] ;  /* 0x00007700001f7a02 */ /* 0x000fc80000000f00 */
[-C--:B------:R-:W-:Y:S01]  /*1f10*/  LEA R28, P6, R2, R24.reuse, 0x2 ;  /* 0x00000018021c7211 */ /* 0x080fe200078c10ff */
[----:B------:R0:W-:Y:S01]  /*1f20*/  RED.E.ADD.F32.FTZ.RN.STRONG.GPU [R24.64], R20 ;  /* 0x000000141800798e */ /* 0x0001e2000c10e786 */
[-C--:B------:R-:W-:Y:S02]  /*1f30*/  LEA R26, P5, R27, R24.reuse, 0x2 ;  /* 0x000000181b1a7211 */ /* 0x080fe400078a10ff */
[----:B------:R-:W-:Y:S02]  /*1f40*/  IADD3.X R29, R25, R5, RZ, P6, !PT ;  /* 0x00000005191d7210 */ /* 0x000fe400037fe4ff */
[----:B------:R-:W-:Y:S02]  /*1f50*/  LEA R30, P6, R4, R24, 0x2 ;  /* 0x00000018041e7211 */ /* 0x000fe400078c10ff */
[----:B------:R-:W-:Y:S01]  /*1f60*/  LEA.HI.X R27, R27, R25, R31, 0x2, P5 ;  /* 0x000000191b1b7211 */ /* 0x000fe200028f141f */
[----:B------:R0:W-:Y:S01]  /*1f70*/  RED.E.ADD.F32.FTZ.RN.STRONG.GPU [R28.64], R21 ;  /* 0x000000151c00798e */ /* 0x0001e2000c10e786 */
[----:B------:R-:W-:-:S03]  /*1f80*/  IADD3.X R31, R25, R8, RZ, P6, !PT ;  /* 0x00000008191f7210 */ /* 0x000fc600037fe4ff */
[----:B------:R0:W-:Y:S04]  /*1f90*/  RED.E.ADD.F32.FTZ.RN.STRONG.GPU [R26.64], R22 ;  /* 0x000000161a00798e */ /* 0x0001e8000c10e786 */
[----:B------:R0:W-:Y:S02]  /*1fa0*/  RED.E.ADD.F32.FTZ.RN.STRONG.GPU [R30.64], R23 ;  /* 0x000000171e00798e */ /* 0x0001e4000c10e786 */
.L_x_2421:
[----:B------:R-:W-:Y:S05]  /*1fb0*/  BSYNC B0 ;  /* 0x0000000000007941 */ /* 0x000fea0003800000 */
.L_x_2420:
[----:B------:R-:W-:Y:S05]  /*1fc0*/  @!P0 BRA `(.L_x_2422) ;  /* 0x000011d000008947 */ /* 0x000fea0003800000 */
[----:B0-2---:R-:W-:-:S05]  /*1fd0*/  LOP3.LUT R20, R42, 0x1, RZ, 0xc0, !PT ;  /* 0x000000012a147812 */ /* 0x005fca00078ec0ff */
        /* <DEDUP_REMOVED lines=25> */
.L_x_2424:
[----:B------:R-:W2:Y:S01]  /*2170*/  LDG.E.STRONG.GPU R22, [R20.64] ;  /* 0x0000000614167981 */ /* 0x000ea2000c1ef900 */
[----:B------:R-:W-:Y:S01]  /*2180*/  YIELD ;  /* 0x0000000000007946 */ /* 0x000fe20003800000 */
[----:B--2---:R-:W-:Y:S01]  /*2190*/  ISETP.NE.AND P0, PT, R22, R25, PT ;  /* 0x000000191600720c */ /* 0x004fe20003f05270 */
[----:B------:R-:W-:-:S12]  /*21a0*/  CCTL.IVALL ;  /* 0x00000000ff00798f */ /* 0x000fd80002000000 */
[----:B------:R-:W-:Y:S05]  /*21b0*/  @P0 BRA `(.L_x_2424) ;  /* 0xffffffb000000947 */ /* 0x000fea000383ffff */
.L_x_2423:
        /* <DEDUP_REMOVED lines=17> */
.L_x_2428:
        /* <DEDUP_REMOVED lines=115> */
.L_x_2427:
        /* <DEDUP_REMOVED lines=61> */
.L_x_2429:
[----:B------:R-:W-:-:S13]  /*2dd0*/  ISETP.NE.OR P0, PT, R26, RZ, P0 ;  /* 0x000000ff1a00720c */ /* 0x000fda0000705670 */
[----:B------:R-:W-:Y:S05]  /*2de0*/  @!P0 BRA `(.L_x_2425) ;  /* 0x000001f000008947 */ /* 0x000fea0003800000 */
.L_x_2426:
        /* <DEDUP_REMOVED lines=31> */
.L_x_2425:
        /* <DEDUP_REMOVED lines=11> */
.L_x_2431:
[----:B------:R-:W-:Y:S05]  /*3090*/  BSYNC B0 ;  /* 0x0000000000007941 */ /* 0x000fea0003800000 */
.L_x_2430:
        /* <DEDUP_REMOVED lines=16> */
.L_x_2422:
[----:B------:R-:W-:Y:S01]  /*31a0*/  @!P3 STS.64 [0x88], R18 ;  /* 0x00008812ff00b388 */ /* 0x000fe20000000a00 */
[----:B0-2---:R-:W-:-:S03]  /*31b0*/  SHF.R.U32.HI R22, RZ, 0x2, R50 ;  /* 0x00000002ff167819 */ /* 0x005fc60000011632 */
        /* <DEDUP_REMOVED lines=35> */
.L_x_2432:
        /* <DEDUP_REMOVED lines=11> */
[----:B------:R-:W-:Y:S01]  /*34a0*/  LEA R20, P5, R18, c[0x0][0x160], 0x2 ;  /* 0x0000580012147a11 */ /* 0x000fe200078a10ff */
[----:B------:R-:W-:Y:S02]  /*34b0*/  FFMA.FTZ R11, R40, R11, -R59 ;  /* 0x0000000b280b7223 */ /* 0x000fe4000001083b */
[-C--:B------:R-:W-:Y:S01]  /*34c0*/  FMUL.FTZ R10, R21, R54.reuse ;  /* 0x00000036150a7220 */ /* 0x080fe20000410000 */
[----:B------:R-:W-:Y:S01]  /*34d0*/  LEA.HI.X R21, R18, c[0x0][0x164], R25, 0x2, P5 ;  /* 0x0000590012157a11 */ /* 0x000fe200028f1419 */
[----:B------:R-:W-:-:S05]  /*34e0*/  FMUL.FTZ R11, R11, R54 ;  /* 0x000000360b0b7220 */ /* 0x000fca0000410000 */
[----:B------:R0:W-:Y:S03]  /*34f0*/  STG.E.64 [R20.64], R10 ;  /* 0x0000000a14007986 */ /* 0x0001e6000c101b06 */
.L_x_2434:
[----:B------:R-:W-:Y:S05]  /*3500*/  BSYNC B0 ;  /* 0x0000000000007941 */ /* 0x000fea0003800000 */
.L_x_2433:
        /* <DEDUP_REMOVED lines=19> */
.L_x_2435:
        /* <DEDUP_REMOVED lines=17> */
.L_x_2437:
[----:B------:R-:W-:Y:S05]  /*3750*/  BSYNC B0 ;  /* 0x0000000000007941 */ /* 0x000fea0003800000 */
.L_x_2436:
        /* <DEDUP_REMOVED lines=19> */
.L_x_2438:
        /* <DEDUP_REMOVED lines=17> */
.L_x_2440:
[----:B------:R-:W-:Y:S05]  /*39a0*/  BSYNC B0 ;  /* 0x0000000000007941 */ /* 0x000fea0003800000 */
.L_x_2439:
        /* <DEDUP_REMOVED lines=19> */
.L_x_2441:
        /* <DEDUP_REMOVED lines=17> */
.L_x_2443:
[----:B------:R-:W-:Y:S05]  /*3bf0*/  BSYNC B0 ;  /* 0x0000000000007941 */ /* 0x000fea0003800000 */
.L_x_2442:
[----:B------:R-:W-:Y:S02]  /*3c00*/  IADD3 R41, R41, c[0x0][0x10], RZ ;  /* 0x0000040029297a10 */ /* 0x000fe40007ffe0ff */
[----:B------:R-:W-:Y:S02]  /*3c10*/  IADD3 R42, R42, 0x1, RZ ;  /* 0x000000012a2a7810 */ /* 0x000fe40007ffe0ff */
[----:B------:R-:W-:-:S13]  /*3c20*/  ISETP.GE.AND P0, PT, R41, UR4, PT ;  /* 0x0000000429007c0c */ /* 0x000fda000bf06270 */
[----:B------:R-:W-:Y:S01]  /*3c30*/  @P0 CALL.REL.NOINC `(.L_x_2409) ;  /* 0x0000001000000944 */ /* 0x000fe20003c00000 */
[----:B------:R-:W-:Y:S05]  /*3c40*/  BRA `(.L_x_2444) ;  /* 0xffffc6f000007947 */ /* 0x000fea000383ffff */
.L_x_2409:
        /* <DEDUP_REMOVED lines=18> */
.L_x_2446:
[----:B------:R-:W-:Y:S05]  /*3d70*/  BSYNC B0 ;  /* 0x0000000000007941 */ /* 0x000fea0003800000 */
.L_x_2445:
        /* <DEDUP_REMOVED lines=11> */
.L_x_2448:
[----:B-1----:R-:W2:Y:S01]  /*3e30*/  LDG.E.STRONG.GPU R5, [R2.64] ;  /* 0x0000000602057981 */ /* 0x002ea2000c1ef900 */
[----:B------:R-:W-:Y:S01]  /*3e40*/  YIELD ;  /* 0x0000000000007946 */ /* 0x000fe20003800000 */
[----:B--2---:R-:W-:Y:S01]  /*3e50*/  ISETP.NE.AND P0, PT, R5, R0, PT ;  /* 0x000000000500720c */ /* 0x004fe20003f05270 */
[----:B------:R-:W-:-:S12]  /*3e60*/  CCTL.IVALL ;  /* 0x00000000ff00798f */ /* 0x000fd80002000000 */
[----:B------:R-:W-:Y:S05]  /*3e70*/  @P0 BRA `(.L_x_2448) ;  /* 0xffffffb000000947 */ /* 0x000fea000383ffff */
.L_x_2447:
[----:B------:R-:W-:Y:S02]  /*3e80*/  WARPSYNC 0xffffffff ;  /* 0xffffffff00007948 */ /* 0x000fe40003800000 */
[----:B------:R-:W-:Y:S01]  /*3e90*/  MOV R19, c[0x0][0x1dc] ;  /* 0x0000770000137a02 */ /* 0x000fe20000000f00 */
[----:B------:R-:W-:Y:S03]  /*3ea0*/  BAR.SYNC.DEFER_BLOCKING 0x0 ;  /* 0x0000000000007b1d */ /* 0x000fe60000010000 */
[----:B------:R-:W-:-:S04]  /*3eb0*/  LEA.HI R0, P0, R19, c[0x0][0x1d8], RZ, 0x1 ;  /* 0x0000760013007a11 */ /* 0x000fc800078108ff */
[----:B-1----:R-:W-:-:S04]  /*3ec0*/  IADD3.X R3, RZ, c[0x0][0x1dc], RZ, P0, !PT ;  /* 0x00007700ff037a10 */ /* 0x002fc800007fe4ff */
[--C-:B------:R-:W-:Y:S02]  /*3ed0*/  SHF.R.S64 R25, R0, 0x1, R3.reuse ;  /* 0x0000000100197819 */ /* 0x100fe40000001003 */
        /* <DEDUP_REMOVED lines=19> */
.L_x_2449:
        /* <DEDUP_REMOVED lines=26> */
.L_x_2450:
        /* <DEDUP_REMOVED lines=13> */
.L_x_5205:


//--------------------- .text._Z35group_norm_nhwc_bwd_one_pass_kernelI11Fp32IOBf16WLi128ELi56ELi448EEv26Group_norm_nhwc_bwd_params --------------------------
	.section	.text._Z35group_norm_nhwc_bwd_one_pass_kernelI11Fp32IOBf16WLi128ELi56ELi448EEv26Group_norm_nhwc_bwd_params,"ax",@progbits
	.sectioninfo	@"SHI_REGISTERS=84"
	.align	128
        .global         _Z35group_norm_nhwc_bwd_one_pass_kernelI11Fp32IOBf16WLi128ELi56ELi448EEv26Group_norm_nhwc_bwd_params
        .type           _Z35group_norm_nhwc_bwd_one_pass_kernelI11Fp32IOBf16WLi128ELi56ELi448EEv26Group_norm_nhwc_bwd_params,@function
        .size           _Z35group_norm_nhwc_bwd_one_pass_kernelI11Fp32IOBf16WLi128ELi56ELi448EEv26Group_norm_nhwc_bwd_params,(.L_x_5206 - _Z35group_norm_nhwc_bwd_one_pass_kernelI11Fp32IOBf16WLi128ELi56ELi448EEv26Group_norm_nhwc_bwd_params)
        .other          _Z35group_norm_nhwc_bwd_one_pass_kernelI11Fp32IOBf16WLi128ELi56ELi448EEv26Group_norm_nhwc_bwd_params,@"STO_CUDA_ENTRY STV_DEFAULT"
_Z35group_norm_nhwc_bwd_one_pass_kernelI11Fp32IOBf16WLi128ELi56ELi448EEv26Group_norm_nhwc_bwd_params:
.text._Z35group_norm_nhwc_bwd_one_pass_kernelI11Fp32IOBf16WLi128ELi56ELi448EEv26Group_norm_nhwc_bwd_params:
        /* <DEDUP_REMOVED lines=48> */
.L_x_2502:
[----:B-1----:R-:W-:Y:S01]  /*0300*/  IABS R5, c[0x0][0x1f0] ;  /* 0x00007c0000057a13 */ /* 0x002fe20000000000 */
[----:B------:R-:W-:Y:S01]  /*0310*/  ULDC UR4, c[0x0][0x1f0] ;  /* 0x00007c0000047ab9 */ /* 0x000fe20000000800 */
[----:B------:R-:W-:Y:S01]  /*0320*/  ISETP.LE.AND P5, PT, RZ, UR7, PT ;  /* 0x00000007ff007c0c */ /* 0x000fe2000bfa3270 */
[----:B------:R-:W-:Y:S01]  /*0330*/  ULOP3.LUT UR4, UR7, UR4, URZ, 0x3c, !UPT ;  /* 0x0000000407047292 */ /* 0x000fe2000f8e3c3f */
[----:B0-----:R-:W0:Y:S01]  /*0340*/  I2F.RP R4, R5 ;  /* 0x0000000500047306 */ /* 0x001e220000209400 */
        /* <DEDUP_REMOVED lines=11> */
[----:B------:R-:W-:Y:S01]  /*0400*/  IMAD.HI.U32 R3, R3, R7, R2 ;  /* 0x0000000703037227 */ /* 0x000fe200078e0002 */
[----:B------:R-:W-:-:S05]  /*0410*/  LOP3.LUT R7, RZ, c[0x0][0x1f0], RZ, 0x33, !PT ;  /* 0x00007c00ff077a12 */ /* 0x000fca00078e33ff */
        /* <DEDUP_REMOVED lines=13> */
[----:B------:R-:W-:Y:S02]  /*04f0*/  @!P5 IADD3 R2, -R2, RZ, RZ ;  /* 0x000000ff0202d210 */ /* 0x000fe40007ffe1ff */
[----:B------:R-:W-:Y:S02]  /*0500*/  @P0 IADD3 R3, R3, 0x1, RZ ;  /* 0x0000000103030810 */ /* 0x000fe40007ffe0ff */
[----:B------:R-:W-:Y:S02]  /*0510*/  SEL R2, R7, R2, !P4 ;  /* 0x0000000207027207 */ /* 0x000fe40006000000 */
[----:B------:R-:W-:-:S02]  /*0520*/  @!P2 IADD3 R3, -R3, RZ, RZ ;  /* 0x000000ff0303a210 */ /* 0x000fc40007ffe1ff */
[----:B------:R-:W-:Y:S01]  /*0530*/  ISETP.GE.U32.AND P0, PT, R68, c[0x0][0x1e0], PT ;  /* 0x0000780044007a0c */ /* 0x000fe20003f06070 */
[----:B------:R-:W-:Y:S01]  /*0540*/  IMAD R5, R2, 0x38, RZ ;  /* 0x0000003802057824 */ /* 0x000fe200078e02ff */
[----:B------:R-:W-:Y:S02]  /*0550*/  SEL R3, R7, R3, !P4 ;  /* 0x0000000307037207 */ /* 0x000fe40006000000 */
[----:B------:R-:W-:Y:S02]  /*0560*/  ISETP.GE.AND.EX P0, PT, R53, c[0x0][0x1e4], PT, P0 ;  /* 0x0000790035007a0c */ /* 0x000fe40003f06300 */
[----:B------:R-:W-:Y:S02]  /*0570*/  IADD3 R72, P4, R70, R5, RZ ;  /* 0x0000000546487210 */ /* 0x000fe40007f9e0ff */
[----:B------:R-:W-:Y:S02]  /*0580*/  SHF.R.S32.HI R4, RZ, 0x1f, R3 ;  /* 0x0000001fff047819 */ /* 0x000fe40000011403 */
[----:B------:R-:W-:-:S02]  /*0590*/  ISETP.GT.U32.OR P2, PT, R71, 0x1bf, P0 ;  /* 0x000001bf4700780c */ /* 0x000fc40000744470 */
[----:B------:R-:W-:Y:S01]  /*05a0*/  ISETP.GE.AND.EX P3, PT, R52, c[0x0][0x1e4], PT, P3 ;  /* 0x0000790034007a0c */ /* 0x000fe20003f66330 */
[----:B------:R-:W-:Y:S01]  /*05b0*/  IMAD R4, R4, c[0x0][0x1e8], RZ ;  /* 0x00007a0004047a24 */ /* 0x000fe200078e02ff */
[----:B------:R-:W-:Y:S02]  /*05c0*/  LEA.HI.X.SX32 R73, R5, R6, 0x1, P4 ;  /* 0x0000000605497211 */ /* 0x000fe400020f0eff */
[----:B------:R-:W-:Y:S01]  /*05d0*/  ISETP.GT.U32.OR P0, PT, R71, 0x1bf, P3 ;  /* 0x000001bf4700780c */ /* 0x000fe20001f04470 */
[C---:B------:R-:W-:Y:S02]  /*05e0*/  IMAD R75, R3.reuse, c[0x0][0x1ec], R4 ;  /* 0x00007b00034b7a24 */ /* 0x040fe400078e0204 */
[----:B------:R-:W-:-:S04]  /*05f0*/  IMAD.WIDE.U32 R72, R3, c[0x0][0x1e8], R72 ;  /* 0x00007a0003487a25 */ /* 0x000fc800078e0048 */
[----:B------:R-:W-:Y:S01]  /*0600*/  @!P2 IMAD R7, R53, c[0x0][0x1d8], RZ ;  /* 0x000076003507aa24 */ /* 0x000fe200078e02ff */
[----:B------:R-:W-:Y:S01]  /*0610*/  IADD3 R75, R73, R75, RZ ;  /* 0x0000004b494b7210 */ /* 0x000fe20007ffe0ff */
[----:B------:R-:W-:Y:S01]  /*0620*/  @P1 IMAD R4, R54, c[0x0][0x1d8], RZ ;  /* 0x0000760036041a24 */ /* 0x000fe200078e02ff */
[-C--:B------:R-:W-:Y:S01]  /*0630*/  @P1 MOV R74, R72.reuse ;  /* 0x00000048004a1202 */ /* 0x080fe20000000f00 */
[----:B------:R-:W-:Y:S01]  /*0640*/  @!P2 IMAD R13, R68, c[0x0][0x1dc], R7 ;  /* 0x00007700440daa24 */ /* 0x000fe200078e0207 */
[-C--:B------:R-:W-:Y:S01]  /*0650*/  @!P2 MOV R8, R72.reuse ;  /* 0x000000480008a202 */ /* 0x080fe20000000f00 */
[C---:B------:R-:W-:Y:S01]  /*0660*/  @P1 IMAD R3, R69.reuse, c[0x0][0x1dc], R4 ;  /* 0x0000770045031a24 */ /* 0x040fe200078e0204 */
[-C--:B------:R-:W-:Y:S01]  /*0670*/  @!P2 MOV R9, R75.reuse ;  /* 0x0000004b0009a202 */ /* 0x080fe20000000f00 */
[----:B------:R-:W-:Y:S01]  /*0680*/  @P1 IMAD.WIDE.U32 R6, R69, c[0x0][0x1d8], R74 ;  /* 0x0000760045061a25 */ /* 0x000fe200078e004a */
[----:B------:R-:W-:Y:S02]  /*0690*/  @!P0 MOV R10, R72 ;  /* 0x00000048000a8202 */ /* 0x000fe40000000f00 */
[----:B------:R-:W-:Y:S01]  /*06a0*/  @!P0 MOV R11, R75 ;  /* 0x0000004b000b8202 */ /* 0x000fe20000000f00 */
[----:B------:R-:W-:Y:S01]  /*06b0*/  @!P0 IMAD R4, R52, c[0x0][0x1d8], RZ ;  /* 0x0000760034048a24 */ /* 0x000fe200078e02ff */
[----:B------:R-:W-:Y:S01]  /*06c0*/  @P1 IADD3 R3, R7, R3, RZ ;  /* 0x0000000307031210 */ /* 0x000fe20007ffe0ff */
[----:B------:R-:W-:Y:S01]  /*06d0*/  @!P2 IMAD.WIDE.U32 R8, R68, c[0x0][0x1d8], R8 ;  /* 0x000076004408aa25 */ /* 0x000fe200078e0008 */
[----:B------:R-:W-:Y:S01]  /*06e0*/  UMOV UR12, 0x8 ;  /* 0x00000008000c7882 */ /* 0x000fe20000000000 */
[----:B------:R-:W-:Y:S01]  /*06f0*/  @P1 SHF.L.U32 R16, R6, 0x2, RZ ;  /* 0x0000000206101819 */ /* 0x000fe200000006ff */
[----:B------:R-:W-:Y:S01]  /*0700*/  ULDC.64 UR4, c[0x0][0x198] ;  /* 0x0000660000047ab9 */ /* 0x000fe20000000a00 */
[----:B------:R-:W-:-:S02]  /*0710*/  @!P0 IMAD R15, R67, c[0x0][0x1dc], R4 ;  /* 0x00007700430f8a24 */ /* 0x000fc400078e0204 */
[----:B------:R-:W-:Y:S01]  /*0720*/  @!P0 IMAD.WIDE.U32 R10, R67, c[0x0][0x1d8], R10 ;  /* 0x00007600430a8a25 */ /* 0x000fe200078e000a */
[----:B------:R-:W-:Y:S01]  /*0730*/  UIMAD.WIDE UR4, UR7, UR12, UR4 ;  /* 0x0000000c070472a5 */ /* 0x000fe2000f8e0204 */
[----:B------:R-:W-:Y:S02]  /*0740*/  @P1 SHF.L.U64.HI R12, R6, 0x2, R3 ;  /* 0x00000002060c1819 */ /* 0x000fe40000010203 */
[----:B------:R-:W-:Y:S02]  /*0750*/  @!P2 IADD3 R7, R9, R13, RZ ;  /* 0x0000000d0907a210 */ /* 0x000fe40007ffe0ff */
[----:B------:R-:W-:Y:S02]  /*0760*/  @!P2 SHF.L.U32 R4, R8, 0x2, RZ ;  /* 0x000000020804a819 */ /* 0x000fe400000006ff */
[----:B------:R-:W-:Y:S02]  /*0770*/  @!P0 IADD3 R3, R11, R15, RZ ;  /* 0x0000000f0b038210 */ /* 0x000fe40007ffe0ff */
[----:B------:R-:W-:-:S02]  /*0780*/  MOV R38, UR4 ;  /* 0x0000000400267c02 */ /* 0x000fc40008000f00 */
[----:B------:R-:W-:Y:S02]  /*0790*/  MOV R39, UR5 ;  /* 0x0000000500277c02 */ /* 0x000fe40008000f00 */
[----:B------:R-:W-:Y:S02]  /*07a0*/  @!P2 SHF.L.U64.HI R11, R8, 0x2, R7 ;  /* 0x00000002080ba819 */ /* 0x000fe40000010207 */
[----:B------:R-:W-:Y:S01]  /*07b0*/  @!P0 SHF.L.U32 R28, R10, 0x2, RZ ;  /* 0x000000020a1c8819 */ /* 0x000fe200000006ff */
[----:B------:R-:W-:Y:S01]  /*07c0*/  CS2R R8, SRZ ;  /* 0x0000000000087805 */ /* 0x000fe2000001ff00 */
[----:B------:R-:W-:Y:S01]  /*07d0*/  @!P2 IADD3 R6, P3, R4, c[0x0][0x180], RZ ;  /* 0x000060000406aa10 */ /* 0x000fe20007f7e0ff */
[----:B--2---:R-:W2:Y:S01]  /*07e0*/  LDG.E.64 R38, [R38.64] ;  /* 0x0000000e26267981 */ /* 0x004ea2000c1e1b00 */
[----:B------:R-:W-:Y:S02]  /*07f0*/  @!P0 SHF.L.U64.HI R3, R10, 0x2, R3 ;  /* 0x000000020a038819 */ /* 0x000fe40000010203 */
[----:B------:R-:W-:-:S02]  /*0800*/  @!P2 IADD3 R10, P4, R4, c[0x0][0x178], RZ ;  /* 0x00005e00040aaa10 */ /* 0x000fc40007f9e0ff */
[C---:B------:R-:W-:Y:S02]  /*0810*/  @!P2 IADD3.X R7, R11.reuse, c[0x0][0x184], RZ, P3, !PT ;  /* 0x000061000b07aa10 */ /* 0x040fe40001ffe4ff */
[----:B------:R-:W-:Y:S02]  /*0820*/  @!P2 IADD3.X R11, R11, c[0x0][0x17c], RZ, P4, !PT ;  /* 0x00005f000b0baa10 */ /* 0x000fe400027fe4ff */
[----:B------:R-:W-:Y:S01]  /*0830*/  SHF.R.S32.HI R51, RZ, 0x1f, R66 ;  /* 0x0000001fff337819 */ /* 0x000fe20000011442 */
[----:B------:R0:W5:Y:S04]  /*0840*/  @!P2 LDG.E.64 R8, [R6.64] ;  /* 0x0000000e0608a981 */ /* 0x000168000c1e1b00 */
[----:B------:R1:W5:Y:S01]  /*0850*/  @!P2 LDG.E.64 R22, [R10.64] ;  /* 0x0000000e0a16a981 */ /* 0x000362000c1e1b00 */
[----:B------:R-:W-:-:S02]  /*0860*/  ISETP.GE.U32.AND P2, PT, R66, c[0x0][0x1e0], PT ;  /* 0x0000780042007a0c */ /* 0x000fc40003f46070 */
[C---:B------:R-:W-:Y:S02]  /*0870*/  @P1 IADD3 R14, P3, R16.reuse, c[0x0][0x180], RZ ;  /* 0x00006000100e1a10 */ /* 0x040fe40007f7e0ff */
[----:B------:R-:W-:Y:S02]  /*0880*/  ISETP.GE.AND.EX P2, PT, R51, c[0x0][0x1e4], PT, P2 ;  /* 0x0000790033007a0c */ /* 0x000fe40003f46320 */
[----:B------:R-:W-:Y:S02]  /*0890*/  @P1 IADD3 R16, P5, R16, c[0x0][0x178], RZ ;  /* 0x00005e0010101a10 */ /* 0x000fe40007fbe0ff */
[----:B------:R-:W-:Y:S02]  /*08a0*/  ISETP.GT.U32.OR P2, PT, R71, 0x1bf, P2 ;  /* 0x000001bf4700780c */ /* 0x000fe40001744470 */
[----:B------:R-:W-:Y:S02]  /*08b0*/  @P1 IADD3.X R15, R12, c[0x0][0x184], RZ, P3, !PT ;  /* 0x000061000c0f1a10 */ /* 0x000fe40001ffe4ff */
[----:B------:R-:W-:-:S02]  /*08c0*/  @!P0 IADD3 R18, P6, R28, c[0x0][0x180], RZ ;  /* 0x000060001c128a10 */ /* 0x000fc40007fde0ff */
[----:B------:R-:W-:Y:S02]  /*08d0*/  @!P0 IADD3 R28, P3, R28, c[0x0][0x178], RZ ;  /* 0x00005e001c1c8a10 */ /* 0x000fe40007f7e0ff */
[----:B------:R-:W-:Y:S02]  /*08e0*/  @P1 IADD3.X R17, R12, c[0x0][0x17c], RZ, P5, !PT ;  /* 0x00005f000c111a10 */ /* 0x000fe40002ffe4ff */
[----:B------:R-:W-:Y:S02]  /*08f0*/  ISETP.GE.U32.AND P4, PT, R65, c[0x0][0x1e0], PT ;  /* 0x0000780041007a0c */ /* 0x000fe40003f86070 */
[----:B------:R-:W-:Y:S01]  /*0900*/  ISETP.GE.U32.AND P5, PT, R64, c[0x0][0x1e0], PT ;  /* 0x0000780040007a0c */ /* 0x000fe20003fa6070 */
[----:B0-----:R-:W-:Y:S01]  /*0910*/  @!P2 IMAD R7, R51, c[0x0][0x1d8], RZ ;  /* 0x000076003307aa24 */ /* 0x001fe200078e02ff */
[C---:B------:R-:W-:Y:S02]  /*0920*/  @!P0 IADD3.X R19, R3.reuse, c[0x0][0x184], RZ, P6, !PT ;  /* 0x0000610003138a10 */ /* 0x040fe400037fe4ff */
[----:B------:R-:W-:Y:S01]  /*0930*/  @!P0 IADD3.X R29, R3, c[0x0][0x17c], RZ, P3, !PT ;  /* 0x00005f00031d8a10 */ /* 0x000fe20001ffe4ff */
[----:B-1----:R-:W-:Y:S01]  /*0940*/  @!P2 IMAD R11, R66, c[0x0][0x1dc], R7 ;  /* 0x00007700420baa24 */ /* 0x002fe200078e0207 */
[----:B------:R-:W-:-:S02]  /*0950*/  SHF.R.S32.HI R50, RZ, 0x1f, R65 ;  /* 0x0000001fff327819 */ /* 0x000fc40000011441 */
[----:B------:R-:W-:Y:S02]  /*0960*/  SHF.R.S32.HI R21, RZ, 0x1f, R64 ;  /* 0x0000001fff157819 */ /* 0x000fe40000011440 */
[----:B------:R-:W-:Y:S02]  /*0970*/  ISETP.GE.U32.AND P6, PT, R63, c[0x0][0x1e0], PT ;  /* 0x000078003f007a0c */ /* 0x000fe40003fc6070 */
[----:B------:R-:W-:Y:S02]  /*0980*/  ISETP.GE.U32.AND P3, PT, R62, c[0x0][0x1e0], PT ;  /* 0x000078003e007a0c */ /* 0x000fe40003f66070 */
[----:B------:R-:W-:Y:S02]  /*0990*/  SHF.R.S32.HI R3, RZ, 0x1f, R63 ;  /* 0x0000001fff037819 */ /* 0x000fe4000001143f */
[----:B------:R-:W-:Y:S02]  /*09a0*/  SHF.R.S32.HI R4, RZ, 0x1f, R62 ;  /* 0x0000001fff047819 */ /* 0x000fe4000001143e */
[----:B------:R-:W-:-:S02]  /*09b0*/  ISETP.GE.AND.EX P4, PT, R50, c[0x0][0x1e4], PT, P4 ;  /* 0x0000790032007a0c */ /* 0x000fc40003f86340 */
[----:B------:R-:W-:Y:S02]  /*09c0*/  ISETP.GE.AND.EX P5, PT, R21, c[0x0][0x1e4], PT, P5 ;  /* 0x0000790015007a0c */ /* 0x000fe40003fa6350 */
[----:B------:R-:W-:Y:S02]  /*09d0*/  ISETP.GE.AND.EX P6, PT, R3, c[0x0][0x1e4], PT, P6 ;  /* 0x0000790003007a0c */ /* 0x000fe40003fc6360 */
[----:B------:R-:W-:Y:S02]  /*09e0*/  ISETP.GE.AND.EX P3, PT, R4, c[0x0][0x1e4], PT, P3 ;  /* 0x0000790004007a0c */ /* 0x000fe40003f66330 */
[----:B------:R-:W-:Y:S02]  /*09f0*/  @!P2 MOV R6, R72 ;  /* 0x000000480006a202 */ /* 0x000fe40000000f00 */
[----:B------:R-:W-:Y:S02]  /*0a00*/  @!P2 MOV R7, R75 ;  /* 0x0000004b0007a202 */ /* 0x000fe40000000f00 */
[----:B------:R-:W-:-:S02]  /*0a10*/  ISETP.GT.U32.OR P4, PT, R71, 0x1bf, P4 ;  /* 0x000001bf4700780c */ /* 0x000fc40002784470 */
[C---:B------:R-:W-:Y:S01]  /*0a20*/  ISETP.GT.U32.OR P5, PT, R71.reuse, 0x1bf, P5 ;  /* 0x000001bf4700780c */ /* 0x040fe20002fa4470 */
[----:B------:R-:W-:Y:S01]  /*0a30*/  @!P2 IMAD.WIDE.U32 R6, R66, c[0x0][0x1d8], R6 ;  /* 0x000076004206aa25 */ /* 0x000fe200078e0006 */
[C---:B------:R-:W-:Y:S02]  /*0a40*/  ISETP.GT.U32.OR P6, PT, R71.reuse, 0x1bf, P6 ;  /* 0x000001bf4700780c */ /* 0x040fe400037c4470 */
[----:B------:R-:W-:Y:S02]  /*0a50*/  ISETP.GT.U32.OR P3, PT, R71, 0x1bf, P3 ;  /* 0x000001bf4700780c */ /* 0x000fe40001f64470 */
[----:B------:R-:W-:Y:S02]  /*0a60*/  @!P2 IADD3 R7, R7, R11, RZ ;  /* 0x0000000b0707a210 */ /* 0x000fe40007ffe0ff */
[C---:B------:R-:W-:Y:S02]  /*0a70*/  @!P2 SHF.L.U32 R34, R6.reuse, 0x2, RZ ;  /* 0x000000020622a819 */ /* 0x040fe400000006ff */
[----:B------:R-:W-:Y:S01]  /*0a80*/  @!P2 SHF.L.U64.HI R30, R6, 0x2, R7 ;  /* 0x00000002061ea819 */ /* 0x000fe20000010207 */
[----:B------:R-:W-:-:S02]  /*0a90*/  @!P4 IMAD R6, R50, c[0x0][0x1d8], RZ ;  /* 0x000076003206ca24 */ /* 0x000fc400078e02ff */
[----:B------:R-:W-:Y:S02]  /*0aa0*/  @!P5 IMAD R7, R21, c[0x0][0x1d8], RZ ;  /* 0x000076001507da24 */ /* 0x000fe400078e02ff */
[----:B------:R-:W-:Y:S02]  /*0ab0*/  @!P6 IMAD R10, R3, c[0x0][0x1d8], RZ ;  /* 0x00007600030aea24 */ /* 0x000fe400078e02ff */
[----:B------:R-:W-:Y:S02]  /*0ac0*/  @!P3 IMAD R11, R4, c[0x0][0x1d8], RZ ;  /* 0x00007600040bba24 */ /* 0x000fe400078e02ff */
[----:B------:R-:W-:Y:S01]  /*0ad0*/  @!P4 IMAD R41, R65, c[0x0][0x1dc], R6 ;  /* 0x000077004129ca24 */ /* 0x000fe200078e0206 */
[-C--:B------:R-:W-:Y:S01]  /*0ae0*/  @!P4 MOV R6, R72.reuse ;  /* 0x000000480006c202 */ /* 0x080fe20000000f00 */
[----:B------:R-:W-:Y:S01]  /*0af0*/  @!P5 IMAD R45, R64, c[0x0][0x1dc], R7 ;  /* 0x00007700402dda24 */ /* 0x000fe200078e0207 */
[-C--:B------:R-:W-:Y:S01]  /*0b00*/  @!P4 MOV R7, R75.reuse ;  /* 0x0000004b0007c202 */ /* 0x080fe20000000f00 */
[----:B------:R-:W-:Y:S01]  /*0b10*/  @!P6 IMAD R49, R63, c[0x0][0x1dc], R10 ;  /* 0x000077003f31ea24 */ /* 0x000fe200078e020a */
[----:B------:R-:W-:Y:S01]  /*0b20*/  @!P5 MOV R10, R72 ;  /* 0x00000048000ad202 */ /* 0x000fe20000000f00 */
[----:B------:R-:W-:Y:S01]  /*0b30*/  @!P3 IMAD R27, R62, c[0x0][0x1dc], R11 ;  /* 0x000077003e1bba24 */ /* 0x000fe200078e020b */
[----:B------:R-:W-:-:S02]  /*0b40*/  @!P5 MOV R11, R75 ;  /* 0x0000004b000bd202 */ /* 0x000fc40000000f00 */
[----:B------:R-:W-:Y:S02]  /*0b50*/  @!P3 MOV R24, R72 ;  /* 0x000000480018b202 */ /* 0x000fe40000000f00 */
[----:B------:R-:W-:Y:S01]  /*0b60*/  @!P3 MOV R25, R75 ;  /* 0x0000004b0019b202 */ /* 0x000fe20000000f00 */
[----:B------:R-:W-:-:S04]  /*0b70*/  @!P4 IMAD.WIDE.U32 R6, R65, c[0x0][0x1d8], R6 ;  /* 0x000076004106ca25 */ /* 0x000fc800078e0006 */
[----:B------:R-:W-:-:S04]  /*0b80*/  @!P5 IMAD.WIDE.U32 R10, R64, c[0x0][0x1d8], R10 ;  /* 0x00007600400ada25 */ /* 0x000fc800078e000a */
[----:B------:R-:W-:Y:S01]  /*0b90*/  @!P3 IMAD.WIDE.U32 R24, R62, c[0x0][0x1d8], R24 ;  /* 0x000076003e18ba25 */ /* 0x000fe200078e0018 */
[----:B------:R-:W-:Y:S02]  /*0ba0*/  @!P4 IADD3 R41, R7, R41, RZ ;  /* 0x000000290729c210 */ /* 0x000fe40007ffe0ff */
[----:B------:R-:W-:Y:S02]  /*0bb0*/  @!P5 IADD3 R45, R11, R45, RZ ;  /* 0x0000002d0b2dd210 */ /* 0x000fe40007ffe0ff */
[----:B------:R-:W-:Y:S02]  /*0bc0*/  @!P3 IADD3 R7, R25, R27, RZ ;  /* 0x0000001b1907b210 */ /* 0x000fe40007ffe0ff */
[C---:B------:R-:W-:Y:S02]  /*0bd0*/  @!P5 SHF.L.U32 R44, R10.reuse, 0x2, RZ ;  /* 0x000000020a2cd819 */ /* 0x040fe400000006ff */
[----:B------:R-:W-:Y:S02]  /*0be0*/  @!P5 SHF.L.U64.HI R45, R10, 0x2, R45 ;  /* 0x000000020a2dd819 */ /* 0x000fe4000001022d */
[C---:B------:R-:W-:Y:S01]  /*0bf0*/  @!P3 SHF.L.U32 R76, R24.reuse, 0x2, RZ ;  /* 0x00000002184cb819 */ /* 0x040fe200000006ff */
[----:B------:R-:W-:Y:S01]  /*0c00*/  CS2R R10, SRZ ;  /* 0x00000000000a7805 */ /* 0x000fe2000001ff00 */
[----:B------:R-:W-:-:S02]  /*0c10*/  @!P3 SHF.L.U64.HI R20, R24, 0x2, R7 ;  /* 0x000000021814b819 */ /* 0x000fc40000010207 */
[----:B------:R-:W-:-:S03]  /*0c20*/  CS2R R24, SRZ ;  /* 0x0000000000187805 */ /* 0x000fc6000001ff00 */
[----:B------:R0:W5:Y:S01]  /*0c30*/  @!P0 LDG.E.64 R10, [R18.64] ;  /* 0x0000000e120a8981 */ /* 0x000162000c1e1b00 */
[----:B------:R-:W-:-:S03]  /*0c40*/  @!P6 MOV R12, R72 ;  /* 0x00000048000ce202 */ /* 0x000fc60000000f00 */
[----:B------:R1:W5:Y:S01]  /*0c50*/  @!P0 LDG.E.64 R24, [R28.64] ;  /* 0x0000000e1c188981 */ /* 0x000362000c1e1b00 */
[----:B------:R-:W-:Y:S02]  /*0c60*/  @!P2 IADD3 R32, P0, R34, c[0x0][0x180], RZ ;  /* 0x000060002220aa10 */ /* 0x000fe40007f1e0ff */
[----:B------:R-:W-:Y:S02]  /*0c70*/  @!P6 MOV R13, R75 ;  /* 0x0000004b000de202 */ /* 0x000fe40000000f00 */
[----:B------:R-:W-:Y:S02]  /*0c80*/  @!P2 IADD3.X R33, R30, c[0x0][0x184], RZ, P0, !PT ;  /* 0x000061001e21aa10 */ /* 0x000fe400007fe4ff */
[----:B------:R-:W-:Y:S01]  /*0c90*/  @!P2 IADD3 R34, P0, R34, c[0x0][0x178], RZ ;  /* 0x00005e002222aa10 */ /* 0x000fe20007f1e0ff */
[----:B------:R-:W-:Y:S01]  /*0ca0*/  @!P6 IMAD.WIDE.U32 R12, R63, c[0x0][0x1d8], R12 ;  /* 0x000076003f0cea25 */ /* 0x000fe200078e000c */
[----:B------:R-:W-:Y:S02]  /*0cb0*/  @!P4 SHF.L.U32 R40, R6, 0x2, RZ ;  /* 0x000000020628c819 */ /* 0x000fe400000006ff */
[----:B------:R-:W-:-:S02]  /*0cc0*/  @!P2 IADD3.X R35, R30, c[0x0][0x17c], RZ, P0, !PT ;  /* 0x00005f001e23aa10 */ /* 0x000fc400007fe4ff */
[----:B------:R-:W-:Y:S02]  /*0cd0*/  @!P4 SHF.L.U64.HI R41, R6, 0x2, R41 ;  /* 0x000000020629c819 */ /* 0x000fe40000010229 */
[C---:B------:R-:W-:Y:S01]  /*0ce0*/  @!P4 IADD3 R36, P0, R40.reuse, c[0x0][0x180], RZ ;  /* 0x000060002824ca10 */ /* 0x040fe20007f1e0ff */
[----:B------:R-:W-:Y:S01]  /*0cf0*/  CS2R R6, SRZ ;  /* 0x0000000000067805 */ /* 0x000fe2000001ff00 */
[----:B------:R-:W-:Y:S02]  /*0d00*/  @!P6 IADD3 R49, R13, R49, RZ ;  /* 0x000000310d31e210 */ /* 0x000fe40007ffe0ff */
[C---:B------:R-:W-:Y:S02]  /*0d10*/  @!P4 IADD3.X R37, R41.reuse, c[0x0][0x184], RZ, P0, !PT ;  /* 0x000061002925ca10 */ /* 0x040fe400007fe4ff */
[----:B------:R-:W-:Y:S01]  /*0d20*/  @!P4 IADD3 R40, P0, R40, c[0x0][0x178], RZ ;  /* 0x00005e002828ca10 */ /* 0x000fe20007f1e0ff */
[----:B------:R3:W5:Y:S01]  /*0d30*/  @P1 LDG.E.64 R6, [R14.64] ;  /* 0x0000000e0e061981 */ /* 0x000762000c1e1b00 */
[C---:B------:R-:W-:Y:S01]  /*0d40*/  @!P6 SHF.L.U32 R48, R12.reuse, 0x2, RZ ;  /* 0x000000020c30e819 */ /* 0x040fe200000006ff */
[----:B-1----:R-:W-:Y:S01]  /*0d50*/  CS2R R28, SRZ ;  /* 0x00000000001c7805 */ /* 0x002fe2000001ff00 */
[----:B------:R-:W-:Y:S01]  /*0d60*/  @!P6 SHF.L.U64.HI R49, R12, 0x2, R49 ;  /* 0x000000020c31e819 */ /* 0x000fe20000010231 */
[----:B------:R-:W-:Y:S01]  /*0d70*/  CS2R R30, SRZ ;  /* 0x00000000001e7805 */ /* 0x000fe2000001ff00 */
[----:B------:R-:W-:Y:S01]  /*0d80*/  CS2R R12, SRZ ;  /* 0x00000000000c7805 */ /* 0x000fe2000001ff00 */
[----:B------:R-:W-:-:S02]  /*0d90*/  @!P4 IADD3.X R41, R41, c[0x0][0x17c], RZ, P0, !PT ;  /* 0x00005f002929ca10 */ /* 0x000fc400007fe4ff */
[----:B------:R1:W5:Y:S01]  /*0da0*/  @!P2 LDG.E.64 R28, [R34.64] ;  /* 0x0000000e221ca981 */ /* 0x000362000c1e1b00 */
[----:B---3--:R-:W-:Y:S01]  /*0db0*/  CS2R R14, SRZ ;  /* 0x00000000000e7805 */ /* 0x008fe2000001ff00 */
[C---:B------:R-:W-:Y:S02]  /*0dc0*/  @!P5 IADD3 R42, P0, R44.reuse, c[0x0][0x180], RZ ;  /* 0x000060002c2ada10 */ /* 0x040fe40007f1e0ff */
[----:B------:R3:W5:Y:S01]  /*0dd0*/  @!P2 LDG.E.64 R12, [R32.64] ;  /* 0x0000000e200ca981 */ /* 0x000762000c1e1b00 */
[----:B------:R-:W-:-:S03]  /*0de0*/  @!P5 IADD3 R44, P2, R44, c[0x0][0x178], RZ ;  /* 0x00005e002c2cda10 */ /* 0x000fc60007f5e0ff */
[----:B------:R4:W5:Y:S01]  /*0df0*/  @!P4 LDG.E.64 R14, [R36.64] ;  /* 0x0000000e240ec981 */ /* 0x000962000c1e1b00 */
[----:B------:R-:W-:-:S03]  /*0e00*/  @!P5 IADD3.X R43, R45, c[0x0][0x184], RZ, P0, !PT ;  /* 0x000061002d2bda10 */ /* 0x000fc600007fe4ff */
[----:B------:R0:W5:Y:S01]  /*0e10*/  @!P4 LDG.E.64 R30, [R40.64] ;  /* 0x0000000e281ec981 */ /* 0x000162000c1e1b00 */
[----:B------:R-:W-:Y:S02]  /*0e20*/  @!P6 IADD3 R46, P4, R48, c[0x0][0x180], RZ ;  /* 0x00006000302eea10 */ /* 0x000fe40007f9e0ff */
[----:B------:R-:W-:Y:S02]  /*0e30*/  @!P5 IADD3.X R45, R45, c[0x0][0x17c], RZ, P2, !PT ;  /* 0x00005f002d2dda10 */ /* 0x000fe400017fe4ff */
[C---:B------:R-:W-:Y:S02]  /*0e40*/  @!P6 IADD3.X R47, R49.reuse, c[0x0][0x184], RZ, P4, !PT ;  /* 0x00006100312fea10 */ /* 0x040fe400027fe4ff */
[----:B------:R-:W-:Y:S02]  /*0e50*/  @!P3 IADD3 R58, P2, R76, c[0x0][0x180], RZ ;  /* 0x000060004c3aba10 */ /* 0x000fe40007f5e0ff */
[----:B0-----:R-:W-:Y:S02]  /*0e60*/  @!P6 IADD3 R40, P0, R48, c[0x0][0x178], RZ ;  /* 0x00005e003028ea10 */ /* 0x001fe40007f1e0ff */
[----:B------:R-:W-:Y:S01]  /*0e70*/  @!P3 IADD3 R76, P4, R76, c[0x0][0x178], RZ ;  /* 0x00005e004c4cba10 */ /* 0x000fe20007f9e0ff */
[----:B------:R-:W-:Y:S01]  /*0e80*/  CS2R R18, SRZ ;  /* 0x0000000000127805 */ /* 0x000fe2000001ff00 */
[----:B------:R-:W-:Y:S01]  /*0e90*/  @!P6 IADD3.X R41, R49, c[0x0][0x17c], RZ, P0, !PT ;  /* 0x00005f003129ea10 */ /* 0x000fe200007fe4ff */
[----:B-1----:R-:W-:Y:S01]  /*0ea0*/  CS2R R34, SRZ ;  /* 0x0000000000227805 */ /* 0x002fe2000001ff00 */
[----:B------:R-:W-:Y:S01]  /*0eb0*/  CS2R R48, SRZ ;  /* 0x0000000000307805 */ /* 0x000fe2000001ff00 */
[----:B------:R-:W-:-:S02]  /*0ec0*/  @!P3 IADD3.X R77, R20, c[0x0][0x17c], RZ, P4, !PT ;  /* 0x00005f00144dba10 */ /* 0x000fc400027fe4ff */
[----:B------:R0:W5:Y:S04]  /*0ed0*/  @!P6 LDG.E.64 R18, [R46.64] ;  /* 0x0000000e2e12e981 */ /* 0x000168000c1e1b00 */
[----:B------:R0:W5:Y:S04]  /*0ee0*/  @!P6 LDG.E.64 R34, [R40.64] ;  /* 0x0000000e2822e981 */ /* 0x000168000c1e1b00 */
[----:B------:R0:W5:Y:S01]  /*0ef0*/  @!P3 LDG.E.64 R48, [R76.64] ;  /* 0x0000000e4c30b981 */ /* 0x000162000c1e1b00 */
[----:B------:R-:W-:Y:S01]  /*0f00*/  @!P3 IADD3.X R59, R20, c[0x0][0x184], RZ, P2, !PT ;  /* 0x00006100143bba10 */ /* 0x000fe200017fe4ff */
[----:B------:R-:W-:Y:S01]  /*0f10*/  CS2R R26, SRZ ;  /* 0x00000000001a7805 */ /* 0x000fe2000001ff00 */
[----:B--2---:R-:W1:Y:S05]  /*0f20*/  R2UR UR5, R38 ;  /* 0x00000000260573c2 */ /* 0x004e6a00000e0000 */
[----:B------:R2:W5:Y:S01]  /*0f30*/  @P1 LDG.E.64 R26, [R16.64] ;  /* 0x0000000e101a1981 */ /* 0x000562000c1e1b00 */
[----:B-1----:R-:W-:-:S05]  /*0f40*/  MOV R20, UR5 ;  /* 0x0000000500147c02 */ /* 0x002fca0008000f00 */
[----:B------:R-:W-:-:S05]  /*0f50*/  FFMA.FTZ R39, -R20, UR5, R39 ;  /* 0x0000000514277c23 */ /* 0x000fca0008010127 */
[----:B------:R-:W-:-:S13]  /*0f60*/  FSETP.GTU.FTZ.AND P0, PT, R39, RZ, PT ;  /* 0x000000ff2700720b */ /* 0x000fda0003f1c000 */
[----:B------:R-:W-:Y:S01]  /*0f70*/  VOTEU.ANY UP0, P0 ;  /* 0x00000000003f7886 */ /* 0x000fe20000000100 */
[----:B------:R-:W-:-:S13]  /*0f80*/  PLOP3.LUT P0, PT, PT, PT, UP0, 0x80, 0x0 ;  /* 0x000000000000781c */ /* 0x000fda0003f0f008 */
[----:B------:R-:W-:-:S06]  /*0f90*/  @P0 FADD.FTZ R20, R39, c[0x0][0x1a0] ;  /* 0x0000680027140621 */ /* 0x000fcc0000010000 */
[----:B------:R-:W1:Y:S02]  /*0fa0*/  @P0 MUFU.RSQ R20, R20 ;  /* 0x0000001400140308 */ /* 0x000e640000001400 */
[----:B-1----:R-:W1:Y:S01]  /*0fb0*/  @P0 R2UR UR4, R20 ;  /* 0x00000000140403c2 */ /* 0x002e6200000e0000 */
[----:B------:R-:W-:Y:S01]  /*0fc0*/  ISETP.GT.U32.AND P0, PT, R71, 0x1bf, PT ;  /* 0x000001bf4700780c */ /* 0x000fe20003f04070 */
[----:B--2---:R-:W-:Y:S01]  /*0fd0*/  CS2R R16, SRZ ;  /* 0x0000000000107805 */ /* 0x004fe2000001ff00 */
[----:B---3--:R-:W-:Y:S01]  /*0fe0*/  CS2R R32, SRZ ;  /* 0x0000000000207805 */ /* 0x008fe2000001ff00 */
[----:B----4-:R-:W-:Y:S01]  /*0ff0*/  CS2R R36, SRZ ;  /* 0x0000000000247805 */ /* 0x010fe2000001ff00 */
[----:B------:R-:W-:Y:S01]  /*1000*/  UMOV UR12, 0x3f800000 ;  /* 0x3f800000000c7882 */ /* 0x000fe20000000000 */
[----:B------:R-:W-:Y:S01]  /*1010*/  BSSY B0, `(.L_x_2452) ;  /* 0x0000019000007945 */ /* 0x000fe20003800000 */
[----:B------:R-:W-:Y:S01]  /*1020*/  MOV R60, RZ ;  /* 0x000000ff003c7202 */ /* 0x000fe20000000f00 */
[----:B------:R0:W5:Y:S01]  /*1030*/  @!P5 LDG.E.64 R16, [R42.64] ;  /* 0x0000000e2a10d981 */ /* 0x000162000c1e1b00 */
[----:B------:R-:W-:-:S03]  /*1040*/  MOV R57, RZ ;  /* 0x000000ff00397202 */ /* 0x000fc60000000f00 */
[----:B------:R0:W5:Y:S01]  /*1050*/  @!P5 LDG.E.64 R32, [R44.64] ;  /* 0x0000000e2c20d981 */ /* 0x000162000c1e1b00 */
[----:B------:R-:W-:-:S03]  /*1060*/  ISETP.NE.AND P5, PT, RZ, UR13, PT ;  /* 0x0000000dff007c0c */ /* 0x000fc6000bfa5270 */
[----:B------:R2:W5:Y:S01]  /*1070*/  @!P3 LDG.E.64 R36, [R58.64] ;  /* 0x0000000e3a24b981 */ /* 0x000562000c1e1b00 */
[----:B-1----:R-:W-:Y:S01]  /*1080*/  @UP0 UMOV UR12, UR4 ;  /* 0x00000004000c0c82 */ /* 0x002fe20008000000 */
[----:B--2---:R-:W-:Y:S01]  /*1090*/  CS2R R58, SRZ ;  /* 0x00000000003a7805 */ /* 0x004fe2000001ff00 */
[----:B------:R-:W-:Y:S05]  /*10a0*/  @P0 BRA `(.L_x_2453) ;  /* 0x000000f000000947 */ /* 0x000fea0003800000 */
[----:B0-----:R-:W-:Y:S01]  /*10b0*/  ISETP.NE.AND P0, PT, RZ, UR13, PT ;  /* 0x0000000dff007c0c */ /* 0x001fe2000bf05270 */
[----:B------:R-:W-:Y:S01]  /*10c0*/  HFMA2.MMA R38, -RZ, RZ, 0, 1.1920928955078125e-07 ;  /* 0x00000002ff267435 */ /* 0x000fe200000001ff */
[----:B------:R-:W-:-:S04]  /*10d0*/  IADD3 R5, R70, R5, RZ ;  /* 0x0000000546057210 */ /* 0x000fc80007ffe0ff */
[----:B------:R-:W-:-:S05]  /*10e0*/  SHF.R.S32.HI R20, RZ, 0x1f, R5 ;  /* 0x0000001fff147819 */ /* 0x000fca0000011405 */
[C---:B------:R-:W-:Y:S02]  /*10f0*/  IMAD.WIDE R38, R5.reuse, R38, c[0x0][0x188] ;  /* 0x0000620005267625 */ /* 0x040fe400078e0226 */
[----:B------:R-:W-:-:S03]  /*1100*/  @P0 LEA R40, P2, R5, c[0x0][0x190], 0x1 ;  /* 0x0000640005280a11 */ /* 0x000fc600078408ff */
[----:B------:R-:W2:Y:S01]  /*1110*/  LDG.E.U16 R59, [R38.64] ;  /* 0x0000000e263b7981 */ /* 0x000ea2000c1e1500 */
[----:B------:R-:W-:-:S03]  /*1120*/  @P0 LEA.HI.X R41, R5, c[0x0][0x194], R20, 0x1, P2 ;  /* 0x0000650005290a11 */ /* 0x000fc600010f0c14 */
[----:B------:R-:W3:Y:S04]  /*1130*/  LDG.E.U16 R57, [R38.64+0x2] ;  /* 0x0000020e26397981 */ /* 0x000ee8000c1e1500 */
[----:B------:R-:W4:Y:S04]  /*1140*/  @P0 LDG.E.U16 R20, [R40.64] ;  /* 0x0000000e28140981 */ /* 0x000f28000c1e1500 */
[----:B------:R-:W4:Y:S01]  /*1150*/  @P0 LDG.E.U16 R5, [R40.64+0x2] ;  /* 0x0000020e28050981 */ /* 0x000f22000c1e1500 */
[----:B--2---:R-:W-:Y:S02]  /*1160*/  PRMT R59, RZ, 0x5410, R59 ;  /* 0x00005410ff3b7816 */ /* 0x004fe4000000003b */
[----:B---3--:R-:W-:-:S02]  /*1170*/  PRMT R57, RZ, 0x5410, R57 ;  /* 0x00005410ff397816 */ /* 0x008fc40000000039 */
[----:B----4-:R-:W-:Y:S02]  /*1180*/  @P0 PRMT R60, RZ, 0x5410, R20 ;  /* 0x00005410ff3c0816 */ /* 0x010fe40000000014 */
[----:B------:R-:W-:Y:S02]  /*1190*/  @P0 PRMT R58, RZ, 0x5410, R5 ;  /* 0x00005410ff3a0816 */ /* 0x000fe40000000005 */
.L_x_2453:
[----:B0-----:R-:W-:Y:S05]  /*11a0*/  BSYNC B0 ;  /* 0x0000000000007941 */ /* 0x001fea0003800000 */
.L_x_2452:
        /* <DEDUP_REMOVED lines=25> */
.L_x_2454:
        /* <DEDUP_REMOVED lines=31> */
.L_x_2455:
[----:B------:R-:W-:Y:S02]  /*1530*/  FFMA.FTZ R41, R5, R20, RZ ;  /* 0x0000001405297223 */ /* 0x000fe400000100ff */
[----:B------:R-:W-:Y:S02]  /*1540*/  FADD.FTZ R39, RZ, R20 ;  /* 0x00000014ff277221 */ /* 0x000fe40000010000 */
[----:B------:R-:W-:Y:S02]  /*1550*/  FMUL.FTZ R20, R40, R59 ;  /* 0x0000003b28147220 */ /* 0x000fe40000410000 */
[----:B------:R-:W-:Y:S02]  /*1560*/  FFMA.FTZ R76, R7, R40, R41 ;  /* 0x00000028074c7223 */ /* 0x000fe40000010029 */
[----:B------:R-:W-:-:S02]  /*1570*/  FADD.FTZ R77, R39, R40 ;  /* 0x00000028274d7221 */ /* 0x000fc40000010000 */
[----:B------:R-:W-:Y:S02]  /*1580*/  FFMA.FTZ R39, R7, R20, R45 ;  /* 0x0000001407277223 */ /* 0x000fe4000001002d */
[----:B------:R-:W-:Y:S02]  /*1590*/  FADD.FTZ R40, R47, R20 ;  /* 0x000000142f287221 */ /* 0x000fe40000010000 */
[----:B------:R-:W-:Y:S02]  /*15a0*/  FFMA.FTZ R41, R6, R38, RZ ;  /* 0x0000002606297223 */ /* 0x000fe400000100ff */
[----:B------:R-:W-:Y:S02]  /*15b0*/  FADD.FTZ R20, RZ, R38 ;  /* 0x00000026ff147221 */ /* 0x000fe40000010000 */
[----:B------:R-:W-:Y:S02]  /*15c0*/  FFMA.FTZ R45, R8, R9, R41 ;  /* 0x00000009082d7223 */ /* 0x000fe40000010029 */
[----:B------:R-:W-:Y:S01]  /*15d0*/  FADD.FTZ R46, R20, R9 ;  /* 0x00000009142e7221 */ /* 0x000fe20000010000 */
[----:B------:R-:W-:Y:S01]  /*15e0*/  MOV R20, R24 ;  /* 0x0000001800147202 */ /* 0x000fe20000000f00 */
[----:B------:R-:W-:-:S02]  /*15f0*/  FMUL.FTZ R9, R9, R57 ;  /* 0x0000003909097220 */ /* 0x000fc40000410000 */
[----:B------:R-:W-:Y:S02]  /*1600*/  FADD.FTZ R10, R10, -UR5 ;  /* 0x800000050a0a7e21 */ /* 0x000fe40008010000 */
[----:B------:R-:W-:Y:S02]  /*1610*/  FADD.FTZ R11, R11, -UR5 ;  /* 0x800000050b0b7e21 */ /* 0x000fe40008010000 */
[----:B------:R-:W-:Y:S02]  /*1620*/  FFMA.FTZ R47, R8, R9, R39 ;  /* 0x00000009082f7223 */ /* 0x000fe40000010027 */
[----:B------:R-:W-:Y:S02]  /*1630*/  FADD.FTZ R79, R9, R40 ;  /* 0x00000028094f7221 */ /* 0x000fe40000010000 */
[----:B------:R-:W-:Y:S02]  /*1640*/  FMUL.FTZ R9, R10, UR12 ;  /* 0x0000000c0a097c20 */ /* 0x000fe40008410000 */
        /* <DEDUP_REMOVED lines=18> */
[----:B------:R-:W-:-:S04]  /*1770*/  FMUL.FTZ R20, R24, R39 ;  /* 0x0000002718147220 */ /* 0x000fc80000410000 */
[----:B------:R-:W-:Y:S02]  /*1780*/  FMUL.FTZ R20, R20, R11 ;  /* 0x0000000b14147220 */ /* 0x000fe40000410000 */
[----:B------:R-:W-:Y:S02]  /*1790*/  FMUL.FTZ R11, R42, R43 ;  /* 0x0000002b2a0b7220 */ /* 0x000fe40000410000 */
.L_x_2456:
[----:B------:R-:W-:Y:S02]  /*17a0*/  FMUL.FTZ R38, R20, R59 ;  /* 0x0000003b14267220 */ /* 0x000fe40000410000 */
[----:B------:R-:W-:Y:S02]  /*17b0*/  FADD.FTZ R46, R46, R11 ;  /* 0x0000000b2e2e7221 */ /* 0x000fe40000010000 */
[----:B------:R-:W-:Y:S02]  /*17c0*/  FFMA.FTZ R39, R9, R38, R47 ;  /* 0x0000002609277223 */ /* 0x000fe4000001002f */
[----:B------:R-:W-:Y:S02]  /*17d0*/  FFMA.FTZ R45, R10, R11, R45 ;  /* 0x0000000b0a2d7223 */ /* 0x000fe4000001002d */
[----:B------:R-:W-:-:S02]  /*17e0*/  FADD.FTZ R38, R79, R38 ;  /* 0x000000264f267221 */ /* 0x000fc40000010000 */
[----:B------:R-:W-:Y:S02]  /*17f0*/  FMUL.FTZ R11, R11, R57 ;  /* 0x000000390b0b7220 */ /* 0x000fe40000410000 */
[----:B------:R-:W-:Y:S02]  /*1800*/  FADD.FTZ R12, R12, -UR5 ;  /* 0x800000050c0c7e21 */ /* 0x000fe40008010000 */
[----:B------:R-:W-:Y:S02]  /*1810*/  FADD.FTZ R13, R13, -UR5 ;  /* 0x800000050d0d7e21 */ /* 0x000fe40008010000 */
[----:B------:R-:W-:Y:S02]  /*1820*/  FFMA.FTZ R47, R10, R11, R39 ;  /* 0x0000000b0a2f7223 */ /* 0x000fe40000010027 */
[----:B------:R-:W-:Y:S02]  /*1830*/  FADD.FTZ R79, R11, R38 ;  /* 0x000000260b4f7221 */ /* 0x000fe40000010000 */
[----:B------:R-:W-:-:S02]  /*1840*/  FMUL.FTZ R11, R12, UR12 ;  /* 0x0000000c0c0b7c20 */ /* 0x000fc40008410000 */
[----:B------:R-:W-:Y:S02]  /*1850*/  FADD.FTZ R77, R77, R20 ;  /* 0x000000144d4d7221 */ /* 0x000fe40000010000 */
[----:B------:R-:W-:Y:S01]  /*1860*/  FFMA.FTZ R76, R9, R20, R76 ;  /* 0x00000014094c7223 */ /* 0x000fe2000001004c */
[----:B------:R-:W-:Y:S01]  /*1870*/  MOV R20, R28 ;  /* 0x0000001c00147202 */ /* 0x000fe20000000f00 */
[----:B------:R-:W-:Y:S01]  /*1880*/  FMUL.FTZ R12, R13, UR12 ;  /* 0x0000000c0d0c7c20 */ /* 0x000fe20008410000 */
[----:B------:R-:W-:Y:S01]  /*1890*/  MOV R13, R29 ;  /* 0x0000001d000d7202 */ /* 0x000fe20000000f00 */
        /* <DEDUP_REMOVED lines=19> */
.L_x_2457:
        /* <DEDUP_REMOVED lines=35> */
.L_x_2458:
        /* <DEDUP_REMOVED lines=35> */
.L_x_2459:
[----:B------:R-:W-:Y:S01]  /*1e30*/  FMUL.FTZ R38, R20, R59 ;  /* 0x0000003b14267220 */ /* 0x000fe20000410000 */
[----:B------:R-:W-:Y:S01]  /*1e40*/  MOV R40, R35 ;  /* 0x0000002300287202 */ /* 0x000fe20000000f00 */
[----:B------:R-:W-:Y:S02]  /*1e50*/  FADD.FTZ R77, R77, R20 ;  /* 0x000000144d4d7221 */ /* 0x000fe40000010000 */
[C---:B------:R-:W-:Y:S02]  /*1e60*/  FFMA.FTZ R76, R15.reuse, R20, R76 ;  /* 0x000000140f4c7223 */ /* 0x040fe4000001004c */
[----:B------:R-:W-:Y:S02]  /*1e70*/  FFMA.FTZ R41, R15, R38, R47 ;  /* 0x000000260f297223 */ /* 0x000fe4000001002f */
[----:B------:R-:W-:-:S02]  /*1e80*/  FADD.FTZ R20, R79, R38 ;  /* 0x000000264f147221 */ /* 0x000fc40000010000 */
[----:B------:R-:W-:Y:S02]  /*1e90*/  FADD.FTZ R38, R46, R17 ;  /* 0x000000112e267221 */ /* 0x000fe40000010000 */
[----:B------:R-:W-:Y:S02]  /*1ea0*/  FFMA.FTZ R39, R16, R17, R45 ;  /* 0x0000001110277223 */ /* 0x000fe4000001002d */
[----:B------:R-:W-:Y:S02]  /*1eb0*/  FMUL.FTZ R17, R17, R57 ;  /* 0x0000003911117220 */ /* 0x000fe40000410000 */
[----:B------:R-:W-:Y:S02]  /*1ec0*/  FADD.FTZ R18, R18, -UR5 ;  /* 0x8000000512127e21 */ /* 0x000fe40008010000 */
[----:B------:R-:W-:Y:S02]  /*1ed0*/  FADD.FTZ R19, R19, -UR5 ;  /* 0x8000000513137e21 */ /* 0x000fe40008010000 */
[----:B------:R-:W-:-:S02]  /*1ee0*/  FFMA.FTZ R47, R16, R17, R41 ;  /* 0x00000011102f7223 */ /* 0x000fc40000010029 */
[----:B------:R-:W-:Y:S01]  /*1ef0*/  FADD.FTZ R79, R17, R20 ;  /* 0x00000014114f7221 */ /* 0x000fe20000010000 */
[----:B------:R-:W-:Y:S01]  /*1f00*/  MOV R20, R34 ;  /* 0x0000002200147202 */ /* 0x000fe20000000f00 */
        /* <DEDUP_REMOVED lines=21> */
.L_x_2460:
        /* <DEDUP_REMOVED lines=33> */
.L_x_2461:
[----:B------:R-:W-:Y:S01]  /*2270*/  FMUL.FTZ R42, R36, R59 ;  /* 0x0000003b242a7220 */ /* 0x000fe20000410000 */
[C---:B------:R-:W-:Y:S01]  /*2280*/  ISETP.GT.AND P0, PT, R55.reuse, 0x1e, PT ;  /* 0x0000001e3700780c */ /* 0x040fe20003f04270 */
[----:B------:R-:W-:Y:S01]  /*2290*/  FFMA.FTZ R39, R18, R40, R39 ;  /* 0x0000002812277223 */ /* 0x000fe20000010027 */
[----:B------:R-:W-:Y:S01]  /*22a0*/  ISETP.NE.AND P3, PT, R55, RZ, PT ;  /* 0x000000ff3700720c */ /* 0x000fe20003f65270 */
[----:B------:R-:W-:Y:S01]  /*22b0*/  FFMA.FTZ R41, R19, R42, R79 ;  /* 0x0000002a13297223 */ /* 0x000fe2000001004f */
[----:B------:R-:W-:Y:S01]  /*22c0*/  ISETP.NE.AND P2, PT, R71, RZ, PT ;  /* 0x000000ff4700720c */ /* 0x000fe20003f45270 */
[----:B------:R-:W-:Y:S01]  /*22d0*/  FADD.FTZ R43, R81, R42 ;  /* 0x0000002a512b7221 */ /* 0x000fe20000010000 */
[----:B------:R-:W-:Y:S01]  /*22e0*/  BSSY B0, `(.L_x_2462) ;  /* 0x0000049000007945 */ /* 0x000fe20003800000 */
[----:B------:R-:W-:Y:S01]  /*22f0*/  FMUL.FTZ R42, R37, R57 ;  /* 0x00000039252a7220 */ /* 0x000fe20000410000 */
[----:B------:R-:W-:Y:S01]  /*2300*/  ISETP.GT.U32.AND P4, PT, R71, 0x1b, PT ;  /* 0x0000001b4700780c */ /* 0x000fe20003f84070 */
[----:B------:R-:W-:-:S02]  /*2310*/  FADD.FTZ R38, R38, R40 ;  /* 0x0000002826267221 */ /* 0x000fc40000010000 */
        /* <DEDUP_REMOVED lines=24> */
[----:B------:R-:W0:Y:S01]  /*24a0*/  SHFL.DOWN PT, R45, R46, 0x10, 0x1f ;  /* 0x0a001f002e2d7f89 */ /* 0x000e2200000e0000 */
[----:B------:R-:W-:Y:S01]  /*24b0*/  ISETP.GT.AND P0, PT, R55, 0xf, PT ;  /* 0x0000000f3700780c */ /* 0x000fe20003f04270 */
[----:B------:R-:W-:Y:S01]  /*24c0*/  FADD.FTZ R42, R77, R36 ;  /* 0x000000244d2a7221 */ /* 0x000fe20000010000 */
[----:B------:R-:W-:Y:S01]  /*24d0*/  HFMA2.MMA R36, -RZ, RZ, 0, 1.1920928955078125e-07 ;  /* 0x00000002ff247435 */ /* 0x000fe200000001ff */
[----:B------:R-:W1:Y:S04]  /*24e0*/  SHFL.DOWN PT, R44, R47, 0x10, 0x1f ;  /* 0x0a001f002f2c7f89 */ /* 0x000e6800000e0000 */
[----:B------:R2:W-:Y:S06]  /*24f0*/  STS.128 [R71.X16+0x90], R40 ;  /* 0x0000902847007388 */ /* 0x0005ec000000cc00 */
[----:B0-----:R-:W-:-:S02]  /*2500*/  @!P0 FADD.FTZ R46, R46, R45 ;  /* 0x0000002d2e2e8221 */ /* 0x001fc40000010000 */
[----:B-1----:R-:W-:Y:S01]  /*2510*/  @!P0 FADD.FTZ R47, R47, R44 ;  /* 0x0000002c2f2f8221 */ /* 0x002fe20000010000 */
[----:B------:R-:W-:-:S04]  /*2520*/  ISETP.LE.U32.AND P0, PT, R36, c[0x0][0xc], PT ;  /* 0x0000030024007a0c */ /* 0x000fc80003f03070 */
[----:B------:R2:W-:Y:S04]  /*2530*/  @!P3 STS.64 [R0.X8+0x10], R46 ;  /* 0x0000102e0000b388 */ /* 0x0005e80000008a00 */
[----:B------:R-:W-:Y:S06]  /*2540*/  BAR.SYNC.DEFER_BLOCKING 0x0 ;  /* 0x0000000000007b1d */ /* 0x000fec0000010000 */
[----:B------:R-:W-:Y:S05]  /*2550*/  @P2 BRA `(.L_x_2463) ;  /* 0x0000021000002947 */ /* 0x000fea0003800000 */
[----:B------:R-:W0:Y:S04]  /*2560*/  LDS.64 R44, [0x18] ;  /* 0x00001800ff2c7984 */ /* 0x000e280000000a00 */
[----:B------:R-:W1:Y:S01]  /*2570*/  LDS.128 R36, [0x20] ;  /* 0x00002000ff247984 */ /* 0x000e620000000c00 */
[----:B0-----:R-:W-:-:S02]  /*2580*/  FADD.FTZ R77, R46, R44 ;  /* 0x0000002c2e4d7221 */ /* 0x001fc40000010000 */
[----:B------:R-:W-:Y:S02]  /*2590*/  FADD.FTZ R44, R47, R45 ;  /* 0x0000002d2f2c7221 */ /* 0x000fe40000010000 */
[----:B-1----:R-:W-:Y:S02]  /*25a0*/  FADD.FTZ R77, R77, R36 ;  /* 0x000000244d4d7221 */ /* 0x002fe40000010000 */
[----:B------:R-:W-:Y:S02]  /*25b0*/  FADD.FTZ R36, R44, R37 ;  /* 0x000000252c247221 */ /* 0x000fe40000010000 */
[----:B--2---:R-:W0:Y:S01]  /*25c0*/  LDS.128 R44, [0x30] ;  /* 0x00003000ff2c7984 */ /* 0x004e220000000c00 */
        /* <DEDUP_REMOVED lines=26> */
.L_x_2463:
[----:B------:R-:W-:Y:S05]  /*2770*/  BSYNC B0 ;  /* 0x0000000000007941 */ /* 0x000fea0003800000 */
.L_x_2462:
[----:B------:R-:W-:Y:S01]  /*2780*/  BAR.SYNC.DEFER_BLOCKING 0x0 ;  /* 0x0000000000007b1d */ /* 0x000fe20000010000 */
[----:B------:R-:W-:-:S05]  /*2790*/  SHF.L.U32 R44, R71, 0x4, RZ ;  /* 0x00000004472c7819 */ /* 0x000fca00000006ff */
[----:B------:R-:W-:Y:S01]  /*27a0*/  BSSY B0, `(.L_x_2464) ;  /* 0x000004d000007945 */ /* 0x000fe20003800000 */
[----:B------:R-:W-:Y:S05]  /*27b0*/  @P4 BRA `(.L_x_2465) ;  /* 0x000004b000004947 */ /* 0x000fea0003800000 */
[----:B------:R-:W0:Y:S02]  /*27c0*/  LDS.128 R36, [R44+0x250] ;  /* 0x000250002c247984 */ /* 0x000e240000000c00 */
[----:B0-----:R-:W-:Y:S02]  /*27d0*/  FADD.FTZ R45, R40, R36 ;  /* 0x00000024282d7221 */ /* 0x001fe40000010000 */
[----:B--2---:R-:W-:Y:S02]  /*27e0*/  FADD.FTZ R40, R41, R37 ;  /* 0x0000002529287221 */ /* 0x004fe40000010000 */
        /* <DEDUP_REMOVED lines=72> */
.L_x_2465:
[----:B------:R-:W-:Y:S05]  /*2c70*/  BSYNC B0 ;  /* 0x0000000000007941 */ /* 0x000fea0003800000 */
.L_x_2464:
[----:B------:R-:W-:Y:S01]  /*2c80*/  BSSY B0, `(.L_x_2466) ;  /* 0x0000013000007945 */ /* 0x000fe20003800000 */
[----:B------:R-:W-:Y:S01]  /*2c90*/  MOV R79, 0x4 ;  /* 0x00000004004f7802 */ /* 0x000fe20000000f00 */
        /* <DEDUP_REMOVED lines=17> */
.L_x_2467:
[----:B------:R-:W-:Y:S05]  /*2db0*/  BSYNC B0 ;  /* 0x0000000000007941 */ /* 0x000fea0003800000 */
.L_x_2466:
[----:B------:R-:W-:Y:S05]  /*2dc0*/  @!P0 BRA `(.L_x_2468) ;  /* 0x0000124000008947 */ /* 0x000fea0003800000 */
[----:B0-----:R-:W0:Y:S01]  /*2dd0*/  S2R R39, SR_CTAID.Y ;  /* 0x0000000000277919 */ /* 0x001e220000002600 */
[----:B------:R-:W-:-:S05]  /*2de0*/  LOP3.LUT R2, R61, 0x1, RZ, 0xc0, !PT ;  /* 0x000000013d027812 */ /* 0x000fca00078ec0ff */
[----:B------:R-:W-:-:S04]  /*2df0*/  IMAD R2, R2, c[0x0][0x10], RZ ;  /* 0x0000040002027a24 */ /* 0x000fc800078e02ff */
[----:B------:R-:W-:-:S05]  /*2e00*/  IMAD R36, R2, c[0x0][0xc], RZ ;  /* 0x0000030002247a24 */ /* 0x000fca00078e02ff */
[----:B------:R-:W-:-:S05]  /*2e10*/  SHF.L.U32 R36, R36, 0x1, RZ ;  /* 0x0000000124247819 */ /* 0x000fca00000006ff */
[----:B------:R-:W-:Y:S01]  /*2e20*/  IMAD.WIDE R36, R36, R79, c[0x0][0x1b0] ;  /* 0x00006c0024247625 */ /* 0x000fe200078e024f */
[----:B0-2---:R-:W-:-:S05]  /*2e30*/  IADD3 R40, R2, R39, RZ ;  /* 0x0000002702287210 */ /* 0x005fca0007ffe0ff */
        /* <DEDUP_REMOVED lines=20> */
.L_x_2470:
[----:B------:R-:W2:Y:S01]  /*2f80*/  LDG.E.STRONG.GPU R2, [R40.64] ;  /* 0x0000000e28027981 */ /* 0x000ea2000c1ef900 */
[----:B------:R-:W-:Y:S01]  /*2f90*/  YIELD ;  /* 0x0000000000007946 */ /* 0x000fe20003800000 */
[----:B--2---:R-:W-:Y:S01]  /*2fa0*/  ISETP.NE.AND P0, PT, R2, R45, PT ;  /* 0x0000002d0200720c */ /* 0x004fe20003f05270 */
[----:B------:R-:W-:-:S12]  /*2fb0*/  CCTL.IVALL ;  /* 0x00000000ff00798f */ /* 0x000fd80002000000 */
[----:B------:R-:W-:Y:S05]  /*2fc0*/  @P0 BRA `(.L_x_2470) ;  /* 0xffffffb000000947 */ /* 0x000fea000383ffff */
.L_x_2469:
[----:B------:R-:W-:Y:S01]  /*2fd0*/  ISETP.NE.AND P0, PT, RZ, c[0x0][0xc], PT ;  /* 0x00000300ff007a0c */ /* 0x000fe20003f05270 */
[----:B------:R-:W-:Y:S01]  /*2fe0*/  WARPSYNC 0xffffffff ;  /* 0xffffffff00007948 */ /* 0x000fe20003800000 */
[----:B------:R-:W-:Y:S11]  /*2ff0*/  BAR.SYNC.DEFER_BLOCKING 0x0 ;  /* 0x0000000000007b1d */ /* 0x000ff60000010000 */
[----:B------:R-:W-:Y:S05]  /*3000*/  @!P0 BRA `(.L_x_2468) ;  /* 0x0000100000008947 */ /* 0x000fea0003800000 */
[----:B------:R-:W-:-:S04]  /*3010*/  MOV R2, 0x1 ;  /* 0x0000000100027802 */ /* 0x000fc80000000f00 */
[----:B------:R-:W-:-:S04]  /*3020*/  IADD3 R2, -R2, c[0x0][0xc], RZ ;  /* 0x0000030002027a10 */ /* 0x000fc80007ffe1ff */
[----:B------:R-:W-:Y:S01]  /*3030*/  ISETP.GE.U32.AND P0, PT, R2, 0x3, PT ;  /* 0x000000030200780c */ /* 0x000fe20003f06070 */
[----:B------:R-:W-:-:S12]  /*3040*/  HFMA2.MMA R2, -RZ, RZ, 0, 0 ;  /* 0x00000000ff027435 */ /* 0x000fd800000001ff */
        /* <DEDUP_REMOVED lines=12> */
.L_x_2474:
        /* <DEDUP_REMOVED lines=116> */
.L_x_2473:
        /* <DEDUP_REMOVED lines=62> */
.L_x_2475:
[----:B------:R-:W-:-:S13]  /*3c30*/  ISETP.NE.OR P0, PT, RZ, UR4, P0 ;  /* 0x00000004ff007c0c */ /* 0x000fda0008705670 */
[----:B------:R-:W-:Y:S05]  /*3c40*/  @!P0 BRA `(.L_x_2471) ;  /* 0x000001f000008947 */ /* 0x000fea0003800000 */
.L_x_2472:
[----:B------:R-:W-:-:S13]  /*3c50*/  ISETP.EQ.OR P3, PT, R2, R56, P2 ;  /* 0x000000380200720c */ /* 0x000fda0001762670 */
[----:B0-----:R-:W-:-:S04]  /*3c60*/  @!P3 IMAD R41, R2, c[0x0][0x10], R39 ;  /* 0x000004000229ba24 */ /* 0x001fc800078e0227 */
[----:B------:R-:W-:-:S06]  /*3c70*/  @!P3 IMAD.WIDE.U32 R40, R41, 0x8, R36 ;  /* 0x000000082928b825 */ /* 0x000fcc00078e0024 */
[----:B------:R-:W2:Y:S01]  /*3c80*/  @!P3 LDG.E.64 R40, [R40.64] ;  /* 0x0000000e2828b981 */ /* 0x000ea2000c1e1b00 */
[C---:B------:R-:W-:Y:S02]  /*3c90*/  IADD3 R43, R2.reuse, 0x1, RZ ;  /* 0x00000001022b7810 */ /* 0x040fe40007ffe0ff */
[C---:B------:R-:W-:Y:S02]  /*3ca0*/  IADD3 R45, R2.reuse, 0x2, RZ ;  /* 0x00000002022d7810 */ /* 0x040fe40007ffe0ff */
[-C--:B------:R-:W-:Y:S02]  /*3cb0*/  ISETP.EQ.OR P4, PT, R43, R56.reuse, P2 ;  /* 0x000000382b00720c */ /* 0x080fe40001782670 */
[----:B------:R-:W-:Y:S02]  /*3cc0*/  ISETP.EQ.OR P6, PT, R45, R56, P2 ;  /* 0x000000382d00720c */ /* 0x000fe400017c2670 */
[----:B------:R-:W-:-:S04]  /*3cd0*/  IADD3 R77, R2, 0x3, RZ ;  /* 0x00000003024d7810 */ /* 0x000fc80007ffe0ff */
[----:B------:R-:W-:-:S05]  /*3ce0*/  ISETP.EQ.OR P0, PT, R77, R56, P2 ;  /* 0x000000384d00720c */ /* 0x000fca0001702670 */
[--C-:B------:R-:W-:Y:S02]  /*3cf0*/  @!P4 IMAD R43, R43, c[0x0][0x10], R39.reuse ;  /* 0x000004002b2bca24 */ /* 0x100fe400078e0227 */
[----:B------:R-:W-:Y:S02]  /*3d00*/  @!P6 IMAD R45, R45, c[0x0][0x10], R39 ;  /* 0x000004002d2dea24 */ /* 0x000fe400078e0227 */
[----:B------:R-:W-:-:S04]  /*3d10*/  @!P4 IMAD.WIDE.U32 R42, R43, 0x8, R36 ;  /* 0x000000082b2ac825 */ /* 0x000fc800078e0024 */
[----:B------:R-:W-:-:S04]  /*3d20*/  @!P6 IMAD.WIDE.U32 R44, R45, 0x8, R36 ;  /* 0x000000082d2ce825 */ /* 0x000fc800078e0024 */
[----:B------:R-:W-:Y:S02]  /*3d30*/  @!P0 IMAD R77, R77, c[0x0][0x10], R39 ;  /* 0x000004004d4d8a24 */ /* 0x000fe400078e0227 */
[----:B------:R-:W3:Y:S02]  /*3d40*/  @!P6 LDG.E.64 R44, [R44.64] ;  /* 0x0000000e2c2ce981 */ /* 0x000ee4000c1e1b00 */
[----:B------:R-:W-:-:S06]  /*3d50*/  @!P0 IMAD.WIDE.U32 R76, R77, 0x8, R36 ;  /* 0x000000084d4c8825 */ /* 0x000fcc00078e0024 */
[----:B------:R-:W4:Y:S01]  /*3d60*/  @!P0 LDG.E.64 R76, [R76.64] ;  /* 0x0000000e4c4c8981 */ /* 0x000f22000c1e1b00 */
[----:B--2---:R-:W-:Y:S02]  /*3d70*/  @!P3 FADD.FTZ R46, R46, R40 ;  /* 0x000000282e2eb221 */ /* 0x004fe40000010000 */
[----:B------:R-:W-:Y:S02]  /*3d80*/  @!P3 FADD.FTZ R47, R47, R41 ;  /* 0x000000292f2fb221 */ /* 0x000fe40000010000 */
[----:B------:R-:W2:Y:S01]  /*3d90*/  @!P4 LDG.E.64 R40, [R42.64] ;  /* 0x0000000e2a28c981 */ /* 0x000ea2000c1e1b00 */
[----:B------:R-:W-:-:S06]  /*3da0*/  UIADD3 UR4, UR4, -0x4, URZ ;  /* 0xfffffffc04047890 */ /* 0x000fcc000fffe03f */
[----:B------:R-:W-:Y:S02]  /*3db0*/  ISETP.NE.AND P3, PT, RZ, UR4, PT ;  /* 0x00000004ff007c0c */ /* 0x000fe4000bf65270 */
[----:B------:R-:W-:Y:S01]  /*3dc0*/  IADD3 R2, R2, 0x4, RZ ;  /* 0x0000000402027810 */ /* 0x000fe20007ffe0ff */
[----:B--2---:R-:W-:Y:S02]  /*3dd0*/  @!P4 FADD.FTZ R46, R46, R40 ;  /* 0x000000282e2ec221 */ /* 0x004fe40000010000 */
[----:B------:R-:W-:Y:S02]  /*3de0*/  @!P4 FADD.FTZ R47, R47, R41 ;  /* 0x000000292f2fc221 */ /* 0x000fe40000010000 */
[----:B---3--:R-:W-:Y:S02]  /*3df0*/  @!P6 FADD.FTZ R46, R46, R44 ;  /* 0x0000002c2e2ee221 */ /* 0x008fe40000010000 */
[----:B------:R-:W-:Y:S02]  /*3e00*/  @!P6 FADD.FTZ R47, R47, R45 ;  /* 0x0000002d2f2fe221 */ /* 0x000fe40000010000 */
[----:B----4-:R-:W-:-:S02]  /*3e10*/  @!P0 FADD.FTZ R46, R46, R76 ;  /* 0x0000004c2e2e8221 */ /* 0x010fc40000010000 */
[----:B------:R-:W-:Y:S01]  /*3e20*/  @!P0 FADD.FTZ R47, R47, R77 ;  /* 0x0000004d2f2f8221 */ /* 0x000fe20000010000 */
[----:B------:R-:W-:Y:S05]  /*3e30*/  @P3 BRA `(.L_x_2472) ;  /* 0xfffffe1000003947 */ /* 0x000fea000383ffff */
.L_x_2471:
        /* <DEDUP_REMOVED lines=12> */
.L_x_2477:
[----:B------:R-:W-:Y:S05]  /*3f00*/  BSYNC B0 ;  /* 0x0000000000007941 */ /* 0x000fea0003800000 */
.L_x_2476:
        /* <DEDUP_REMOVED lines=16> */
.L_x_2468:
        /* <DEDUP_REMOVED lines=10> */
[----:B0-----:R-:W0:Y:S02]  /*40b0*/  LDS.64 R36, [0x88] ;  /* 0x00008800ff247984 */ /* 0x001e240000000a00 */
[----:B0-----:R-:W-:Y:S02]  /*40c0*/  FMUL.FTZ R2, R36, c[0x0][0x20c] ;  /* 0x0000830024027a20 */ /* 0x001fe40000410000 */
[----:B------:R-:W-:Y:S01]  /*40d0*/  FMUL.FTZ R37, R37, c[0x0][0x20c] ;  /* 0x0000830025257a20 */ /* 0x000fe20000410000 */
[----:B------:R-:W-:Y:S05]  /*40e0*/  @!P5 BRA `(.L_x_2478) ;  /* 0x000001200000d947 */ /* 0x000fea0003800000 */
[----:B------:R-:W-:Y:S02]  /*40f0*/  FFMA.FTZ R36, R5, R59, R60 ;  /* 0x0000003b05247223 */ /* 0x000fe4000001003c */
[----:B------:R-:W-:-:S02]  /*4100*/  FFMA.FTZ R38, R6, R57, R58 ;  /* 0x0000003906267223 */ /* 0x000fc4000001003a */
[----:B------:R-:W-:Y:S02]  /*4110*/  FMUL.FTZ R39, R36, -1.4426950216293334961 ;  /* 0xbfb8aa3b24277820 */ /* 0x000fe40000410000 */
[----:B--2---:R-:W-:-:S04]  /*4120*/  FMUL.FTZ R42, R38, -1.4426950216293334961 ;  /* 0xbfb8aa3b262a7820 */ /* 0x004fc80000410000 */
        /* <DEDUP_REMOVED lines=14> */
.L_x_2478:
[----:B------:R-:W-:Y:S01]  /*4210*/  BSSY B0, `(.L_x_2479) ;  /* 0x0000011000007945 */ /* 0x000fe20003800000 */
[----:B------:R-:W-:Y:S05]  /*4220*/  @!P1 BRA `(.L_x_2480) ;  /* 0x000000f000009947 */ /* 0x000fea0003800000 */
[----:B------:R-:W-:Y:S01]  /*4230*/  MOV R38, R72 ;  /* 0x0000004800267202 */ /* 0x000fe20000000f00 */
[----:B------:R-:W-:Y:S01]  /*4240*/  IMAD R36, R54, c[0x0][0x1d8], RZ ;  /* 0x0000760036247a24 */ /* 0x000fe200078e02ff */
[----:B------:R-:W-:Y:S01]  /*4250*/  MOV R39, R75 ;  /* 0x0000004b00277202 */ /* 0x000fe20000000f00 */
[----:B------:R-:W-:-:S02]  /*4260*/  FFMA.FTZ R5, R5, R2, R37 ;  /* 0x0000000205057223 */ /* 0x000fc40000010025 */
[C---:B--2---:R-:W-:Y:S02]  /*4270*/  IMAD R41, R69.reuse, c[0x0][0x1dc], R36 ;  /* 0x0000770045297a24 */ /* 0x044fe400078e0224 */
        /* <DEDUP_REMOVED lines=10> */
.L_x_2480:
[----:B------:R-:W-:Y:S05]  /*4320*/  BSYNC B0 ;  /* 0x0000000000007941 */ /* 0x000fea0003800000 */
.L_x_2479:
        /* <DEDUP_REMOVED lines=11> */
[----:B0-2---:R-:W-:Y:S02]  /*43e0*/  FADD.FTZ R40, -R27, 1 ;  /* 0x3f8000001b287421 */ /* 0x005fe40000010100 */
[----:B------:R-:W-:Y:S02]  /*43f0*/  FMUL.FTZ R22, R22, R27 ;  /* 0x0000001b16167220 */ /* 0x000fe40000410000 */
[----:B------:R-:W-:Y:S02]  /*4400*/  FFMA.FTZ R5, R5, R40, 1 ;  /* 0x3f80000005057423 */ /* 0x000fe40000010028 */
[----:B-1----:R-:W-:Y:S02]  /*4410*/  FADD.FTZ R39, -R38, 1 ;  /* 0x3f80000026277421 */ /* 0x002fe40000010100 */
[----:B------:R-:W-:Y:S02]  /*4420*/  FMUL.FTZ R23, R23, R38 ;  /* 0x0000002617177220 */ /* 0x000fe40000410000 */
[----:B------:R-:W-:-:S02]  /*4430*/  FFMA.FTZ R6, R6, R39, 1 ;  /* 0x3f80000006067423 */ /* 0x000fc40000010027 */
[----:B------:R-:W-:Y:S02]  /*4440*/  FMUL.FTZ R22, R22, R5 ;  /* 0x0000000516167220 */ /* 0x000fe40000410000 */
[----:B------:R-:W-:Y:S02]  /*4450*/  FMUL.FTZ R23, R23, R6 ;  /* 0x0000000617177220 */ /* 0x000fe40000410000 */
.L_x_2481:
        /* <DEDUP_REMOVED lines=17> */
.L_x_2483:
[----:B------:R-:W-:Y:S05]  /*4570*/  BSYNC B0 ;  /* 0x0000000000007941 */ /* 0x000fea0003800000 */
.L_x_2482:
        /* <DEDUP_REMOVED lines=19> */
.L_x_2484:
        /* <DEDUP_REMOVED lines=17> */
.L_x_2486:
[----:B------:R-:W-:Y:S05]  /*47c0*/  BSYNC B0 ;  /* 0x0000000000007941 */ /* 0x000fea0003800000 */
.L_x_2485:
        /* <DEDUP_REMOVED lines=32> */
.L_x_2487:
        /* <DEDUP_REMOVED lines=17> */
.L_x_2489:
[----:B------:R-:W-:Y:S05]  /*4ae0*/  BSYNC B0 ;  /* 0x0000000000007941 */ /* 0x000fea0003800000 */
.L_x_2488:
        /* <DEDUP_REMOVED lines=19> */
.L_x_2490:
        /* <DEDUP_REMOVED lines=17> */
.L_x_2492:
[----:B------:R-:W-:Y:S05]  /*4d30*/  BSYNC B0 ;  /* 0x0000000000007941 */ /* 0x000fea0003800000 */
.L_x_2491:
        /* <DEDUP_REMOVED lines=19> */
.L_x_2493:
        /* <DEDUP_REMOVED lines=17> */
.L_x_2495:
[----:B------:R-:W-:Y:S05]  /*4f80*/  BSYNC B0 ;  /* 0x0000000000007941 */ /* 0x000fea0003800000 */
.L_x_2494:
        /* <DEDUP_REMOVED lines=19> */
.L_x_2496:
[----:B------:R-:W-:Y:S01]  /*50c0*/  BSSY B0, `(.L_x_2497) ;  /* 0x0000011000007945 */ /* 0x000fe20003800000 */
[----:B------:R-:W-:Y:S05]  /*50d0*/  @P3 BRA `(.L_x_2498) ;  /* 0x000000f000003947 */ /* 0x000fea0003800000 */
[----:B------:R-:W-:Y:S01]  /*50e0*/  IMAD R8, R3, c[0x0][0x1d8], RZ ;  /* 0x0000760003087a24 */ /* 0x000fe200078e02ff */
[----:B0-----:R-:W-:Y:S01]  /*50f0*/  MOV R6, R72 ;  /* 0x0000004800067202 */ /* 0x001fe20000000f00 */
[-CC-:B------:R-:W-:Y:S01]  /*5100*/  FFMA.FTZ R17, R17, R2.reuse, R37.reuse ;  /* 0x0000000211117223 */ /* 0x180fe20000010025 */
[----:B------:R-:W-:Y:S01]  /*5110*/  MOV R7, R75 ;  /* 0x0000004b00077202 */ /* 0x000fe20000000f00 */
[C---:B------:R-:W-:Y:S02]  /*5120*/  IMAD R3, R63.reuse, c[0x0][0x1dc], R8 ;  /* 0x000077003f037a24 */ /* 0x040fe400078e0208 */
[----:B------:R-:W-:Y:S02]  /*5130*/  FFMA.FTZ R18, R18, R2, R37 ;  /* 0x0000000212127223 */ /* 0x000fe40000010025 */
[----:B------:R-:W-:-:S04]  /*5140*/  IMAD.WIDE.U32 R8, R63, c[0x0][0x1d8], R6 ;  /* 0x000076003f087a25 */ /* 0x000fc800078e0006 */
        /* <DEDUP_REMOVED lines=8> */
.L_x_2498:
[----:B------:R-:W-:Y:S05]  /*51d0*/  BSYNC B0 ;  /* 0x0000000000007941 */ /* 0x000fea0003800000 */
.L_x_2497:
        /* <DEDUP_REMOVED lines=19> */
.L_x_2499:
        /* <DEDUP_REMOVED lines=8> */
[C---:B------:R-:W-:Y:S01]  /*5390*/  LEA R2, P0, R72.reuse, c[0x0][0x160], 0x2 ;  /* 0x0000580048027a11 */ /* 0x040fe200078010ff */
[----:B------:R-:W-:Y:S01]  /*53a0*/  FFMA.FTZ R19, R59, R48, -R19 ;  /* 0x000000303b137223 */ /* 0x000fe20000010813 */
[----:B------:R-:W-:Y:S01]  /*53b0*/  IADD3 R3, R73, R3, RZ ;  /* 0x0000000349037210 */ /* 0x000fe20007ffe0ff */
[----:B------:R-:W-:Y:S02]  /*53c0*/  FFMA.FTZ R20, R57, R49, -R20 ;  /* 0x0000003139147223 */ /* 0x000fe40000010814 */
[----:B------:R-:W-:Y:S01]  /*53d0*/  FMUL.FTZ R4, R19, UR12 ;  /* 0x0000000c13047c20 */ /* 0x000fe20008410000 */
[----:B------:R-:W-:Y:S01]  /*53e0*/  LEA.HI.X R3, R72, c[0x0][0x164], R3, 0x2, P0 ;  /* 0x0000590048037a11 */ /* 0x000fe200000f1403 */
[----:B------:R-:W-:-:S05]  /*53f0*/  FMUL.FTZ R5, R20, UR12 ;  /* 0x0000000c14057c20 */ /* 0x000fca0008410000 */
[----:B------:R1:W-:Y:S02]  /*5400*/  STG.E.64 [R2.64], R4 ;  /* 0x0000000402007986 */ /* 0x0003e4000c101b0e */
.L_x_2501:
[----:B------:R-:W-:Y:S05]  /*5410*/  BSYNC B0 ;  /* 0x0000000000007941 */ /* 0x000fea0003800000 */
.L_x_2500:
[----:B------:R-:W-:Y:S01]  /*5420*/  ULDC UR4, c[0x0][0x10] ;  /* 0x0000040000047ab9 */ /* 0x000fe20000000800 */
[----:B------:R-:W-:Y:S01]  /*5430*/  IADD3 R61, R61, 0x1, RZ ;  /* 0x000000013d3d7810 */ /* 0x000fe20007ffe0ff */
[----:B------:R-:W-:-:S04]  /*5440*/  UIADD3 UR7, UR7, UR4, URZ ;  /* 0x0000000407077290 */ /* 0x000fc8000fffe03f */
[----:B------:R-:W-:-:S06]  /*5450*/  UISETP.GE.AND UP0, UPT, UR7, UR6, UPT ;  /* 0x000000060700728c */ /* 0x000fcc000bf06270 */
[----:B------:R-:W-:-:S13]  /*5460*/  PLOP3.LUT P0, PT, PT, PT, UP0, 0x80, 0x0 ;  /* 0x000000000000781c */ /* 0x000fda0003f0f008 */
[----:B------:R-:W-:Y:S01]  /*5470*/  @P0 CALL.REL.NOINC `(.L_x_2451) ;  /* 0x0000001000000944 */ /* 0x000fe20003c00000 */
[----:B------:R-:W-:Y:S05]  /*5480*/  BRA `(.L_x_2502) ;  /* 0xffffae7000007947 */ /* 0x000fea000383ffff */
.L_x_2451:
[----:B-1----:R-:W-:Y:S01]  /*5490*/  ISETP.NE.AND P1, PT, R71, RZ, PT ;  /* 0x000000ff4700720c */ /* 0x002fe20003f25270 */
[----:B------:R-:W-:Y:S01]  /*54a0*/  HFMA2.MMA R3, -RZ, RZ, 0, 2.384185791015625e-07 ;  /* 0x00000004ff037435 */ /* 0x000fe200000001ff */
[----:B0-----:R-:W-:Y:S01]  /*54b0*/  MOV R6, c[0x0][0xc] ;  /* 0x0000030000067a02 */ /* 0x001fe20000000f00 */
[----:B------:R-:W-:Y:S01]  /*54c0*/  BSSY B0, `(.L_x_2503) ;  /* 0x000000f000007945 */ /* 0x000fe20003800000 */
[----:B------:R-:W-:Y:S02]  /*54d0*/  MOV R4, c[0x0][0x10] ;  /* 0x0000040000047a02 */ /* 0x000fe40000000f00 */
[----:B------:R-:W-:Y:S02]  /*54e0*/  ISETP.NE.AND P0, PT, R6, 0x1, PT ;  /* 0x000000010600780c */ /* 0x000fe40003f05270 */
[----:B--2---:R-:W-:-:S04]  /*54f0*/  SHF.L.U32 R0, R4, 0x1, RZ ;  /* 0x0000000104007819 */ /* 0x004fc800000006ff */
        /* <DEDUP_REMOVED lines=11> */
.L_x_2504:
[----:B------:R-:W-:Y:S05]  /*55b0*/  BSYNC B0 ;  /* 0x0000000000007941 */ /* 0x000fea0003800000 */
.L_x_2503:
        /* <DEDUP_REMOVED lines=11> */
.L_x_2506:
[----:B------:R-:W2:Y:S01]  /*5670*/  LDG.E.STRONG.GPU R5, [R2.64] ;  /* 0x0000000e02057981 */ /* 0x000ea2000c1ef900 */
[----:B------:R-:W-:Y:S01]  /*5680*/  YIELD ;  /* 0x0000000000007946 */ /* 0x000fe20003800000 */
[----:B--2---:R-:W-:Y:S01]  /*5690*/  ISETP.NE.AND P0, PT, R5, R0, PT ;  /* 0x000000000500720c */ /* 0x004fe20003f05270 */
[----:B------:R-:W-:-:S12]  /*56a0*/  CCTL.IVALL ;  /* 0x00000000ff00798f */ /* 0x000fd80002000000 */
[----:B------:R-:W-:Y:S05]  /*56b0*/  @P0 BRA `(.L_x_2506) ;  /* 0xffffffb000000947 */ /* 0x000fea000383ffff */
.L_x_2505:
        /* <DEDUP_REMOVED lines=25> */
.L_x_2507:
        /* <DEDUP_REMOVED lines=26> */
.L_x_2508:
        /* <DEDUP_REMOVED lines=9> */
.L_x_5206:


//--------------------- .text._Z35group_norm_nhwc_bwd_one_pass_kernelI11Fp32IOBf16WLi256ELi56ELi448EEv26Group_norm_nhwc_bwd_params --------------------------
	.section	.text._Z35group_norm_nhwc_bwd_one_pass_kernelI11Fp32IOBf16WLi256ELi56ELi448EEv26Group_norm_nhwc_bwd_params,"ax",@progbits
	.sectioninfo	@"SHI_REGISTERS=128"
	.align	128
        .global         _Z35group_norm_nhwc_bwd_one_pass_kernelI11Fp32IOBf16WLi256ELi56ELi448EEv26Group_norm_nhwc_bwd_params
        .type           _Z35group_norm_nhwc_bwd_one_pass_kernelI11Fp32IOBf16WLi256ELi56ELi448EEv26Group_norm_nhwc_bwd_params,@function
        .size           _Z35group_norm_nhwc_bwd_one_pass_kernelI11Fp32IOBf16WLi256ELi56ELi448EEv26Group_norm_nhwc_bwd_params,(.L_x_5207 - _Z35group_norm_nhwc_bwd_one_pass_kernelI11Fp32IOBf16WLi256ELi56ELi448EEv26Group_norm_nhwc_bwd_params)
        .other          _Z35group_norm_nhwc_bwd_one_pass_kernelI11Fp32IOBf16WLi256ELi56ELi448EEv26Group_norm_nhwc_bwd_params,@"STO_CUDA_ENTRY STV_DEFAULT"
_Z35group_norm_nhwc_bwd_one_pass_kernelI11Fp32IOBf16WLi256ELi56ELi448EEv26Group_norm_nhwc_bwd_params:
.text._Z35group_norm_nhwc_bwd_one_pass_kernelI11Fp32IOBf16WLi256ELi56ELi448EEv26Group_norm_nhwc_bwd_params:
        /* <DEDUP_REMOVED lines=111> */
.L_x_2592:
[----:B-1----:R-:W-:Y:S02]  /*06f0*/  MOV R8, 0x8 ;  /* 0x0000000800087802 */ /* 0x002fe40000000f00 */
[----:B------:R-:W-:Y:S02]  /*0700*/  P2R R34, PR, RZ, 0x8 ;  /* 0x00000008ff227803 */ /* 0x000fe40000000000 */
[----:B------:R-:W-:Y:S01]  /*0710*/  IABS R14, c[0x0][0x1f0] ;  /* 0x00007c00000e7a13 */ /* 0x000fe20000000000 */
[----:B------:R-:W-:Y:S01]  /*0720*/  IMAD.WIDE R8, R5, R8, c[0x0][0x198] ;  /* 0x0000660005087625 */ /* 0x000fe200078e0208 */
[----:B------:R-:W-:Y:S01]  /*0730*/  UMOV UR14, 0x3f800000 ;  /* 0x3f800000000e7882 */ /* 0x000fe20000000000 */
[----:B------:R-:W-:Y:S01]  /*0740*/  CS2R R54, SRZ ;  /* 0x0000000000367805 */ /* 0x000fe2000001ff00 */
[----:B------:R-:W-:Y:S01]  /*0750*/  CS2R R52, SRZ ;  /* 0x0000000000347805 */ /* 0x000fe2000001ff00 */
[----:B------:R-:W-:Y:S01]  /*0760*/  CS2R R50, SRZ ;  /* 0x0000000000327805 */ /* 0x000fe2000001ff00 */
[C---:B------:R-:W-:Y:S01]  /*0770*/  LOP3.LUT P3, RZ, R6.reuse, 0x80, RZ, 0xc0, !PT ;  /* 0x0000008006ff7812 */ /* 0x040fe2000786c0ff */
[----:B------:R-:W2:Y:S01]  /*0780*/  LDG.E.64 R8, [R8.64] ;  /* 0x0000000c08087981 */ /* 0x000ea2000c1e1b00 */
[----:B0-----:R-:W0:Y:S01]  /*0790*/  I2F.RP R11, R14 ;  /* 0x0000000e000b7306 */ /* 0x001e220000209400 */
[----:B------:R-:W-:Y:S01]  /*07a0*/  P2R R10, PR, RZ, 0x4 ;  /* 0x00000004ff0a7803 */ /* 0x000fe20000000000 */
[----:B------:R-:W-:Y:S01]  /*07b0*/  CS2R R48, SRZ ;  /* 0x0000000000307805 */ /* 0x000fe2000001ff00 */
[----:B------:R-:W-:-:S02]  /*07c0*/  LOP3.LUT P2, RZ, R6, 0x40, RZ, 0xc0, !PT ;  /* 0x0000004006ff7812 */ /* 0x000fc4000784c0ff */
[----:B------:R-:W-:Y:S02]  /*07d0*/  P2R R7, PR, RZ, 0x2 ;  /* 0x00000002ff077803 */ /* 0x000fe40000000000 */
[----:B------:R-:W-:Y:S01]  /*07e0*/  LOP3.LUT P1, RZ, R6, 0x20, RZ, 0xc0, !PT ;  /* 0x0000002006ff7812 */ /* 0x000fe2000782c0ff */
[----:B0-----:R-:W0:Y:S01]  /*07f0*/  MUFU.RCP R11, R11 ;  /* 0x0000000b000b7308 */ /* 0x001e220000001000 */
[----:B--2---:R-:W1:Y:S02]  /*0800*/  R2UR UR4, R8 ;  /* 0x00000000080473c2 */ /* 0x004e6400000e0000 */
        /* <DEDUP_REMOVED lines=29> */
[----:B------:R-:W-:Y:S02]  /*09e0*/  ISETP.GE.AND P0, PT, R5, RZ, PT ;  /* 0x000000ff0500720c */ /* 0x000fe40003f06270 */
[----:B------:R-:W-:-:S11]  /*09f0*/  MOV R12, R9 ;  /* 0x00000009000c7202 */ /* 0x000fd60000000f00 */
[----:B------:R-:W-:Y:S02]  /*0a00*/  @!P0 IADD3 R8, -R8, RZ, RZ ;  /* 0x000000ff08088210 */ /* 0x000fe40007ffe1ff */
[----:B------:R-:W-:Y:S02]  /*0a10*/  ISETP.GE.AND P0, PT, R11, RZ, PT ;  /* 0x000000ff0b00720c */ /* 0x000fe40003f06270 */
[----:B------:R-:W-:-:S11]  /*0a20*/  LOP3.LUT R9, RZ, c[0x0][0x1f0], RZ, 0x33, !PT ;  /* 0x00007c00ff097a12 */ /* 0x000fd600078e33ff */
[----:B------:R-:W-:Y:S02]  /*0a30*/  @!P0 IADD3 R12, -R12, RZ, RZ ;  /* 0x000000ff0c0c8210 */ /* 0x000fe40007ffe1ff */
[----:B------:R-:W-:-:S04]  /*0a40*/  ISETP.NE.AND P0, PT, RZ, c[0x0][0x1f0], PT ;  /* 0x00007c00ff007a0c */ /* 0x000fc80003f05270 */
[----:B------:R-:W-:-:S05]  /*0a50*/  SEL R90, R9, R8, !P0 ;  /* 0x00000008095a7207 */ /* 0x000fca0004000000 */
[----:B------:R-:W-:Y:S01]  /*0a60*/  IMAD R11, R90, 0x38, RZ ;  /* 0x000000385a0b7824 */ /* 0x000fe200078e02ff */
[----:B0-----:R-:W-:Y:S02]  /*0a70*/  SEL R15, R9, R12, !P0 ;  /* 0x0000000c090f7207 */ /* 0x001fe40004000000 */
[----:B------:R-:W-:Y:S02]  /*0a80*/  SHF.R.U32.HI R8, RZ, 0x2, R3 ;  /* 0x00000002ff087819 */ /* 0x000fe40000011603 */
        /* <DEDUP_REMOVED lines=82> */
[----:B------:R-:W-:Y:S01]  /*0fb0*/  @P0 IADD3 R24, P6, R28, c[0x0][0x180], RZ ;  /* 0x000060001c180a10 */ /* 0x000fe20007fde0ff */
[----:B------:R-:W-:-:S03]  /*0fc0*/  @P3 IMAD R9, R124, c[0x0][0x1d8], RZ ;  /* 0x000076007c093a24 */ /* 0x000fc600078e02ff */
[----:B------:R-:W-:Y:S02]  /*0fd0*/  @P0 IADD3.X R25, R8, c[0x0][0x184], RZ, P6, !PT ;  /* 0x0000610008190a10 */ /* 0x000fe400037fe4ff */
[----:B------:R-:W-:Y:S01]  /*0fe0*/  @P0 IADD3 R28, P6, R28, c[0x0][0x178], RZ ;  /* 0x00005e001c1c0a10 */ /* 0x000fe20007fde0ff */
[----:B------:R-:W-:Y:S01]  /*0ff0*/  @P3 IMAD R27, R4, c[0x0][0x1dc], R9 ;  /* 0x00007700041b3a24 */ /* 0x000fe200078e0209 */
[----:B------:R-:W-:Y:S01]  /*1000*/  @P3 MOV R9, R15 ;  /* 0x0000000f00093202 */ /* 0x000fe20000000f00 */
[----:B--2---:R-:W-:Y:S01]  /*1010*/  CS2R R22, SRZ ;  /* 0x0000000000167805 */ /* 0x004fe2000001ff00 */
[----:B------:R-:W-:Y:S01]  /*1020*/  @P0 IADD3.X R29, R8, c[0x0][0x17c], RZ, P6, !PT ;  /* 0x00005f00081d0a10 */ /* 0x000fe200037fe4ff */
[----:B------:R0:W5:Y:S01]  /*1030*/  @P0 LDG.E.64 R48, [R24.64] ;  /* 0x0000000c18300981 */ /* 0x000162000c1e1b00 */
[----:B------:R-:W-:-:S03]  /*1040*/  @P3 MOV R8, R12 ;  /* 0x0000000c00083202 */ /* 0x000fc60000000f00 */
[----:B------:R2:W5:Y:S02]  /*1050*/  @P0 LDG.E.64 R22, [R28.64] ;  /* 0x0000000c1c160981 */ /* 0x000564000c1e1b00 */
        /* <DEDUP_REMOVED lines=16> */
[----:B--2---:R-:W-:-:S04]  /*1160*/  @P2 IADD3 R28, P0, R74, c[0x0][0x180], RZ ;  /* 0x000060004a1c2a10 */ /* 0x004fc80007f1e0ff */
        /* <DEDUP_REMOVED lines=57> */
[----:B------:R-:W-:Y:S02]  /*1500*/  ISETP.NE.AND P1, PT, R7, RZ, PT ;  /* 0x000000ff0700720c */ /* 0x000fe40003f25270 */
[----:B------:R-:W-:Y:S01]  /*1510*/  @P6 MOV R9, R15 ;  /* 0x0000000f00096202 */ /* 0x000fe20000000f00 */
        /* <DEDUP_REMOVED lines=59> */
[----:B------:R-:W-:Y:S01]  /*18d0*/  P2R R7, PR, RZ, 0x40 ;  /* 0x00000040ff077803 */ /* 0x000fe20000000000 */
[----:B------:R-:W-:Y:S01]  /*18e0*/  @P1 IMAD R25, R98, c[0x0][0x1dc], R9 ;  /* 0x0000770062191a24 */ /* 0x000fe200078e0209 */
[----:B------:R-:W-:Y:S02]  /*18f0*/  LOP3.LUT P6, RZ, R6, 0x8, RZ, 0xc0, !PT ;  /* 0x0000000806ff7812 */ /* 0x000fe400078cc0ff */
[----:B------:R-:W-:Y:S02]  /*1900*/  @P2 IADD3.X R57, R8, c[0x0][0x17c], RZ, P0, !PT ;  /* 0x00005f0008392a10 */ /* 0x000fe400007fe4ff */
[----:B------:R-:W-:-:S02]  /*1910*/  @P1 MOV R8, R12 ;  /* 0x0000000c00081202 */ /* 0x000fc40000000f00 */
[----:B------:R-:W-:Y:S02]  /*1920*/  @P1 MOV R9, R15 ;  /* 0x0000000f00091202 */ /* 0x000fe40000000f00 */
[----:B------:R-:W-:Y:S02]  /*1930*/  P2R R10, PR, RZ, 0x40 ;  /* 0x00000040ff0a7803 */ /* 0x000fe40000000000 */
[----:B------:R-:W-:Y:S01]  /*1940*/  LOP3.LUT P6, RZ, R6, 0x10, RZ, 0xc0, !PT ;  /* 0x0000001006ff7812 */ /* 0x000fe200078cc0ff */
[----:B------:R-:W-:-:S03]  /*1950*/  @P1 IMAD.WIDE.U32 R8, R98, c[0x0][0x1d8], R8 ;  /* 0x0000760062081a25 */ /* 0x000fc600078e0008 */
[----:B------:R-:W-:Y:S02]  /*1960*/  P2R R82, PR, RZ, 0x40 ;  /* 0x00000040ff527803 */ /* 0x000fe40000000000 */
[----:B------:R-:W-:Y:S02]  /*1970*/  LOP3.LUT P6, RZ, R6, 0x20, RZ, 0xc0, !PT ;  /* 0x0000002006ff7812 */ /* 0x000fe400078cc0ff */
[----:B------:R-:W-:Y:S02]  /*1980*/  @P1 IADD3 R9, R9, R25, RZ ;  /* 0x0000001909091210 */ /* 0x000fe40007ffe0ff */
[----:B------:R-:W-:Y:S02]  /*1990*/  @P1 SHF.L.U32 R78, R8, 0x2, RZ ;  /* 0x00000002084e1819 */ /* 0x000fe400000006ff */
[----:B------:R-:W-:Y:S02]  /*19a0*/  P2R R83, PR, RZ, 0x40 ;  /* 0x00000040ff537803 */ /* 0x000fe40000000000 */
[----:B------:R-:W-:-:S02]  /*19b0*/  LOP3.LUT P6, RZ, R6, 0x40, RZ, 0xc0, !PT ;  /* 0x0000004006ff7812 */ /* 0x000fc400078cc0ff */
[----:B------:R-:W-:Y:S02]  /*19c0*/  @P1 SHF.L.U64.HI R24, R8, 0x2, R9 ;  /* 0x0000000208181819 */ /* 0x000fe40000010209 */
[----:B------:R-:W-:Y:S02]  /*19d0*/  @P1 IADD3 R8, P0, R78, c[0x0][0x180], RZ ;  /* 0x000060004e081a10 */ /* 0x000fe40007f1e0ff */
[----:B------:R-:W-:Y:S02]  /*19e0*/  P2R R84, PR, RZ, 0x40 ;  /* 0x00000040ff547803 */ /* 0x000fe40000000000 */
[----:B------:R-:W-:Y:S02]  /*19f0*/  LOP3.LUT P6, RZ, R6, 0x80, RZ, 0xc0, !PT ;  /* 0x0000008006ff7812 */ /* 0x000fe400078cc0ff */
[----:B------:R-:W-:Y:S02]  /*1a00*/  @P1 IADD3.X R9, R24, c[0x0][0x184], RZ, P0, !PT ;  /* 0x0000610018091a10 */ /* 0x000fe400007fe4ff */
[----:B------:R-:W-:Y:S01]  /*1a10*/  @P1 IADD3 R78, P0, R78, c[0x0][0x178], RZ ;  /* 0x00005e004e4e1a10 */ /* 0x000fe20007f1e0ff */
[----:B------:R-:W-:-:S03]  /*1a20*/  CS2R R80, SRZ ;  /* 0x0000000000507805 */ /* 0x000fc6000001ff00 */
[----:B------:R-:W-:Y:S02]  /*1a30*/  @P1 IADD3.X R79, R24, c[0x0][0x17c], RZ, P0, !PT ;  /* 0x00005f00184f1a10 */ /* 0x000fe400007fe4ff */
[----:B------:R-:W-:-:S03]  /*1a40*/  CS2R R24, SRZ ;  /* 0x0000000000187805 */ /* 0x000fc6000001ff00 */
[----:B------:R0:W2:Y:S04]  /*1a50*/  @P6 LDG.E.64 R80, [R26.64] ;  /* 0x0000000c1a506981 */ /* 0x0000a8000c1e1b00 */
        /* <DEDUP_REMOVED lines=23> */
[----:B0-----:R-:W-:-:S06]  /*1bd0*/  CS2R R34, SRZ ;  /* 0x0000000000227805 */ /* 0x001fcc000001ff00 */
[----:B------:R0:W5:Y:S02]  /*1be0*/  @P0 LDG.E.64 R34, [R66.64] ;  /* 0x0000000c42220981 */ /* 0x000164000c1e1b00 */
        /* <DEDUP_REMOVED lines=11> */
[----:B------:R0:W5:Y:S01]  /*1ca0*/  @P1 LDG.E.64 R46, [R78.64] ;  /* 0x0000000c4e2e1981 */ /* 0x000162000c1e1b00 */
[----:B---3--:R-:W-:-:S06]  /*1cb0*/  CS2R R68, SRZ ;  /* 0x0000000000447805 */ /* 0x008fcc000001ff00 */
[----:B------:R3:W5:Y:S02]  /*1cc0*/  @P0 LDG.E.64 R68, [R36.64] ;  /* 0x0000000c24440981 */ /* 0x000764000c1e1b00 */
[----:B---3--:R-:W-:-:S06]  /*1cd0*/  CS2R R36, SRZ ;  /* 0x0000000000247805 */ /* 0x008fcc000001ff00 */
[----:B------:R3:W5:Y:S02]  /*1ce0*/  @P6 LDG.E.64 R36, [R64.64] ;  /* 0x0000000c40246981 */ /* 0x000764000c1e1b00 */
[----:B---3--:R-:W-:-:S06]  /*1cf0*/  CS2R R64, SRZ ;  /* 0x0000000000407805 */ /* 0x008fcc000001ff00 */
[----:B------:R3:W5:Y:S02]  /*1d00*/  @P5 LDG.E.64 R64, [R40.64] ;  /* 0x0000000c28405981 */ /* 0x000764000c1e1b00 */
[----:B---3--:R-:W-:-:S06]  /*1d10*/  CS2R R40, SRZ ;  /* 0x0000000000287805 */ /* 0x008fcc000001ff00 */
[----:B------:R3:W5:Y:S01]  /*1d20*/  @P4 LDG.E.64 R40, [R60.64] ;  /* 0x0000000c3c284981 */ /* 0x000762000c1e1b00 */
[----:B------:R-:W-:Y:S01]  /*1d30*/  ISETP.GT.U32.AND P0, PT, R3, 0x1bf, PT ;  /* 0x000001bf0300780c */ /* 0x000fe20003f04070 */
[----:B---3--:R-:W-:-:S06]  /*1d40*/  CS2R R60, SRZ ;  /* 0x00000000003c7805 */ /* 0x008fcc000001ff00 */
[----:B------:R3:W5:Y:S02]  /*1d50*/  @P3 LDG.E.64 R60, [R44.64] ;  /* 0x0000000c2c3c3981 */ /* 0x000764000c1e1b00 */
[----:B---3--:R-:W-:Y:S01]  /*1d60*/  CS2R R44, SRZ ;  /* 0x00000000002c7805 */ /* 0x008fe2000001ff00 */
[----:B------:R-:W-:Y:S05]  /*1d70*/  BSSY B0, `(.L_x_2510) ;  /* 0x0000019000007945 */ /* 0x000fea0003800000 */
[----:B------:R3:W5:Y:S01]  /*1d80*/  @P2 LDG.E.64 R44, [R56.64] ;  /* 0x0000000c382c2981 */ /* 0x000762000c1e1b00 */
[----:B------:R-:W-:Y:S02]  /*1d90*/  MOV R7, RZ ;  /* 0x000000ff00077202 */ /* 0x000fe40000000f00 */
[----:B------:R-:W-:Y:S01]  /*1da0*/  MOV R10, RZ ;  /* 0x000000ff000a7202 */ /* 0x000fe20000000f00 */
[----:B---3--:R-:W-:-:S06]  /*1db0*/  CS2R R56, SRZ ;  /* 0x0000000000387805 */ /* 0x008fcc000001ff00 */
[----:B------:R3:W5:Y:S02]  /*1dc0*/  @P1 LDG.E.64 R56, [R8.64] ;  /* 0x0000000c08381981 */ /* 0x000764000c1e1b00 */
[----:B---3--:R-:W-:Y:S01]  /*1dd0*/  CS2R R8, SRZ ;  /* 0x0000000000087805 */ /* 0x008fe2000001ff00 */
[----:B--2---:R-:W-:Y:S02]  /*1de0*/  FADD.FTZ R80, R80, -UR4 ;  /* 0x8000000450507e21 */ /* 0x004fe40008010000 */
[----:B------:R-:W-:Y:S01]  /*1df0*/  FADD.FTZ R81, R81, -UR4 ;  /* 0x8000000451517e21 */ /* 0x000fe20008010000 */
[----:B------:R-:W-:Y:S05]  /*1e00*/  @P0 BRA `(.L_x_2511) ;  /* 0x000000f000000947 */ /* 0x000fea0003800000 */
[----:B01----:R-:W-:Y:S02]  /*1e10*/  ISETP.NE.AND P0, PT, RZ, UR16, PT ;  /* 0x00000010ff007c0c */ /* 0x003fe4000bf05270 */
[----:B------:R-:W-:-:S04]  /*1e20*/  IADD3 R78, R92, R11, RZ ;  /* 0x0000000b5c4e7210 */ /* 0x000fc80007ffe0ff */
[----:B------:R-:W-:-:S07]  /*1e30*/  SHF.R.S32.HI R7, RZ, 0x1f, R78 ;  /* 0x0000001fff077819 */ /* 0x000fce000001144e */
[----:B------:R-:W-:-:S04]  /*1e40*/  @P0 LEA R10, P6, R78, c[0x0][0x190], 0x1 ;  /* 0x000064004e0a0a11 */ /* 0x000fc800078c08ff */
[----:B------:R-:W-:-:S05]  /*1e50*/  @P0 LEA.HI.X R11, R78, c[0x0][0x194], R7, 0x1, P6 ;  /* 0x000065004e0b0a11 */ /* 0x000fca00030f0c07 */
[----:B------:R-:W2:Y:S04]  /*1e60*/  @P0 LDG.E.U16 R7, [R10.64+0x2] ;  /* 0x0000020c0a070981 */ /* 0x000ea8000c1e1500 */
[----:B------:R0:W3:Y:S01]  /*1e70*/  @P0 LDG.E.U16 R79, [R10.64] ;  /* 0x0000000c0a4f0981 */ /* 0x0000e2000c1e1500 */
[----:B--2---:R-:W-:Y:S01]  /*1e80*/  @P0 PRMT R9, RZ, 0x5410, R7 ;  /* 0x00005410ff090816 */ /* 0x004fe20000000007 */
[----:B------:R-:W-:-:S10]  /*1e90*/  HFMA2.MMA R7, -RZ, RZ, 0, 1.1920928955078125e-07 ;  /* 0x00000002ff077435 */ /* 0x000fd400000001ff */
[----:B0-----:R-:W-:-:S05]  /*1ea0*/  IMAD.WIDE R10, R78, R7, c[0x0][0x188] ;  /* 0x000062004e0a7625 */ /* 0x001fca00078e0207 */
[----:B------:R-:W2:Y:S04]  /*1eb0*/  LDG.E.U16 R7, [R10.64] ;  /* 0x0000000c0a077981 */ /* 0x000ea8000c1e1500 */
[----:B------:R-:W4:Y:S01]  /*1ec0*/  LDG.E.U16 R78, [R10.64+0x2] ;  /* 0x0000020c0a4e7981 */ /* 0x000f22000c1e1500 */
[----:B---3--:R-:W-:Y:S02]  /*1ed0*/  @P0 PRMT R8, RZ, 0x5410, R79 ;  /* 0x00005410ff080816 */ /* 0x008fe4000000004f */
[----:B--2---:R-:W-:Y:S02]  /*1ee0*/  PRMT R7, RZ, 0x5410, R7 ;  /* 0x00005410ff077816 */ /* 0x004fe40000000007 */
[----:B----4-:R-:W-:Y:S02]  /*1ef0*/  PRMT R10, RZ, 0x5410, R78 ;  /* 0x00005410ff0a7816 */ /* 0x010fe4000000004e */
.L_x_2511:
[----:B01----:R-:W-:Y:S05]  /*1f00*/  BSYNC B0 ;  /* 0x0000000000007941 */ /* 0x003fea0003800000 */
.L_x_2510:
[----:B------:R-:W-:Y:S01]  /*1f10*/  ISETP.NE.AND P0, PT, RZ, UR16, PT ;  /* 0x00000010ff007c0c */ /* 0x000fe2000bf05270 */
[----:B------:R-:W-:Y:S01]  /*1f20*/  FMUL.FTZ R86, R80, UR14 ;  /* 0x0000000e50567c20 */ /* 0x000fe20008410000 */
[----:B------:R-:W-:Y:S01]  /*1f30*/  LOP3.LUT R6, R6, 0xfffffeff, RZ, 0xc0, !PT ;  /* 0xfffffeff06067812 */ /* 0x000fe200078ec0ff */
[----:B------:R-:W-:Y:S01]  /*1f40*/  FMUL.FTZ R85, R81, UR14 ;  /* 0x0000000e51557c20 */ /* 0x000fe20008410000 */
[----:B-----5:R-:W-:-:S02]  /*1f50*/  MOV R11, R24 ;  /* 0x00000018000b7202 */ /* 0x020fc40000000f00 */
        /* <DEDUP_REMOVED lines=21> */
.L_x_2512:
        /* <DEDUP_REMOVED lines=31> */
.L_x_2513:
[----:B------:R-:W-:Y:S02]  /*22a0*/  FFMA.FTZ R89, R86, R11, RZ ;  /* 0x0000000b56597223 */ /* 0x000fe400000100ff */
[----:B------:R-:W-:Y:S02]  /*22b0*/  FADD.FTZ R11, RZ, R11 ;  /* 0x0000000bff0b7221 */ /* 0x000fe40000010000 */
[----:B------:R-:W-:Y:S02]  /*22c0*/  FMUL.FTZ R76, R80, R7 ;  /* 0x00000007504c7220 */ /* 0x000fe40000410000 */
[C---:B------:R-:W-:Y:S02]  /*22d0*/  FFMA.FTZ R89, R84.reuse, R80, R89 ;  /* 0x0000005054597223 */ /* 0x040fe40000010059 */
[----:B------:R-:W-:Y:S02]  /*22e0*/  FADD.FTZ R11, R11, R80 ;  /* 0x000000500b0b7221 */ /* 0x000fe40000010000 */
        /* <DEDUP_REMOVED lines=8> */
[----:B------:R-:W-:Y:S02]  /*2370*/  FADD.FTZ R77, R82, R77 ;  /* 0x0000004d524d7221 */ /* 0x000fe40000010000 */
[----:B------:R-:W-:Y:S01]  /*2380*/  FFMA.FTZ R87, R83, R78, R80 ;  /* 0x0000004e53577223 */ /* 0x000fe20000010050 */
[----:B------:R-:W-:Y:S01]  /*2390*/  MOV R80, R28 ;  /* 0x0000001c00507202 */ /* 0x000fe20000000f00 */
[----:B------:R-:W-:Y:S01]  /*23a0*/  FMUL.FTZ R82, R74, UR14 ;  /* 0x0000000e4a527c20 */ /* 0x000fe20008410000 */
[----:B------:R-:W-:Y:S01]  /*23b0*/  MOV R74, R29 ;  /* 0x0000001d004a7202 */ /* 0x000fe20000000f00 */
        /* <DEDUP_REMOVED lines=21> */
.L_x_2514:
[----:B------:R-:W-:Y:S02]  /*2510*/  FMUL.FTZ R75, R80, R7 ;  /* 0x00000007504b7220 */ /* 0x000fe40000410000 */
[----:B------:R-:W-:Y:S02]  /*2520*/  FADD.FTZ R72, R72, -UR4 ;  /* 0x8000000448487e21 */ /* 0x000fe40008010000 */
[----:B------:R-:W-:Y:S02]  /*2530*/  FFMA.FTZ R87, R82, R75, R87 ;  /* 0x0000004b52577223 */ /* 0x000fe40000010057 */
[----:B------:R-:W-:Y:S02]  /*2540*/  FADD.FTZ R75, R78, R75 ;  /* 0x0000004b4e4b7221 */ /* 0x000fe40000010000 */
[----:B------:R-:W-:Y:S02]  /*2550*/  FMUL.FTZ R78, R74, R10 ;  /* 0x0000000a4a4e7220 */ /* 0x000fe40000410000 */
[----:B------:R-:W-:-:S02]  /*2560*/  FADD.FTZ R73, R73, -UR4 ;  /* 0x8000000449497e21 */ /* 0x000fc40008010000 */
[----:B------:R-:W-:Y:S02]  /*2570*/  FADD.FTZ R11, R11, R80 ;  /* 0x000000500b0b7221 */ /* 0x000fe40000010000 */
[----:B------:R-:W-:Y:S02]  /*2580*/  FFMA.FTZ R89, R82, R80, R89 ;  /* 0x0000005052597223 */ /* 0x000fe40000010059 */
        /* <DEDUP_REMOVED lines=27> */
.L_x_2515:
[----:B------:R-:W-:Y:S02]  /*2740*/  FMUL.FTZ R76, R78, R7 ;  /* 0x000000074e4c7220 */ /* 0x000fe40000410000 */
[----:B------:R-:W-:Y:S02]  /*2750*/  FADD.FTZ R70, R70, -UR4 ;  /* 0x8000000446467e21 */ /* 0x000fe40008010000 */
[----:B------:R-:W-:Y:S02]  /*2760*/  FFMA.FTZ R87, R80, R76, R87 ;  /* 0x0000004c50577223 */ /* 0x000fe40000010057 */
[----:B------:R-:W-:Y:S02]  /*2770*/  FADD.FTZ R75, R75, R76 ;  /* 0x0000004c4b4b7221 */ /* 0x000fe40000010000 */
[----:B------:R-:W-:Y:S02]  /*2780*/  FMUL.FTZ R76, R72, R10 ;  /* 0x0000000a484c7220 */ /* 0x000fe40000410000 */
[----:B------:R-:W-:-:S02]  /*2790*/  FADD.FTZ R71, R71, -UR4 ;  /* 0x8000000447477e21 */ /* 0x000fc40008010000 */
[----:B------:R-:W-:Y:S02]  /*27a0*/  FADD.FTZ R73, R77, R72 ;  /* 0x000000484d497221 */ /* 0x000fe40000010000 */
[----:B------:R-:W-:Y:S02]  /*27b0*/  FADD.FTZ R11, R11, R78 ;  /* 0x0000004e0b0b7221 */ /* 0x000fe40000010000 */
[----:B------:R-:W-:Y:S02]  /*27c0*/  FFMA.FTZ R89, R80, R78, R89 ;  /* 0x0000004e50597223 */ /* 0x000fe40000010059 */
[C---:B------:R-:W-:Y:S02]  /*27d0*/  FFMA.FTZ R72, R79.reuse, R72, R74 ;  /* 0x000000484f487223 */ /* 0x040fe4000001004a */
[----:B------:R-:W-:Y:S02]  /*27e0*/  FFMA.FTZ R87, R79, R76, R87 ;  /* 0x0000004c4f577223 */ /* 0x000fe40000010057 */
[----:B------:R-:W-:Y:S01]  /*27f0*/  FADD.FTZ R74, R76, R75 ;  /* 0x0000004b4c4a7221 */ /* 0x000fe20000010000 */
[----:B------:R-:W-:Y:S01]  /*2800*/  MOV R76, R32 ;  /* 0x00000020004c7202 */ /* 0x000fe20000000f00 */
        /* <DEDUP_REMOVED lines=22> */
.L_x_2516:
        /* <DEDUP_REMOVED lines=35> */
.L_x_2517:
        /* <DEDUP_REMOVED lines=35> */
.L_x_2518:
        /* <DEDUP_REMOVED lines=35> */
.L_x_2519:
        /* <DEDUP_REMOVED lines=11> */
[----:B------:R-:W-:Y:S01]  /*30b0*/  FMUL.FTZ R70, R62, UR14 ;  /* 0x0000000e3e467c20 */ /* 0x000fe20008410000 */
[----:B------:R-:W-:Y:S01]  /*30c0*/  MOV R62, R41 ;  /* 0x00000029003e7202 */ /* 0x000fe20000000f00 */
[----:B------:R-:W-:-:S02]  /*30d0*/  FFMA.FTZ R87, R71, R68, R87 ;  /* 0x0000004447577223 */ /* 0x000fc40000010057 */
        /* <DEDUP_REMOVED lines=21> */
.L_x_2520:
        /* <DEDUP_REMOVED lines=35> */
.L_x_2521:
[----:B------:R-:W-:Y:S02]  /*3460*/  FMUL.FTZ R61, R66, R7 ;  /* 0x00000007423d7220 */ /* 0x000fe40000410000 */
[----:B------:R-:W-:Y:S02]  /*3470*/  FADD.FTZ R11, R11, R66 ;  /* 0x000000420b0b7221 */ /* 0x000fe40000010000 */
[C---:B------:R-:W-:Y:S02]  /*3480*/  FFMA.FTZ R63, R68.reuse, R66, R63 ;  /* 0x00000042443f7223 */ /* 0x040fe4000001003f */
[----:B------:R-:W-:Y:S02]  /*3490*/  FFMA.FTZ R66, R68, R61, R87 ;  /* 0x0000003d44427223 */ /* 0x000fe40000010057 */
[----:B------:R-:W-:Y:S02]  /*34a0*/  FMUL.FTZ R87, R60, R10 ;  /* 0x0000000a3c577220 */ /* 0x000fe40000410000 */
[----:B------:R-:W-:-:S02]  /*34b0*/  FADD.FTZ R58, R58, -UR4 ;  /* 0x800000043a3a7e21 */ /* 0x000fc40008010000 */
[----:B------:R-:W-:Y:S02]  /*34c0*/  FADD.FTZ R62, R62, R61 ;  /* 0x0000003d3e3e7221 */ /* 0x000fe40000010000 */
[----:B------:R-:W-:Y:S02]  /*34d0*/  FADD.FTZ R59, R59, -UR4 ;  /* 0x800000043b3b7e21 */ /* 0x000fe40008010000 */
[----:B------:R-:W-:Y:S02]  /*34e0*/  FFMA.FTZ R89, R67, R87, R66 ;  /* 0x0000005743597223 */ /* 0x000fe40000010042 */
[----:B------:R-:W-:Y:S02]  /*34f0*/  FADD.FTZ R61, R65, R60 ;  /* 0x0000003c413d7221 */ /* 0x000fe40000010000 */
[----:B------:R-:W-:Y:S01]  /*3500*/  FFMA.FTZ R64, R67, R60, R64 ;  /* 0x0000003c43407223 */ /* 0x000fe20000010040 */
[----:B------:R-:W-:Y:S01]  /*3510*/  MOV R60, R44 ;  /* 0x0000002c003c7202 */ /* 0x000fe20000000f00 */
[----:B------:R-:W-:Y:S01]  /*3520*/  FMUL.FTZ R66, R58, UR14 ;  /* 0x0000000e3a427c20 */ /* 0x000fe20008410000 */
[----:B------:R-:W-:Y:S01]  /*3530*/  MOV R58, R45 ;  /* 0x0000002d003a7202 */ /* 0x000fe20000000f00 */
[----:B------:R-:W-:-:S02]  /*3540*/  FADD.FTZ R62, R87, R62 ;  /* 0x0000003e573e7221 */ /* 0x000fc40000010000 */
        /* <DEDUP_REMOVED lines=20> */
.L_x_2522:
        /* <DEDUP_REMOVED lines=35> */
.L_x_2523:
        /* <DEDUP_REMOVED lines=35> */
.L_x_2524:
        /* <DEDUP_REMOVED lines=8> */
[----:B------:R-:W-:Y:S02]  /*3b70*/  FFMA.FTZ R89, R61, R56, R60 ;  /* 0x000000383d597223 */ /* 0x000fe4000001003c */
[----:B------:R-:W-:Y:S01]  /*3b80*/  FADD.FTZ R87, R56, R87 ;  /* 0x0000005738577221 */ /* 0x000fe20000010000 */
[----:B------:R-:W-:Y:S01]  /*3b90*/  MOV R56, R18 ;  /* 0x0000001200387202 */ /* 0x000fe20000000f00 */
        /* <DEDUP_REMOVED lines=24> */
.L_x_2525:
[----:B------:R-:W-:Y:S02]  /*3d20*/  FMUL.FTZ R54, R56, R7 ;  /* 0x0000000738367220 */ /* 0x000fe40000410000 */
[----:B------:R-:W-:Y:S02]  /*3d30*/  FADD.FTZ R52, R11, R56 ;  /* 0x000000380b347221 */ /* 0x000fe40000010000 */
[C---:B------:R-:W-:Y:S02]  /*3d40*/  FFMA.FTZ R55, R60.reuse, R56, R55 ;  /* 0x000000383c377223 */ /* 0x040fe40000010037 */
[----:B------:R-:W-:Y:S02]  /*3d50*/  FFMA.FTZ R56, R60, R54, R89 ;  /* 0x000000363c387223 */ /* 0x000fe40000010059 */
[----:B------:R-:W-:Y:S02]  /*3d60*/  FADD.FTZ R87, R87, R54 ;  /* 0x0000003657577221 */ /* 0x000fe40000010000 */
[----:B------:R-:W-:-:S02]  /*3d70*/  FADD.FTZ R50, R50, -UR4 ;  /* 0x8000000432327e21 */ /* 0x000fc40008010000 */
[----:B------:R-:W-:Y:S02]  /*3d80*/  FMUL.FTZ R54, R53, R10 ;  /* 0x0000000a35367220 */ /* 0x000fe40000410000 */
[----:B------:R-:W-:Y:S01]  /*3d90*/  FADD.FTZ R11, R51, -UR4 ;  /* 0x80000004330b7e21 */ /* 0x000fe20008010000 */
[----:B------:R-:W-:Y:S01]  /*3da0*/  MOV R51, R21 ;  /* 0x0000001500337202 */ /* 0x000fe20000000f00 */
[----:B------:R-:W-:Y:S02]  /*3db0*/  FFMA.FTZ R88, R59, R53, R58 ;  /* 0x000000353b587223 */ /* 0x000fe4000001003a */
[----:B------:R-:W-:Y:S02]  /*3dc0*/  FADD.FTZ R57, R57, R53 ;  /* 0x0000003539397221 */ /* 0x000fe40000010000 */
        /* <DEDUP_REMOVED lines=13> */
[----:B------:R-:W-:Y:S02]  /*3ea0*/  FMUL.FTZ R50, R20, R51 ;  /* 0x0000003314327220 */ /* 0x000fe40000410000 */
[----:B------:R-:W-:Y:S02]  /*3eb0*/  FFMA.FTZ R51, R11, R10, R9 ;  /* 0x0000000a0b337223 */ /* 0x000fe40000010009 */
[----:B------:R-:W-:Y:S02]  /*3ec0*/  FMUL.FTZ R50, R50, R89 ;  /* 0x0000005932327220 */ /* 0x000fe40000410000 */
        /* <DEDUP_REMOVED lines=8> */
.L_x_2526:
        /* <DEDUP_REMOVED lines=8> */
[----:B------:R-:W-:Y:S02]  /*3fd0*/  FADD.FTZ R52, R52, R50 ;  /* 0x0000003234347221 */ /* 0x000fe40000010000 */
[----:B------:R-:W-:Y:S02]  /*3fe0*/  FFMA.FTZ R56, R11, R54, R56 ;  /* 0x000000360b387223 */ /* 0x000fe40000010038 */
        /* <DEDUP_REMOVED lines=25> */
.L_x_2527:
[----:B------:R-:W-:Y:S01]  /*4180*/  FMUL.FTZ R48, R49, R7 ;  /* 0x0000000731307220 */ /* 0x000fe20000410000 */
[----:B------:R-:W-:Y:S01]  /*4190*/  ISETP.GT.AND P0, PT, R125, 0x1e, PT ;  /* 0x0000001e7d00780c */ /* 0x000fe20003f04270 */
[----:B------:R-:W-:Y:S02]  /*41a0*/  BSSY B0, `(.L_x_2528) ;  /* 0x000004a000007945 */ /* 0x000fe40003800000 */
        /* <DEDUP_REMOVED lines=31> */
[----:B------:R-:W-:Y:S02]  /*43a0*/  FADD.FTZ R50, R52, R49 ;  /* 0x0000003134327221 */ /* 0x000fe40000010000 */
[----:B------:R-:W-:Y:S02]  /*43b0*/  FFMA.FTZ R49, R88, R54, R51 ;  /* 0x0000003658317223 */ /* 0x000fe40000010033 */
[----:B------:R-:W-:Y:S01]  /*43c0*/  FADD.FTZ R51, R57, R54 ;  /* 0x0000003639337221 */ /* 0x000fe20000010000 */
[----:B------:R-:W-:-:S04]  /*43d0*/  MOV R57, R53 ;  /* 0x0000003500397202 */ /* 0x000fc80000000f00 */
[----:B------:R0:W-:Y:S04]  /*43e0*/  STS.128 [R3.X16+0x90], R48 ;  /* 0x0000903003007388 */ /* 0x0001e8000000cc00 */
        /* <DEDUP_REMOVED lines=37> */
.L_x_2529:
[----:B0-----:R-:W-:Y:S05]  /*4640*/  BSYNC B0 ;  /* 0x0000000000007941 */ /* 0x001fea0003800000 */
.L_x_2528:
        /* <DEDUP_REMOVED lines=82> */
.L_x_2531:
[----:B------:R-:W-:Y:S05]  /*4b70*/  BSYNC B0 ;  /* 0x0000000000007941 */ /* 0x000fea0003800000 */
.L_x_2530:
        /* <DEDUP_REMOVED lines=19> */
.L_x_2533:
[----:B------:R-:W-:Y:S05]  /*4cb0*/  BSYNC B0 ;  /* 0x0000000000007941 */ /* 0x000fea0003800000 */
.L_x_2532:
[----:B0-----:R-:W-:-:S04]  /*4cc0*/  MOV R48, 0x2 ;  /* 0x0000000200307802 */ /* 0x001fc80000000f00 */
[----:B------:R-:W-:-:S13]  /*4cd0*/  ISETP.LE.U32.AND P6, PT, R48, c[0x0][0xc], PT ;  /* 0x0000030030007a0c */ /* 0x000fda0003fc3070 */
[----:B------:R-:W-:Y:S05]  /*4ce0*/  @!P6 BRA `(.L_x_2534) ;  /* 0x000012600000e947 */ /* 0x000fea0003800000 */
[----:B------:R-:W-:-:S05]  /*4cf0*/  LOP3.LUT R48, R91, 0x1, RZ, 0xc0, !PT ;  /* 0x000000015b307812 */ /* 0x000fca00078ec0ff */
        /* <DEDUP_REMOVED lines=28> */
.L_x_2536:
[----:B------:R-:W2:Y:S01]  /*4ec0*/  LDG.E.STRONG.GPU R52, [R48.64] ;  /* 0x0000000c30347981 */ /* 0x000ea2000c1ef900 */
[----:B------:R-:W-:Y:S01]  /*4ed0*/  YIELD ;  /* 0x0000000000007946 */ /* 0x000fe20003800000 */
[----:B--2---:R-:W-:Y:S01]  /*4ee0*/  ISETP.NE.AND P6, PT, R52, R55, PT ;  /* 0x000000373400720c */ /* 0x004fe20003fc5270 */
[----:B------:R-:W-:-:S12]  /*4ef0*/  CCTL.IVALL ;  /* 0x00000000ff00798f */ /* 0x000fd80002000000 */
[----:B------:R-:W-:Y:S05]  /*4f00*/  @P6 BRA `(.L_x_2536) ;  /* 0xffffffb000006947 */ /* 0x000fea000383ffff */
.L_x_2535:
        /* <DEDUP_REMOVED lines=9> */
[----:B------:R-:W-:Y:S01]  /*4fa0*/  ISETP.LT.AND P6, PT, RZ, UR5, PT ;  /* 0x00000005ff007c0c */ /* 0x000fe2000bfc1270 */
[----:B------:R-:W-:Y:S01]  /*4fb0*/  UMOV UR4, UR5 ;  /* 0x0000000500047c82 */ /* 0x000fe20008000000 */
[----:B------:R-:W-:-:S11]  /*4fc0*/  MOV R48, RZ ;  /* 0x000000ff00307202 */ /* 0x000fd60000000f00 */
[----:B------:R-:W-:Y:S05]  /*4fd0*/  @!P6 BRA `(.L_x_2538) ;  /* 0x00000ba00000e947 */ /* 0x000fea0003800000 */
[----:B------:R-:W-:Y:S02]  /*4fe0*/  UISETP.GT.AND UP1, UPT, UR4, 0xc, UPT ;  /* 0x0000000c0400788c */ /* 0x000fe4000bf24270 */
[----:B------:R-:W-:-:S04]  /*4ff0*/  UPLOP3.LUT UP0, UPT, UPT, UPT, UPT, 0x80, 0x0 ;  /* 0x000000000000789c */ /* 0x000fc80003f0f070 */
[----:B------:R-:W-:-:S13]  /*5000*/  PLOP3.LUT P6, PT, PT, PT, UP1, 0x40, 0x0 ;  /* 0x000000000000781c */ /* 0x000fda0003fce818 */
[----:B------:R-:W-:Y:S05]  /*5010*/  @P6 BRA `(.L_x_2539) ;  /* 0x0000075000006947 */ /* 0x000fea0003800000 */
[----:B------:R-:W-:Y:S02]  /*5020*/  UPLOP3.LUT UP0, UPT, UPT, UPT, UPT, 0x40, 0x0 ;  /* 0x000000000000789c */ /* 0x000fe40003f0e870 */
.L_x_2540:
        /* <DEDUP_REMOVED lines=116> */
.L_x_2539:
        /* <DEDUP_REMOVED lines=62> */
.L_x_2541:
[----:B------:R-:W-:-:S06]  /*5b50*/  UISETP.NE.OR UP0, UPT, UR4, URZ, UP0 ;  /* 0x0000003f0400728c */ /* 0x000fcc0008705670 */
[----:B------:R-:W-:-:S13]  /*5b60*/  PLOP3.LUT P6, PT, PT, PT, UP0, 0x80, 0x0 ;  /* 0x000000000000781c */ /* 0x000fda0003fcf008 */
[----:B------:R-:W-:Y:S05]  /*5b70*/  @!P6 BRA `(.L_x_2537) ;  /* 0x000001f00000e947 */ /* 0x000fea0003800000 */
.L_x_2538:
        /* <DEDUP_REMOVED lines=31> */
.L_x_2537:
        /* <DEDUP_REMOVED lines=10> */
.L_x_2543:
[----:B------:R-:W-:Y:S05]  /*5e10*/  BSYNC B0 ;  /* 0x0000000000007941 */ /* 0x000fea0003800000 */
.L_x_2542:
        /* <DEDUP_REMOVED lines=19> */
.L_x_2534:
[----:B------:R-:W-:Y:S04]  /*5f50*/  @!P0 STS.64 [0x88], R56 ;  /* 0x00008838ff008388 */ /* 0x000fe80000000a00 */
[----:B------:R-:W-:Y:S01]  /*5f60*/  BAR.SYNC.DEFER_BLOCKING 0x0 ;  /* 0x0000000000007b1d */ /* 0x000fe20000010000 */
[----:B------:R-:W-:Y:S02]  /*5f70*/  ISETP.NE.AND P6, PT, RZ, UR16, PT ;  /* 0x00000010ff007c0c */ /* 0x000fe4000bfc5270 */
[----:B------:R-:W-:-:S05]  /*5f80*/  SHF.R.U32.HI R50, RZ, 0x2, R3 ;  /* 0x00000002ff327819 */ /* 0x000fca0000011603 */
[----:B------:R-:W-:-:S04]  /*5f90*/  IMAD.WIDE.U32 R50, R50, 0x24924925, RZ ;  /* 0x2492492532327825 */ /* 0x000fc800078e00ff */
[----:B------:R-:W-:-:S05]  /*5fa0*/  IMAD R52, R2, c[0x0][0x1fc], R51 ;  /* 0x00007f0002347a24 */ /* 0x000fca00078e0233 */
[----:B------:R-:W-:Y:S01]  /*5fb0*/  IADD3 R54, R52, 0xc0, RZ ;  /* 0x000000c034367810 */ /* 0x000fe20007ffe0ff */
[----:B0-----:R-:W0:Y:S02]  /*5fc0*/  LDS.64 R48, [0x88] ;  /* 0x00008800ff307984 */ /* 0x001e240000000a00 */
        /* <DEDUP_REMOVED lines=22> */
.L_x_2544:
        /* <DEDUP_REMOVED lines=8> */
[----:B------:R-:W-:-:S04]  /*61b0*/  IMAD.WIDE.U32 R48, R4, c[0x0][0x1d8], R48 ;  /* 0x0000760004307a25 */ /* 0x000fc800078e0030 */
[----:B------:R-:W-:Y:S01]  /*61c0*/  FFMA.FTZ R85, R85, UR4, R53 ;  /* 0x0000000455557c23 */ /* 0x000fe20008010035 */
        /* <DEDUP_REMOVED lines=8> */
.L_x_2546:
[----:B------:R-:W-:Y:S05]  /*6250*/  BSYNC B0 ;  /* 0x0000000000007941 */ /* 0x000fea0003800000 */
.L_x_2545:
        /* <DEDUP_REMOVED lines=21> */
.L_x_2547:
        /* <DEDUP_REMOVED lines=8> */
[----:B------:R-:W-:-:S04]  /*6430*/  IMAD.WIDE.U32 R24, R108, c[0x0][0x1d8], R24 ;  /* 0x000076006c187a25 */ /* 0x000fc800078e0018 */
[----:B------:R-:W-:Y:S01]  /*6440*/  FFMA.FTZ R83, R83, UR4, R53 ;  /* 0x0000000453537c23 */ /* 0x000fe20008010035 */
[----:B------:R-:W-:Y:S02]  /*6450*/  IADD3 R49, R25, R49, RZ ;  /* 0x0000003119317210 */ /* 0x000fe40007ffe0ff */
[----:B------:R-:W-:Y:S01]  /*6460*/  LEA R48, P0, R24, c[0x0][0x160], 0x2 ;  /* 0x0000580018307a11 */ /* 0x000fe200078010ff */
[----:B------:R-:W-:-:S03]  /*6470*/  FFMA.FTZ R25, R10, R27, -R83 ;  /* 0x0000001b0a197223 */ /* 0x000fc60000010853 */
[----:B------:R-:W-:Y:S01]  /*6480*/  LEA.HI.X R49, R24, c[0x0][0x164], R49, 0x2, P0 ;  /* 0x0000590018317a11 */ /* 0x000fe200000f1431 */
[----:B------:R-:W-:Y:S02]  /*6490*/  FFMA.FTZ R24, R7, R26, -R84 ;  /* 0x0000001a07187223 */ /* 0x000fe40000010854 */
[----:B------:R-:W-:Y:S02]  /*64a0*/  FMUL.FTZ R25, R25, UR14 ;  /* 0x0000000e19197c20 */ /* 0x000fe40008410000 */
[----:B------:R-:W-:-:S05]  /*64b0*/  FMUL.FTZ R24, R24, UR14 ;  /* 0x0000000e18187c20 */ /* 0x000fca0008410000 */
[----:B------:R0:W-:Y:S02]  /*64c0*/  STG.E.64 [R48.64], R24 ;  /* 0x0000001830007986 */ /* 0x0001e4000c101b0c */
.L_x_2549:
[----:B------:R-:W-:Y:S05]  /*64d0*/  BSYNC B0 ;  /* 0x0000000000007941 */ /* 0x000fea0003800000 */
.L_x_2548:
        /* <DEDUP_REMOVED lines=20> */
.L_x_2550:
        /* <DEDUP_REMOVED lines=18> */
.L_x_2552:
[----:B------:R-:W-:Y:S05]  /*6740*/  BSYNC B0 ;  /* 0x0000000000007941 */ /* 0x000fea0003800000 */
.L_x_2551:
        /* <DEDUP_REMOVED lines=20> */
.L_x_2553:
        /* <DEDUP_REMOVED lines=18> */
.L_x_2555:
[----:B------:R-:W-:Y:S05]  /*69b0*/  BSYNC B0 ;  /* 0x0000000000007941 */ /* 0x000fea0003800000 */
.L_x_2554:
        /* <DEDUP_REMOVED lines=20> */
.L_x_2556:
        /* <DEDUP_REMOVED lines=18> */
.L_x_2558:
[----:B------:R-:W-:Y:S05]  /*6c20*/  BSYNC B0 ;  /* 0x0000000000007941 */ /* 0x000fea0003800000 */
.L_x_2557:
        /* <DEDUP_REMOVED lines=20> */
.L_x_2559:
        /* <DEDUP_REMOVED lines=18> */
.L_x_2561:
[----:B------:R-:W-:Y:S05]  /*6e90*/  BSYNC B0 ;  /* 0x0000000000007941 */ /* 0x000fea0003800000 */
.L_x_2560:
        /* <DEDUP_REMOVED lines=20> */
.L_x_2562:
        /* <DEDUP_REMOVED lines=18> */
.L_x_2564:
[----:B------:R-:W-:Y:S05]  /*7100*/  BSYNC B0 ;  /* 0x0000000000007941 */ /* 0x000fea0003800000 */
.L_x_2563:
        /* <DEDUP_REMOVED lines=20> */
.L_x_2565:
[----:B------:R-:W-:Y:S01]  /*7250*/  BSSY B0, `(.L_x_2566) ;  /* 0x0000011000007945 */ /* 0x000fe20003800000 */
        /* <DEDUP_REMOVED lines=16> */
.L_x_2567:
[----:B------:R-:W-:Y:S05]  /*7360*/  BSYNC B0 ;  /* 0x0000000000007941 */ /* 0x000fea0003800000 */
.L_x_2566:
        /* <DEDUP_REMOVED lines=19> */
.L_x_2568:
        /* <DEDUP_REMOVED lines=17> */
.L_x_2570:
[----:B------:R-:W-:Y:S05]  /*75b0*/  BSYNC B0 ;  /* 0x0000000000007941 */ /* 0x000fea0003800000 */
.L_x_2569:
        /* <DEDUP_REMOVED lines=19> */
.L_x_2571:
        /* <DEDUP_REMOVED lines=17> */
.L_x_2573:
[----:B------:R-:W-:Y:S05]  /*7800*/  BSYNC B0 ;  /* 0x0000000000007941 */ /* 0x000fea0003800000 */
.L_x_2572:
        /* <DEDUP_REMOVED lines=19> */
.L_x_2574:
        /* <DEDUP_REMOVED lines=17> */
.L_x_2576:
[----:B------:R-:W-:Y:S05]  /*7a50*/  BSYNC B0 ;  /* 0x0000000000007941 */ /* 0x000fea0003800000 */
.L_x_2575:
        /* <DEDUP_REMOVED lines=19> */
.L_x_2577:
        /* <DEDUP_REMOVED lines=17> */
.L_x_2579:
[----:B------:R-:W-:Y:S05]  /*7ca0*/  BSYNC B0 ;  /* 0x0000000000007941 */ /* 0x000fea0003800000 */
.L_x_2578:
        /* <DEDUP_REMOVED lines=19> */
.L_x_2580:
        /* <DEDUP_REMOVED lines=22> */
.L_x_2582:
[----:B------:R-:W-:Y:S05]  /*7f40*/  BSYNC B0 ;  /* 0x0000000000007941 */ /* 0x000fea0003800000 */
.L_x_2581:
        /* <DEDUP_REMOVED lines=19> */
.L_x_2583:
        /* <DEDUP_REMOVED lines=22> */
.L_x_2585:
[----:B------:R-:W-:Y:S05]  /*81e0*/  BSYNC B0 ;  /* 0x0000000000007941 */ /* 0x000fea0003800000 */
.L_x_2584:
        /* <DEDUP_REMOVED lines=19> */
.L_x_2586:
        /* <DEDUP_REMOVED lines=9> */
[----:B------:R-:W-:Y:S01]  /*83b0*/  MOV R17, R15 ;  /* 0x0000000f00117202 */ /* 0x000fe20000000f00 */
[--C-:B-1----:R-:W-:Y:S02]  /*83c0*/  FFMA.FTZ R58, R58, UR4, R53.reuse ;  /* 0x000000043a3a7c23 */ /* 0x102fe40008010035 */
[----:B------:R-:W-:Y:S02]  /*83d0*/  FFMA.FTZ R11, R11, UR4, R53 ;  /* 0x000000040b0b7c23 */ /* 0x000fe40008010035 */
[----:B------:R-:W-:-:S04]  /*83e0*/  IMAD.WIDE.U32 R18, R95, c[0x0][0x1d8], R16 ;  /* 0x000076005f127a25 */ /* 0x000fc800078e0010 */
[----:B------:R-:W-:Y:S01]  /*83f0*/  IMAD R17, R95, c[0x0][0x1dc], R24 ;  /* 0x000077005f117a24 */ /* 0x000fe200078e0218 */
[----:B------:R-:W-:Y:S01]  /*8400*/  LEA R16, P0, R18, c[0x0][0x160], 0x2 ;  /* 0x0000580012107a11 */ /* 0x000fe200078010ff */
[----:B------:R-:W-:Y:S02]  /*8410*/  FFMA.FTZ R58, R7, R20, -R58 ;  /* 0x00000014073a7223 */ /* 0x000fe4000001083a */
[----:B------:R-:W-:Y:S01]  /*8420*/  FFMA.FTZ R11, R10, R21, -R11 ;  /* 0x000000150a0b7223 */ /* 0x000fe2000001080b */
[----:B------:R-:W-:Y:S01]  /*8430*/  IADD3 R17, R19, R17, RZ ;  /* 0x0000001113117210 */ /* 0x000fe20007ffe0ff */
[----:B------:R-:W-:Y:S02]  /*8440*/  FMUL.FTZ R58, R58, UR14 ;  /* 0x0000000e3a3a7c20 */ /* 0x000fe40008410000 */
[----:B------:R-:W-:Y:S01]  /*8450*/  FMUL.FTZ R59, R11, UR14 ;  /* 0x0000000e0b3b7c20 */ /* 0x000fe20008410000 */
[----:B------:R-:W-:-:S05]  /*8460*/  LEA.HI.X R17, R18, c[0x0][0x164], R17, 0x2, P0 ;  /* 0x0000590012117a11 */ /* 0x000fca00000f1411 */
[----:B------:R0:W-:Y:S02]  /*8470*/  STG.E.64 [R16.64], R58 ;  /* 0x0000003a10007986 */ /* 0x0001e4000c101b0c */
.L_x_2588:
[----:B------:R-:W-:Y:S05]  /*8480*/  BSYNC B0 ;  /* 0x0000000000007941 */ /* 0x000fea0003800000 */
.L_x_2587:
[----:B------:R-:W-:Y:S05]  /*8490*/  @!P6 BRA `(.L_x_2589) ;  /* 0x000001200000e947 */ /* 0x000fea0003800000 */
[----:B------:R-:W-:Y:S02]  /*84a0*/  FFMA.FTZ R8, R89, R7, R8 ;  /* 0x0000000759087223 */ /* 0x000fe40000010008 */
[----:B------:R-:W-:Y:S02]  /*84b0*/  FFMA.FTZ R9, R88, R10, R9 ;  /* 0x0000000a58097223 */ /* 0x000fe40000010009 */
[----:B------:R-:W-:Y:S02]  /*84c0*/  FMUL.FTZ R11, R8, -1.4426950216293334961 ;  /* 0xbfb8aa3b080b7820 */ /* 0x000fe40000410000 */
[----:B------:R-:W-:-:S04]  /*84d0*/  FMUL.FTZ R18, R9, -1.4426950216293334961 ;  /* 0xbfb8aa3b09127820 */ /* 0x000fc80000410000 */
[----:B------:R-:W2:Y:S08]  /*84e0*/  MUFU.EX2 R11, R11 ;  /* 0x0000000b000b7308 */ /* 0x000eb00000000800 */
[----:B------:R-:W3:Y:S01]  /*84f0*/  MUFU.EX2 R18, R18 ;  /* 0x0000001200127308 */ /* 0x000ee20000000800 */
[----:B0-2---:R-:W-:-:S07]  /*8500*/  FADD.FTZ R16, R11, 1 ;  /* 0x3f8000000b107421 */ /* 0x005fce0000010000 */
[----:B------:R-:W0:Y:S01]  /*8510*/  MUFU.RCP R17, R16 ;  /* 0x0000001000117308 */ /* 0x000e220000001000 */
[----:B---3--:R-:W-:-:S07]  /*8520*/  FADD.FTZ R19, R18, 1 ;  /* 0x3f80000012137421 */ /* 0x008fce0000010000 */
        /* <DEDUP_REMOVED lines=9> */
.L_x_2589:
[----:B------:R-:W-:Y:S01]  /*85c0*/  ISETP.GE.U32.AND P0, PT, R52, c[0x0][0x1e0], PT ;  /* 0x0000780034007a0c */ /* 0x000fe20003f06070 */
[----:B------:R-:W-:Y:S03]  /*85d0*/  BSSY B0, `(.L_x_2590) ;  /* 0x0000012000007945 */ /* 0x000fe60003800000 */
[----:B------:R-:W-:-:S04]  /*85e0*/  ISETP.GE.AND.EX P0, PT, R25, c[0x0][0x1e4], PT, P0 ;  /* 0x0000790019007a0c */ /* 0x000fc80003f06300 */
[----:B------:R-:W-:-:S13]  /*85f0*/  ISETP.LT.U32.AND P0, PT, R3, 0x1c0, !P0 ;  /* 0x000001c00300780c */ /* 0x000fda0004701070 */
[----:B------:R-:W-:Y:S05]  /*8600*/  @!P0 BRA `(.L_x_2591) ;  /* 0x000000e000008947 */ /* 0x000fea0003800000 */
[----:B------:R-:W-:Y:S01]  /*8610*/  MOV R13, R15 ;  /* 0x0000000f000d7202 */ /* 0x000fe20000000f00 */
[----:B------:R-:W-:Y:S02]  /*8620*/  IMAD R9, R120, c[0x0][0x1d8], RZ ;  /* 0x0000760078097a24 */ /* 0x000fe400078e02ff */
[----:B-1----:R-:W-:Y:S02]  /*8630*/  FFMA.FTZ R89, R89, UR4, R53 ;  /* 0x0000000459597c23 */ /* 0x002fe40008010035 */
[----:B------:R-:W-:-:S04]  /*8640*/  IMAD.WIDE.U32 R12, R94, c[0x0][0x1d8], R12 ;  /* 0x000076005e0c7a25 */ /* 0x000fc800078e000c */
[----:B------:R-:W-:Y:S01]  /*8650*/  IMAD R9, R94, c[0x0][0x1dc], R9 ;  /* 0x000077005e097a24 */ /* 0x000fe200078e0209 */
[----:B------:R-:W-:Y:S01]  /*8660*/  LEA R8, P0, R12, c[0x0][0x160], 0x2 ;  /* 0x000058000c087a11 */ /* 0x000fe200078010ff */
[----:B------:R-:W-:Y:S02]  /*8670*/  FFMA.FTZ R53, R88, UR4, R53 ;  /* 0x0000000458357c23 */ /* 0x000fe40008010035 */
[----:B------:R-:W-:Y:S01]  /*8680*/  FFMA.FTZ R89, R7, R22, -R89 ;  /* 0x0000001607597223 */ /* 0x000fe20000010859 */
[----:B------:R-:W-:Y:S01]  /*8690*/  IADD3 R9, R13, R9, RZ ;  /* 0x000000090d097210 */ /* 0x000fe20007ffe0ff */
[----:B------:R-:W-:Y:S02]  /*86a0*/  FFMA.FTZ R53, R10, R23, -R53 ;  /* 0x000000170a357223 */ /* 0x000fe40000010835 */
[----:B------:R-:W-:Y:S01]  /*86b0*/  FMUL.FTZ R52, R89, UR14 ;  /* 0x0000000e59347c20 */ /* 0x000fe20008410000 */
[----:B------:R-:W-:Y:S01]  /*86c0*/  LEA.HI.X R9, R12, c[0x0][0x164], R9, 0x2, P0 ;  /* 0x000059000c097a11 */ /* 0x000fe200000f1409 */
[----:B------:R-:W-:-:S05]  /*86d0*/  FMUL.FTZ R53, R53, UR14 ;  /* 0x0000000e35357c20 */ /* 0x000fca0008410000 */
[----:B------:R1:W-:Y:S02]  /*86e0*/  STG.E.64 [R8.64], R52 ;  /* 0x0000003408007986 */ /* 0x0003e4000c101b0c */
.L_x_2591:
[----:B------:R-:W-:Y:S05]  /*86f0*/  BSYNC B0 ;  /* 0x0000000000007941 */ /* 0x000fea0003800000 */
.L_x_2590:
[----:B------:R-:W-:Y:S02]  /*8700*/  IADD3 R5, R5, c[0x0][0x10], RZ ;  /* 0x0000040005057a10 */ /* 0x000fe40007ffe0ff */
[----:B------:R-:W-:Y:S02]  /*8710*/  IADD3 R91, R91, 0x1, RZ ;  /* 0x000000015b5b7810 */ /* 0x000fe40007ffe0ff */
[----:B------:R-:W-:-:S13]  /*8720*/  ISETP.GE.AND P0, PT, R5, UR6, PT ;  /* 0x0000000605007c0c */ /* 0x000fda000bf06270 */
[----:B------:R-:W-:Y:S01]  /*8730*/  @P0 CALL.REL.NOINC `(.L_x_2509) ;  /* 0x0000001000000944 */ /* 0x000fe20003c00000 */
[----:B------:R-:W-:Y:S05]  /*8740*/  BRA `(.L_x_2592) ;  /* 0xffff7fa000007947 */ /* 0x000fea000383ffff */
.L_x_2509:
        /* <DEDUP_REMOVED lines=18> */
.L_x_2594:
[----:B------:R-:W-:Y:S05]  /*8870*/  BSYNC B0 ;  /* 0x0000000000007941 */ /* 0x000fea0003800000 */
.L_x_2593:
[----:B------:R-:W-:Y:S01]  /*8880*/  UMOV UR4, 0x1 ;  /* 0x0000000100047882 */ /* 0x000fe20000000000 */
[----:B-1----:R-:W-:Y:S01]  /*8890*/  IADD3 R7, R6, -0x1, RZ ;  /* 0xffffffff06077810 */ /* 0x002fe20007ffe0ff */
        /* <DEDUP_REMOVED lines=9> */
.L_x_2596:
[----:B------:R-:W2:Y:S01]  /*8930*/  LDG.E.STRONG.GPU R7, [R4.64] ;  /* 0x0000000c04077981 */ /* 0x000ea2000c1ef900 */
[----:B------:R-:W-:Y:S01]  /*8940*/  YIELD ;  /* 0x0000000000007946 */ /* 0x000fe20003800000 */
[----:B--2---:R-:W-:Y:S01]  /*8950*/  ISETP.NE.AND P0, PT, R7, R0, PT ;  /* 0x000000000700720c */ /* 0x004fe20003f05270 */
[----:B------:R-:W-:-:S12]  /*8960*/  CCTL.IVALL ;  /* 0x00000000ff00798f */ /* 0x000fd80002000000 */
[----:B------:R-:W-:Y:S05]  /*8970*/  @P0 BRA `(.L_x_2596) ;  /* 0xffffffb000000947 */ /* 0x000fea000383ffff */
.L_x_2595:
[----:B------:R-:W-:Y:S02]  /*8980*/  WARPSYNC 0xffffffff ;  /* 0xffffffff00007948 */ /* 0x000fe40003800000 */
[----:B------:R-:W-:Y:S01]  /*8990*/  MOV R21, c[0x0][0x1dc] ;  /* 0x0000770000157a02 */ /* 0x000fe20000000f00 */
[----:B------:R-:W-:Y:S03]  /*89a0*/  BAR.SYNC.DEFER_BLOCKING 0x0 ;  /* 0x0000000000007b1d */ /* 0x000fe60000010000 */
[----:B------:R-:W-:-:S04]  /*89b0*/  LEA.HI R0, P0, R21, c[0x0][0x1d8], RZ, 0x1 ;  /* 0x0000760015007a11 */ /* 0x000fc800078108ff */
[----:B------:R-:W-:-:S04]  /*89c0*/  IADD3.X R5, RZ, c[0x0][0x1dc], RZ, P0, !PT ;  /* 0x00007700ff057a10 */ /* 0x000fc800007fe4ff */
[----:B0-----:R-:W-:Y:S02]  /*89d0*/  SHF.R.S64 R16, R0, 0x1, R5 ;  /* 0x0000000100107819 */ /* 0x001fe40000001005 */
        /* <DEDUP_REMOVED lines=19> */
.L_x_2597:
        /* <DEDUP_REMOVED lines=26> */
.L_x_2598:
        /* <DEDUP_REMOVED lines=13> */
.L_x_5207:


//--------------------- .text._Z35group_norm_nhwc_bwd_one_pass_kernelI11Fp32IOBf16WLi512ELi56ELi448EEv26Group_norm_nhwc_bwd_params --------------------------
	.section	.text._Z35group_norm_nhwc_bwd_one_pass_kernelI11Fp32IOBf16WLi512ELi56ELi448EEv26Group_norm_nhwc_bwd_params,"ax",@progbits
	.sectioninfo	@"SHI_REGISTERS=128"
	.align	128
        .global         _Z35group_norm_nhwc_bwd_one_pass_kernelI11Fp32IOBf16WLi512ELi56ELi448EEv26Group_norm_nhwc_bwd_params
        .type           _Z35group_norm_nhwc_bwd_one_pass_kernelI11Fp32IOBf16WLi512ELi56ELi448EEv26Group_norm_nhwc_bwd_params,@function
        .size           _Z35group_norm_nhwc_bwd_one_pass_kernelI11Fp32IOBf16WLi512ELi56ELi448EEv26Group_norm_nhwc_bwd_params,(.L_x_5208 - _Z35group_norm_nhwc_bwd_one_pass_kernelI11Fp32IOBf16WLi512ELi56ELi448EEv26Group_norm_nhwc_bwd_params)
        .other          _Z35group_norm_nhwc_bwd_one_pass_kernelI11Fp32IOBf16WLi512ELi56ELi448EEv26Group_norm_nhwc_bwd_params,@"STO_CUDA_ENTRY STV_DEFAULT"
_Z35group_norm_nhwc_bwd_one_pass_kernelI11Fp32IOBf16WLi512ELi56ELi448EEv26Group_norm_nhwc_bwd_params:
.text._Z35group_norm_nhwc_bwd_one_pass_kernelI11Fp32IOBf16WLi512ELi56ELi448EEv26Group_norm_nhwc_bwd_params:
        /* <DEDUP_REMOVED lines=20> */
[----:B------:R-:W-:-:S02]  /*0140*/  UIMAD UR13, UR13, UR7, URZ ;  /* 0x000000070d0d72a4 */ /* 0x000fc4000f8e023f */
[----:B------:R-:W-:Y:S02]  /*0150*/  ULEA.HI UR10, UP0, UR7, UR6, URZ, 0x1 ;  /* 0x00000006070a7291 */ /* 0x000fe4000f81083f */
[----:B------:R-:W-:Y:S01]  /*0160*/  SHF.L.U32 R4, R4, 0x1, RZ ;  /* 0x0000000104047819 */ /* 0x000fe200000006ff */
[----:B------:R-:W-:Y:S02]  /*0170*/  UIADD3 UR13, UR5, UR13, URZ ;  /* 0x0000000d050d7290 */ /* 0x000fe4000fffe03f */
[----:B------:R-:W-:Y:S02]  /*0180*/  UIADD3.X UR11, URZ, UR7, URZ, UP0, !UPT ;  /* 0x000000073f0b7290 */ /* 0x000fe400087fe43f */
[----:B------:R-:W-:Y:S02]  /*0190*/  ULEA.HI UR12, UP0, UR13, UR4, URZ, 0x1 ;  /* 0x000000040d0c7291 */ /* 0x000fe4000f81083f */
[----:B------:R-:W-:Y:S01]  /*01a0*/  USHF.R.S64 UR10, UR10, 0x1, UR11 ;  /* 0x000000010a0a7899 */ /* 0x000fe2000800100b */
[----:B0-----:R-:W-:Y:S01]  /*01b0*/  MOV R2, UR20 ;  /* 0x0000001400027c02 */ /* 0x001fe20008000f00 */
[----:B------:R-:W-:-:S02]  /*01c0*/  UIADD3.X UR13, URZ, UR13, URZ, UP0, !UPT ;  /* 0x0000000d3f0d7290 */ /* 0x000fc400087fe43f */
[----:B------:R-:W-:Y:S02]  /*01d0*/  USHF.R.S32.HI UR11, URZ, 0x1, UR11 ;  /* 0x000000013f0b7899 */ /* 0x000fe4000801140b */
[----:B------:R-:W-:Y:S01]  /*01e0*/  IMAD R2, R2, c[0x0][0x1fc], R3 ;  /* 0x00007f0002027a24 */ /* 0x000fe200078e0203 */
[----:B------:R-:W-:Y:S01]  /*01f0*/  SHF.R.S32.HI R3, RZ, 0x5, R5 ;  /* 0x00000005ff037819 */ /* 0x000fe20000011405 */
[----:B------:R-:W-:Y:S02]  /*0200*/  USHF.R.S64 UR12, UR12, 0x1, UR13 ;  /* 0x000000010c0c7899 */ /* 0x000fe4000800100d */
[----:B------:R-:W-:Y:S01]  /*0210*/  USHF.R.S32.HI UR13, URZ, 0x1, UR13 ;  /* 0x000000013f0d7899 */ /* 0x000fe2000801140d */
[C---:B------:R-:W-:Y:S01]  /*0220*/  ISETP.GE.U32.AND P1, PT, R2.reuse, c[0x0][0x1e0], PT ;  /* 0x0000780002007a0c */ /* 0x040fe20003f26070 */
[----:B------:R0:W-:Y:S01]  /*0230*/  STL [R1+0xb4], R3 ;  /* 0x0000b40301007387 */ /* 0x0001e20000100800 */
[C---:B------:R-:W-:Y:S01]  /*0240*/  IADD3 R5, R2.reuse, 0x30, RZ ;  /* 0x0000003002057810 */ /* 0x040fe20007ffe0ff */
[----:B------:R-:W-:Y:S01]  /*0250*/  ULDC.U8 UR21, c[0x0][0x1f4] ;  /* 0x00007d0000157ab9 */ /* 0x000fe20000000000 */
[C---:B------:R-:W-:Y:S01]  /*0260*/  IADD3 R6, R2.reuse, 0x10, RZ ;  /* 0x0000001002067810 */ /* 0x040fe20007ffe0ff */
[----:B------:R1:W-:Y:S01]  /*0270*/  STL [R1+0xb0], R4 ;  /* 0x0000b00401007387 */ /* 0x0003e20000100800 */
[C---:B------:R-:W-:Y:S01]  /*0280*/  IADD3 R5, R2.reuse, 0x60, RZ ;  /* 0x0000006002057810 */ /* 0x040fe20007ffe0ff */
[----:B------:R-:W-:Y:S01]  /*0290*/  USHF.L.U64.HI UR11, UR10, 0x2, UR11 ;  /* 0x000000020a0b7899 */ /* 0x000fe2000801020b */
[C---:B------:R-:W-:Y:S01]  /*02a0*/  IADD3 R6, R2.reuse, 0x50, RZ ;  /* 0x0000005002067810 */ /* 0x040fe20007ffe0ff */
[----:B------:R-:W-:Y:S01]  /*02b0*/  USHF.L.U64.HI UR13, UR12, 0x2, UR13 ;  /* 0x000000020c0d7899 */ /* 0x000fe2000801020d */
[----:B------:R-:W-:Y:S01]  /*02c0*/  IADD3 R5, R2, 0x90, RZ ;  /* 0x0000009002057810 */ /* 0x000fe20007ffe0ff */
[----:B------:R-:W-:Y:S01]  /*02d0*/  UMOV UR4, URZ ;  /* 0x0000003f00047c82 */ /* 0x000fe20008000000 */
[----:B0-----:R-:W-:-:S02]  /*02e0*/  SHF.R.S32.HI R3, RZ, 0x1f, R2 ;  /* 0x0000001fff037819 */ /* 0x001fc40000011402 */
[C---:B------:R-:W-:Y:S02]  /*02f0*/  IADD3 R6, R2.reuse, 0x80, RZ ;  /* 0x0000008002067810 */ /* 0x040fe40007ffe0ff */
[C---:B-1----:R-:W-:Y:S02]  /*0300*/  IADD3 R4, R2.reuse, 0x20, RZ ;  /* 0x0000002002047810 */ /* 0x042fe40007ffe0ff */
        /* <DEDUP_REMOVED lines=8> */
[----:B------:R-:W-:Y:S02]  /*0390*/  IADD3 R4, R2, 0x130, RZ ;  /* 0x0000013002047810 */ /* 0x000fe40007ffe0ff */
[----:B------:R-:W-:-:S02]  /*03a0*/  ISETP.GE.AND.EX P1, PT, R3, c[0x0][0x1e4], PT, P1 ;  /* 0x0000790003007a0c */ /* 0x000fc40003f26310 */
        /* <DEDUP_REMOVED lines=12> */
[----:B------:R-:W-:Y:S02]  /*0470*/  ISETP.LT.U32.AND P1, PT, R0, 0x1c0, !P1 ;  /* 0x000001c00000780c */ /* 0x000fe40004f21070 */
[C---:B------:R-:W-:Y:S02]  /*0480*/  IADD3 R5, R2.reuse, 0x1d0, RZ ;  /* 0x000001d002057810 */ /* 0x040fe40007ffe0ff */
[C---:B------:R-:W-:Y:S02]  /*0490*/  IADD3 R4, R2.reuse, 0x1e0, RZ ;  /* 0x000001e002047810 */ /* 0x040fe40007ffe0ff */
[----:B------:R-:W-:Y:S02]  /*04a0*/  IADD3 R3, R2, 0x1f0, RZ ;  /* 0x000001f002037810 */ /* 0x000fe40007ffe0ff */
.L_x_2746:
[----:B0-----:R-:W2:Y:S01]  /*04b0*/  LDL R7, [R1+0xb0] ;  /* 0x0000b00001077983 */ /* 0x001ea20000100800 */
[----:B------:R-:W-:Y:S01]  /*04c0*/  IABS R5, c[0x0][0x1f0] ;  /* 0x00007c0000057a13 */ /* 0x000fe20000000000 */
[----:B----4-:R-:W-:Y:S01]  /*04d0*/  UMOV UR6, URZ ;  /* 0x0000003f00067c82 */ /* 0x010fe20008000000 */
[----:B------:R-:W-:Y:S01]  /*04e0*/  IABS R6, UR9 ;  /* 0x0000000900067c13 */ /* 0x000fe20008000000 */
[----:B------:R-:W-:Y:S01]  /*04f0*/  UISETP.GE.AND UP4, UPT, UR9, URZ, UPT ;  /* 0x0000003f0900728c */ /* 0x000fe2000bf86270 */
[----:B-1----:R0:W1:Y:S01]  /*0500*/  R2UR UR16, R5 ;  /* 0x00000000051073c2 */ /* 0x00206200000e0000 */
[----:B------:R-:W-:Y:S01]  /*0510*/  ULDC UR15, c[0x0][0x1f0] ;  /* 0x00007c00000f7ab9 */ /* 0x000fe20000000800 */
[C---:B------:R-:W-:Y:S01]  /*0520*/  IADD3 R8, R2.reuse, 0x10, RZ ;  /* 0x0000001002087810 */ /* 0x040fe20007ffe0ff */
[----:B------:R-:W-:Y:S01]  /*0530*/  UISETP.NE.AND UP0, UPT, URZ, UR15, UPT ;  /* 0x0000000f3f00728c */ /* 0x000fe2000bf05270 */
[----:B------:R-:W-:Y:S01]  /*0540*/  IADD3 R10, R2, 0x30, RZ ;  /* 0x00000030020a7810 */ /* 0x000fe20007ffe0ff */
[----:B------:R-:W-:Y:S01]  /*0550*/  CS2R R16, SRZ ;  /* 0x0000000000107805 */ /* 0x000fe2000001ff00 */
[----:B------:R-:W-:-:S02]  /*0560*/  ISETP.GE.U32.AND P2, PT, R8, c[0x0][0x1e0], PT ;  /* 0x0000780008007a0c */ /* 0x000fc40003f46070 */
[----:B------:R3:W4:Y:S01]  /*0570*/  R2UR UR14, R6 ;  /* 0x00000000060e73c2 */ /* 0x00072200000e0000 */
[----:B0-----:R-:W-:Y:S02]  /*0580*/  SHF.R.S32.HI R5, RZ, 0x1f, R8 ;  /* 0x0000001fff057819 */ /* 0x001fe40000011408 */
[----:B------:R-:W-:Y:S02]  /*0590*/  IADD3 R12, R2, 0x20, RZ ;  /* 0x00000020020c7810 */ /* 0x000fe40007ffe0ff */
[----:B------:R-:W-:Y:S02]  /*05a0*/  ISETP.GE.AND.EX P2, PT, R5, c[0x0][0x1e4], PT, P2 ;  /* 0x0000790005007a0c */ /* 0x000fe40003f46320 */
[----:B------:R-:W-:Y:S02]  /*05b0*/  ISETP.GE.U32.AND P6, PT, R10, c[0x0][0x1e0], PT ;  /* 0x000078000a007a0c */ /* 0x000fe40003fc6070 */
[----:B---3--:R-:W-:Y:S02]  /*05c0*/  SHF.R.S32.HI R6, RZ, 0x1f, R10 ;  /* 0x0000001fff067819 */ /* 0x008fe4000001140a */
[----:B------:R-:W-:-:S02]  /*05d0*/  ISETP.GT.U32.OR P2, PT, R0, 0x1bf, P2 ;  /* 0x000001bf0000780c */ /* 0x000fc40001744470 */
[----:B------:R-:W-:Y:S02]  /*05e0*/  ISETP.GE.U32.AND P3, PT, R12, c[0x0][0x1e0], PT ;  /* 0x000078000c007a0c */ /* 0x000fe40003f66070 */
[----:B------:R-:W-:Y:S01]  /*05f0*/  ISETP.GE.AND.EX P6, PT, R6, c[0x0][0x1e4], PT, P6 ;  /* 0x0000790006007a0c */ /* 0x000fe20003fc6360 */
[----:B-1----:R-:W0:Y:S01]  /*0600*/  I2F.RP R3, UR16 ;  /* 0x0000001000037d06 */ /* 0x002e220008209400 */
[----:B------:R-:W-:Y:S02]  /*0610*/  IADD3 R15, R2, 0x50, RZ ;  /* 0x00000050020f7810 */ /* 0x000fe40007ffe0ff */
[----:B------:R-:W-:Y:S02]  /*0620*/  ISETP.GT.U32.OR P6, PT, R0, 0x1bf, P6 ;  /* 0x000001bf0000780c */ /* 0x000fe400037c4470 */
[----:B------:R-:W-:-:S03]  /*0630*/  IADD3 R19, R2, 0x40, RZ ;  /* 0x0000004002137810 */ /* 0x000fc60007ffe0ff */
[----:B0-----:R-:W0:Y:S08]  /*0640*/  MUFU.RCP R3, R3 ;  /* 0x0000000300037308 */ /* 0x001e300000001000 */
[----:B------:R-:W-:-:S04]  /*0650*/  @!P6 IMAD R6, R6, c[0x0][0x1d8], RZ ;  /* 0x000076000606ea24 */ /* 0x000fc800078e02ff */
[----:B------:R-:W-:Y:S01]  /*0660*/  @!P6 IMAD R13, R10, c[0x0][0x1dc], R6 ;  /* 0x000077000a0dea24 */ /* 0x000fe200078e0206 */
[----:B0-----:R-:W-:-:S06]  /*0670*/  IADD3 R4, R3, 0xffffffe, RZ ;  /* 0x0ffffffe03047810 */ /* 0x001fcc0007ffe0ff */
[----:B------:R-:W0:Y:S02]  /*0680*/  F2I.FTZ.U32.TRUNC.NTZ R4, R4 ;  /* 0x0000000400047305 */ /* 0x000e24000021f000 */
[----:B0-----:R-:W0:Y:S02]  /*0690*/  R2UR UR7, R4 ;  /* 0x00000000040773c2 */ /* 0x001e2400000e0000 */
[----:B0-----:R-:W-:-:S04]  /*06a0*/  UIADD3 UR5, URZ, -UR7, URZ ;  /* 0x800000073f057290 */ /* 0x001fc8000fffe03f */
[----:B------:R-:W-:-:S04]  /*06b0*/  UIMAD UR5, UR5, UR16, URZ ;  /* 0x00000010050572a4 */ /* 0x000fc8000f8e023f */
[----:B------:R-:W-:-:S04]  /*06c0*/  UIMAD.WIDE.U32 UR6, UR7, UR5, UR6 ;  /* 0x00000005070672a5 */ /* 0x000fc8000f8e0006 */
[----:B----4-:R-:W-:-:S04]  /*06d0*/  UIMAD.WIDE.U32 UR6, UR7, UR14, URZ ;  /* 0x0000000e070672a5 */ /* 0x010fc8000f8e003f */
        /* <DEDUP_REMOVED lines=15> */
[----:B------:R-:W-:-:S05]  /*07d0*/  UIMAD UR17, UR16, 0x38, URZ ;  /* 0x00000038101178a4 */ /* 0x000fca000f8e023f */
[----:B------:R-:W-:Y:S01]  /*07e0*/  @!UP2 UIADD3 UR7, -UR7, URZ, URZ ;  /* 0x0000003f0707a290 */ /* 0x000fe2000fffe13f */
[----:B------:R-:W-:-:S03]  /*07f0*/  MOV R4, UR17 ;  /* 0x0000001100047c02 */ /* 0x000fc60008000f00 */
[----:B------:R-:W-:-:S03]  /*0800*/  USEL UR7, UR14, UR7, !UP0 ;  /* 0x000000070e077287 */ /* 0x000fc6000c000000 */
[----:B------:R-:W-:Y:S02]  /*0810*/  ULDC.64 UR14, c[0x0][0x1e8] ;  /* 0x00007a00000e7ab9 */ /* 0x000fe40000000a00 */
[----:B------:R-:W-:-:S04]  /*0820*/  USHF.R.S32.HI UR5, URZ, 0x1f, UR7 ;  /* 0x0000001f3f057899 */ /* 0x000fc80008011407 */
[----:B------:R-:W-:-:S04]  /*0830*/  UIMAD UR5, UR5, UR14, URZ ;  /* 0x0000000e050572a4 */ /* 0x000fc8000f8e023f */
[----:B------:R-:W-:Y:S01]  /*0840*/  UIMAD UR5, UR7, UR15, UR5 ;  /* 0x0000000f070572a4 */ /* 0x000fe2000f8e0205 */
[----:B--2---:R-:W-:Y:S02]  /*0850*/  SHF.R.S32.HI R3, RZ, 0x1f, R7 ;  /* 0x0000001fff037819 */ /* 0x004fe40000011407 */
[----:B------:R-:W-:Y:S02]  /*0860*/  IADD3 R74, P0, R7, UR17, RZ ;  /* 0x00000011074a7c10 */ /* 0x000fe4000ff1e0ff */
[----:B------:R-:W-:Y:S02]  /*0870*/  SHF.R.S32.HI R7, RZ, 0x1f, R12 ;  /* 0x0000001fff077819 */ /* 0x000fe4000001140c */
[----:B------:R-:W-:Y:S02]  /*0880*/  LEA.HI.X.SX32 R75, R4, R3, 0x1, P0 ;  /* 0x00000003044b7211 */ /* 0x000fe400000f0eff */
[----:B------:R-:W-:Y:S02]  /*0890*/  MOV R3, UR7 ;  /* 0x0000000700037c02 */ /* 0x000fe40008000f00 */
[----:B------:R-:W-:-:S03]  /*08a0*/  ISETP.GE.AND.EX P3, PT, R7, c[0x0][0x1e4], PT, P3 ;  /* 0x0000790007007a0c */ /* 0x000fc60003f66330 */
[----:B------:R-:W-:Y:S01]  /*08b0*/  IMAD.WIDE.U32 R74, R3, c[0x0][0x1e8], R74 ;  /* 0x00007a00034a7a25 */ /* 0x000fe200078e004a */
[----:B------:R-:W-:-:S03]  /*08c0*/  ISETP.GT.U32.OR P3, PT, R0, 0x1bf, P3 ;  /* 0x000001bf0000780c */ /* 0x000fc60001f64470 */
[----:B------:R-:W-:Y:S01]  /*08d0*/  @!P2 IMAD R3, R5, c[0x0][0x1d8], RZ ;  /* 0x000076000503aa24 */ /* 0x000fe200078e02ff */
[----:B------:R-:W-:Y:S02]  /*08e0*/  IADD3 R73, R75, UR5, RZ ;  /* 0x000000054b497c10 */ /* 0x000fe4000fffe0ff */
[----:B------:R-:W-:Y:S01]  /*08f0*/  @!P2 MOV R72, R74 ;  /* 0x0000004a0048a202 */ /* 0x000fe20000000f00 */
[----:B------:R-:W-:Y:S01]  /*0900*/  @!P2 IMAD R3, R8, c[0x0][0x1dc], R3 ;  /* 0x000077000803aa24 */ /* 0x000fe200078e0203 */
[----:B------:R-:W-:-:S03]  /*0910*/  @!P6 MOV R9, R73 ;  /* 0x000000490009e202 */ /* 0x000fc60000000f00 */
[----:B------:R-:W-:Y:S01]  /*0920*/  @!P2 IMAD.WIDE.U32 R4, R8, c[0x0][0x1d8], R72 ;  /* 0x000076000804aa25 */ /* 0x000fe200078e0048 */
[-C--:B------:R-:W-:Y:S02]  /*0930*/  @!P6 MOV R8, R74.reuse ;  /* 0x0000004a0008e202 */ /* 0x080fe40000000f00 */
[----:B------:R-:W-:Y:S02]  /*0940*/  @!P3 MOV R6, R74 ;  /* 0x0000004a0006b202 */ /* 0x000fe40000000f00 */
[----:B------:R-:W-:Y:S01]  /*0950*/  @!P2 IADD3 R3, R5, R3, RZ ;  /* 0x000000030503a210 */ /* 0x000fe20007ffe0ff */
[----:B------:R-:W-:Y:S01]  /*0960*/  @!P3 IMAD R5, R7, c[0x0][0x1d8], RZ ;  /* 0x000076000705ba24 */ /* 0x000fe200078e02ff */
[----:B------:R-:W-:Y:S01]  /*0970*/  @!P3 MOV R7, R73 ;  /* 0x000000490007b202 */ /* 0x000fe20000000f00 */
[----:B------:R-:W-:Y:S01]  /*0980*/  @!P6 IMAD.WIDE.U32 R8, R10, c[0x0][0x1d8], R8 ;  /* 0x000076000a08ea25 */ /* 0x000fe200078e0008 */
[C---:B------:R-:W-:Y:S02]  /*0990*/  @!P2 SHF.L.U32 R11, R4.reuse, 0x2, RZ ;  /* 0x00000002040ba819 */ /* 0x040fe400000006ff */
[----:B------:R-:W-:Y:S01]  /*09a0*/  @!P2 SHF.L.U64.HI R14, R4, 0x2, R3 ;  /* 0x00000002040ea819 */ /* 0x000fe20000010203 */
[C---:B------:R-:W-:Y:S01]  /*09b0*/  @!P3 IMAD R5, R12.reuse, c[0x0][0x1dc], R5 ;  /* 0x000077000c05ba24 */ /* 0x040fe200078e0205 */
[----:B------:R-:W-:Y:S01]  /*09c0*/  @!P2 IADD3 R4, P0, R11, c[0x0][0x180], RZ ;  /* 0x000060000b04aa10 */ /* 0x000fe20007f1e0ff */
[----:B------:R-:W-:Y:S01]  /*09d0*/  @!P3 IMAD.WIDE.U32 R6, R12, c[0x0][0x1d8], R6 ;  /* 0x000076000c06ba25 */ /* 0x000fe200078e0006 */
[----:B------:R-:W-:-:S02]  /*09e0*/  ISETP.GE.U32.AND P4, PT, R15, c[0x0][0x1e0], PT ;  /* 0x000078000f007a0c */ /* 0x000fc40003f86070 */
[----:B------:R-:W-:Y:S02]  /*09f0*/  @!P6 IADD3 R13, R9, R13, RZ ;  /* 0x0000000d090de210 */ /* 0x000fe40007ffe0ff */
[----:B------:R-:W-:Y:S02]  /*0a00*/  @!P3 IADD3 R7, R7, R5, RZ ;  /* 0x000000050707b210 */ /* 0x000fe40007ffe0ff */
[----:B------:R-:W-:Y:S02]  /*0a10*/  @!P2 IADD3.X R5, R14, c[0x0][0x184], RZ, P0, !PT ;  /* 0x000061000e05aa10 */ /* 0x000fe400007fe4ff */
[----:B------:R-:W-:Y:S02]  /*0a20*/  ISETP.GE.U32.AND P5, PT, R19, c[0x0][0x1e0], PT ;  /* 0x0000780013007a0c */ /* 0x000fe40003fa6070 */
[----:B------:R-:W-:Y:S01]  /*0a30*/  SHF.R.S32.HI R20, RZ, 0x1f, R19 ;  /* 0x0000001fff147819 */ /* 0x000fe20000011413 */
[----:B------:R0:W2:Y:S01]  /*0a40*/  @!P2 LDG.E.64 R16, [R4.64] ;  /* 0x000000120410a981 */ /* 0x0000a2000c1e1b00 */
[----:B------:R-:W-:-:S02]  /*0a50*/  @!P6 SHF.L.U32 R12, R8, 0x2, RZ ;  /* 0x00000002080ce819 */ /* 0x000fc400000006ff */
[----:B------:R-:W-:Y:S02]  /*0a60*/  @!P6 SHF.L.U64.HI R13, R8, 0x2, R13 ;  /* 0x00000002080de819 */ /* 0x000fe4000001020d */
[----:B------:R-:W-:Y:S02]  /*0a70*/  ISETP.GE.AND.EX P5, PT, R20, c[0x0][0x1e4], PT, P5 ;  /* 0x0000790014007a0c */ /* 0x000fe40003fa6350 */
[----:B------:R-:W-:Y:S01]  /*0a80*/  @!P2 IADD3 R8, P0, R11, c[0x0][0x178], RZ ;  /* 0x00005e000b08aa10 */ /* 0x000fe20007f1e0ff */
[----:B------:R-:W-:Y:S01]  /*0a90*/  CS2R R70, SRZ ;  /* 0x0000000000467805 */ /* 0x000fe2000001ff00 */
[----:B------:R-:W-:Y:S02]  /*0aa0*/  ISETP.GT.U32.OR P5, PT, R0, 0x1bf, P5 ;  /* 0x000001bf0000780c */ /* 0x000fe40002fa4470 */
[----:B------:R-:W-:Y:S02]  /*0ab0*/  @!P2 IADD3.X R9, R14, c[0x0][0x17c], RZ, P0, !PT ;  /* 0x00005f000e09aa10 */ /* 0x000fe400007fe4ff */
[----:B------:R-:W-:-:S02]  /*0ac0*/  @!P3 SHF.L.U32 R3, R6, 0x2, RZ ;  /* 0x000000020603b819 */ /* 0x000fc400000006ff */
[----:B------:R-:W-:Y:S01]  /*0ad0*/  @!P3 SHF.L.U64.HI R10, R6, 0x2, R7 ;  /* 0x00000002060ab819 */ /* 0x000fe20000010207 */
[----:B------:R1:W3:Y:S01]  /*0ae0*/  @!P2 LDG.E.64 R70, [R8.64] ;  /* 0x000000120846a981 */ /* 0x0002e2000c1e1b00 */
[C---:B------:R-:W-:Y:S02]  /*0af0*/  @!P3 IADD3 R6, P0, R3.reuse, c[0x0][0x180], RZ ;  /* 0x000060000306ba10 */ /* 0x040fe40007f1e0ff */
[----:B0-----:R-:W-:Y:S01]  /*0b00*/  @!P3 IADD3 R4, P2, R3, c[0x0][0x178], RZ ;  /* 0x00005e000304ba10 */ /* 0x001fe20007f5e0ff */
[----:B------:R-:W-:Y:S01]  /*0b10*/  CS2R R24, SRZ ;  /* 0x0000000000187805 */ /* 0x000fe2000001ff00 */
[----:B------:R-:W-:Y:S01]  /*0b20*/  IADD3 R18, R2, 0x60, RZ ;  /* 0x0000006002127810 */ /* 0x000fe20007ffe0ff */
[----:B------:R-:W-:Y:S01]  /*0b30*/  CS2R R68, SRZ ;  /* 0x0000000000447805 */ /* 0x000fe2000001ff00 */
[C---:B------:R-:W-:Y:S02]  /*0b40*/  @!P3 IADD3.X R7, R10.reuse, c[0x0][0x184], RZ, P0, !PT ;  /* 0x000061000a07ba10 */ /* 0x040fe400007fe4ff */
[----:B------:R-:W-:Y:S01]  /*0b50*/  @!P3 IADD3.X R5, R10, c[0x0][0x17c], RZ, P2, !PT ;  /* 0x00005f000a05ba10 */ /* 0x000fe200017fe4ff */
[----:B------:R-:W-:Y:S01]  /*0b60*/  @!P5 IMAD R3, R20, c[0x0][0x1d8], RZ ;  /* 0x000076001403da24 */ /* 0x000fe200078e02ff */
[----:B-1----:R-:W-:Y:S01]  /*0b70*/  @!P5 MOV R8, R74 ;  /* 0x0000004a0008d202 */ /* 0x002fe20000000f00 */
[----:B------:R0:W4:Y:S01]  /*0b80*/  @!P3 LDG.E.64 R24, [R6.64] ;  /* 0x000000120618b981 */ /* 0x000122000c1e1b00 */
[----:B------:R-:W-:-:S02]  /*0b90*/  @!P5 MOV R9, R73 ;  /* 0x000000490009d202 */ /* 0x000fc40000000f00 */
[----:B------:R-:W-:Y:S01]  /*0ba0*/  ISETP.GE.U32.AND P0, PT, R18, c[0x0][0x1e0], PT ;  /* 0x0000780012007a0c */ /* 0x000fe20003f06070 */
[----:B------:R1:W3:Y:S01]  /*0bb0*/  @!P3 LDG.E.64 R68, [R4.64] ;  /* 0x000000120444b981 */ /* 0x0002e2000c1e1b00 */
[----:B------:R-:W-:Y:S01]  /*0bc0*/  SHF.R.S32.HI R22, RZ, 0x1f, R18 ;  /* 0x0000001fff167819 */ /* 0x000fe20000011412 */
[C---:B------:R-:W-:Y:S02]  /*0bd0*/  @!P5 IMAD R3, R19.reuse, c[0x0][0x1dc], R3 ;  /* 0x000077001303da24 */ /* 0x040fe400078e0203 */
[----:B------:R-:W-:Y:S01]  /*0be0*/  @!P5 IMAD.WIDE.U32 R8, R19, c[0x0][0x1d8], R8 ;  /* 0x000076001308da25 */ /* 0x000fe200078e0008 */
[----:B------:R-:W-:Y:S02]  /*0bf0*/  ISETP.GE.AND.EX P0, PT, R22, c[0x0][0x1e4], PT, P0 ;  /* 0x0000790016007a0c */ /* 0x000fe40003f06300 */
[----:B0-----:R-:W-:Y:S02]  /*0c00*/  @!P6 IADD3 R6, P3, R12, c[0x0][0x180], RZ ;  /* 0x000060000c06ea10 */ /* 0x001fe40007f7e0ff */
[----:B------:R-:W-:-:S02]  /*0c10*/  ISETP.GT.U32.OR P0, PT, R0, 0x1bf, P0 ;  /* 0x000001bf0000780c */ /* 0x000fc40000704470 */
[C---:B------:R-:W-:Y:S02]  /*0c20*/  @!P6 IADD3.X R7, R13.reuse, c[0x0][0x184], RZ, P3, !PT ;  /* 0x000061000d07ea10 */ /* 0x040fe40001ffe4ff */
[----:B-1----:R-:W-:Y:S02]  /*0c30*/  @!P6 IADD3 R4, P3, R12, c[0x0][0x178], RZ ;  /* 0x00005e000c04ea10 */ /* 0x002fe40007f7e0ff */
[----:B------:R-:W-:Y:S02]  /*0c40*/  @!P5 SHF.L.U32 R14, R8, 0x2, RZ ;  /* 0x00000002080ed819 */ /* 0x000fe400000006ff */
[----:B------:R-:W-:Y:S02]  /*0c50*/  @!P6 IADD3.X R5, R13, c[0x0][0x17c], RZ, P3, !PT ;  /* 0x00005f000d05ea10 */ /* 0x000fe40001ffe4ff */
[----:B------:R-:W-:Y:S01]  /*0c60*/  @!P5 IADD3 R12, P3, R14, c[0x0][0x180], RZ ;  /* 0x000060000e0cda10 */ /* 0x000fe20007f7e0ff */
[----:B------:R-:W-:Y:S01]  /*0c70*/  CS2R R66, SRZ ;  /* 0x0000000000427805 */ /* 0x000fe2000001ff00 */
[----:B------:R-:W-:Y:S01]  /*0c80*/  CS2R R124, SRZ ;  /* 0x00000000007c7805 */ /* 0x000fe2000001ff00 */
[----:B------:R-:W-:-:S04]  /*0c90*/  CS2R R64, SRZ ;  /* 0x0000000000407805 */ /* 0x000fc8000001ff00 */
[----:B------:R-:W3:Y:S04]  /*0ca0*/  @!P6 LDG.E.64 R66, [R4.64] ;  /* 0x000000120442e981 */ /* 0x000ee8000c1e1b00 */
[----:B--2---:R0:W-:Y:S02]  /*0cb0*/  STL.64 [R1+0x10], R16 ;  /* 0x0000101001007387 */ /* 0x0041e40000100a00 */
[----:B0-----:R-:W-:-:S04]  /*0cc0*/  SHF.R.S32.HI R17, RZ, 0x1f, R15 ;  /* 0x0000001fff117819 */ /* 0x001fc8000001140f */
[----:B------:R-:W-:-:S04]  /*0cd0*/  ISETP.GE.AND.EX P4, PT, R17, c[0x0][0x1e4], PT, P4 ;  /* 0x0000790011007a0c */ /* 0x000fc80003f86340 */
[----:B------:R-:W-:-:S13]  /*0ce0*/  ISETP.GT.U32.OR P4, PT, R0, 0x1bf, P4 ;  /* 0x000001bf0000780c */ /* 0x000fda0002784470 */
[----:B------:R-:W-:Y:S01]  /*0cf0*/  @!P4 IMAD R10, R17, c[0x0][0x1d8], RZ ;  /* 0x00007600110aca24 */ /* 0x000fe200078e02ff */
[----:B------:R-:W-:-:S03]  /*0d00*/  @!P4 MOV R11, R73 ;  /* 0x00000049000bc202 */ /* 0x000fc60000000f00 */
[----:B------:R-:W-:Y:S01]  /*0d10*/  @!P4 IMAD R17, R15, c[0x0][0x1dc], R10 ;  /* 0x000077000f11ca24 */ /* 0x000fe200078e020a */
[----:B------:R-:W-:-:S05]  /*0d20*/  @!P4 MOV R10, R74 ;  /* 0x0000004a000ac202 */ /* 0x000fca0000000f00 */
[----:B------:R-:W-:Y:S01]  /*0d30*/  @!P4 IMAD.WIDE.U32 R10, R15, c[0x0][0x1d8], R10 ;  /* 0x000076000f0aca25 */ /* 0x000fe200078e000a */
[----:B------:R-:W-:-:S04]  /*0d40*/  @!P5 IADD3 R15, R9, R3, RZ ;  /* 0x00000003090fd210 */ /* 0x000fc80007ffe0ff */
[----:B------:R-:W-:Y:S02]  /*0d50*/  @!P5 SHF.L.U64.HI R15, R8, 0x2, R15 ;  /* 0x00000002080fd819 */ /* 0x000fe4000001020f */
[----:B------:R-:W-:Y:S02]  /*0d60*/  @!P4 IADD3 R3, R11, R17, RZ ;  /* 0x000000110b03c210 */ /* 0x000fe40007ffe0ff */
[C---:B------:R-:W-:Y:S02]  /*0d70*/  @!P5 IADD3.X R13, R15.reuse, c[0x0][0x184], RZ, P3, !PT ;  /* 0x000061000f0dda10 */ /* 0x040fe40001ffe4ff */
[----:B------:R-:W-:Y:S02]  /*0d80*/  @!P5 IADD3 R14, P3, R14, c[0x0][0x178], RZ ;  /* 0x00005e000e0eda10 */ /* 0x000fe40007f7e0ff */
[----:B------:R-:W-:Y:S01]  /*0d90*/  @!P4 SHF.L.U64.HI R20, R10, 0x2, R3 ;  /* 0x000000020a14c819 */ /* 0x000fe20000010203 */
[----:B------:R-:W-:Y:S01]  /*0da0*/  @!P0 IMAD R3, R22, c[0x0][0x1d8], RZ ;  /* 0x0000760016038a24 */ /* 0x000fe200078e02ff */
[----:B------:R-:W-:Y:S01]  /*0db0*/  @!P5 IADD3.X R15, R15, c[0x0][0x17c], RZ, P3, !PT ;  /* 0x00005f000f0fda10 */ /* 0x000fe20001ffe4ff */
[----:B------:R-:W-:Y:S01]  /*0dc0*/  CS2R R22, SRZ ;  /* 0x0000000000167805 */ /* 0x000fe2000001ff00 */
[----:B------:R-:W2:Y:S04]  /*0dd0*/  @!P5 LDG.E.64 R124, [R12.64] ;  /* 0x000000120c7cd981 */ /* 0x000ea8000c1e1b00 */
[----:B------:R-:W2:Y:S04]  /*0de0*/  @!P5 LDG.E.64 R64, [R14.64] ;  /* 0x000000120e40d981 */ /* 0x000ea8000c1e1b00 */
[----:B------:R0:W2:Y:S01]  /*0df0*/  @!P6 LDG.E.64 R22, [R6.64] ;  /* 0x000000120616e981 */ /* 0x0000a2000c1e1b00 */
[----:B------:R-:W-:-:S04]  /*0e00*/  IADD3 R16, R2, 0x70, RZ ;  /* 0x0000007002107810 */ /* 0x000fc80007ffe0ff */
[----:B------:R-:W-:Y:S02]  /*0e10*/  ISETP.GE.U32.AND P2, PT, R16, c[0x0][0x1e0], PT ;  /* 0x0000780010007a0c */ /* 0x000fe40003f46070 */
[----:B------:R-:W-:-:S04]  /*0e20*/  SHF.R.S32.HI R21, RZ, 0x1f, R16 ;  /* 0x0000001fff157819 */ /* 0x000fc80000011410 */
[----:B------:R-:W-:-:S04]  /*0e30*/  ISETP.GE.AND.EX P2, PT, R21, c[0x0][0x1e4], PT, P2 ;  /* 0x0000790015007a0c */ /* 0x000fc80003f46320 */
[----:B------:R-:W-:Y:S02]  /*0e40*/  ISETP.GT.U32.OR P2, PT, R0, 0x1bf, P2 ;  /* 0x000001bf0000780c */ /* 0x000fe40001744470 */
[----:B------:R-:W-:Y:S02]  /*0e50*/  @!P4 SHF.L.U32 R19, R10, 0x2, RZ ;  /* 0x000000020a13c819 */ /* 0x000fe400000006ff */
[----:B------:R-:W-:Y:S02]  /*0e60*/  @!P0 MOV R10, R74 ;  /* 0x0000004a000a8202 */ /* 0x000fe40000000f00 */
[----:B------:R-:W-:-:S07]  /*0e70*/  @!P0 MOV R11, R73 ;  /* 0x00000049000b8202 */ /* 0x000fce0000000f00 */
[----:B------:R-:W-:Y:S01]  /*0e80*/  @!P2 IMAD R8, R21, c[0x0][0x1d8], RZ ;  /* 0x000076001508aa24 */ /* 0x000fe200078e02ff */
[----:B------:R-:W-:-:S03]  /*0e90*/  @!P2 MOV R9, R73 ;  /* 0x000000490009a202 */ /* 0x000fc60000000f00 */
[----:B------:R-:W-:Y:S01]  /*0ea0*/  @!P2 IMAD R21, R16, c[0x0][0x1dc], R8 ;  /* 0x000077001015aa24 */ /* 0x000fe200078e0208 */
[----:B------:R-:W-:Y:S01]  /*0eb0*/  @!P2 MOV R8, R74 ;  /* 0x0000004a0008a202 */ /* 0x000fe20000000f00 */
[C---:B------:R-:W-:Y:S02]  /*0ec0*/  @!P0 IMAD R3, R18.reuse, c[0x0][0x1dc], R3 ;  /* 0x0000770012038a24 */ /* 0x040fe400078e0203 */
[----:B------:R-:W-:-:S04]  /*0ed0*/  @!P0 IMAD.WIDE.U32 R10, R18, c[0x0][0x1d8], R10 ;  /* 0x00007600120a8a25 */ /* 0x000fc800078e000a */
[----:B------:R-:W-:Y:S01]  /*0ee0*/  @!P2 IMAD.WIDE.U32 R8, R16, c[0x0][0x1d8], R8 ;  /* 0x000076001008aa25 */ /* 0x000fe200078e0008 */
[----:B------:R-:W-:Y:S02]  /*0ef0*/  @!P0 IADD3 R3, R11, R3, RZ ;  /* 0x000000030b038210 */ /* 0x000fe40007ffe0ff */
[----:B0-----:R-:W-:Y:S02]  /*0f00*/  @!P4 IADD3 R6, P3, R19, c[0x0][0x180], RZ ;  /* 0x000060001306ca10 */ /* 0x001fe40007f7e0ff */
[----:B------:R-:W-:Y:S02]  /*0f10*/  @!P2 IADD3 R9, R9, R21, RZ ;  /* 0x000000150909a210 */ /* 0x000fe40007ffe0ff */
[----:B------:R-:W-:Y:S02]  /*0f20*/  IADD3 R28, R2, 0x80, RZ ;  /* 0x00000080021c7810 */ /* 0x000fe40007ffe0ff */
[----:B------:R-:W-:Y:S02]  /*0f30*/  @!P0 SHF.L.U64.HI R18, R10, 0x2, R3 ;  /* 0x000000020a128819 */ /* 0x000fe40000010203 */
[----:B------:R-:W-:-:S02]  /*0f40*/  @!P2 SHF.L.U32 R3, R8, 0x2, RZ ;  /* 0x000000020803a819 */ /* 0x000fc400000006ff */
[----:B------:R-:W-:Y:S02]  /*0f50*/  @!P2 SHF.L.U64.HI R16, R8, 0x2, R9 ;  /* 0x000000020810a819 */ /* 0x000fe40000010209 */
[----:B------:R-:W-:Y:S02]  /*0f60*/  @!P4 IADD3 R8, P5, R19, c[0x0][0x178], RZ ;  /* 0x00005e001308ca10 */ /* 0x000fe40007fbe0ff */
[----:B------:R-:W-:Y:S02]  /*0f70*/  @!P4 IADD3.X R7, R20, c[0x0][0x184], RZ, P3, !PT ;  /* 0x000061001407ca10 */ /* 0x000fe40001ffe4ff */
[----:B------:R-:W-:Y:S02]  /*0f80*/  ISETP.GE.U32.AND P3, PT, R28, c[0x0][0x1e0], PT ;  /* 0x000078001c007a0c */ /* 0x000fe40003f66070 */
[----:B------:R-:W-:Y:S01]  /*0f90*/  SHF.R.S32.HI R21, RZ, 0x1f, R28 ;  /* 0x0000001fff157819 */ /* 0x000fe2000001141c */
[----:B------:R-:W-:Y:S01]  /*0fa0*/  CS2R R122, SRZ ;  /* 0x00000000007a7805 */ /* 0x000fe2000001ff00 */
[----:B------:R-:W-:Y:S01]  /*0fb0*/  CS2R R62, SRZ ;  /* 0x00000000003e7805 */ /* 0x000fe2000001ff00 */
[----:B---3--:R-:W-:Y:S01]  /*0fc0*/  STL [R1+0xc0], R70 ;  /* 0x0000c04601007387 */ /* 0x008fe20000100800 */
[----:B------:R-:W-:-:S02]  /*0fd0*/  @!P4 IADD3.X R9, R20, c[0x0][0x17c], RZ, P5, !PT ;  /* 0x00005f001409ca10 */ /* 0x000fc40002ffe4ff */
[----:B------:R-:W-:Y:S01]  /*0fe0*/  ISETP.GE.AND.EX P3, PT, R21, c[0x0][0x1e4], PT, P3 ;  /* 0x0000790015007a0c */ /* 0x000fe20003f66330 */
[----:B------:R-:W-:Y:S01]  /*0ff0*/  STL [R1+0xb8], R71 ;  /* 0x0000b84701007387 */ /* 0x000fe20000100800 */
[----:B------:R-:W-:-:S03]  /*1000*/  @!P0 SHF.L.U32 R17, R10, 0x2, RZ ;  /* 0x000000020a118819 */ /* 0x000fc600000006ff */
[----:B------:R-:W-:Y:S01]  /*1010*/  STL.64 [R1+0xc8], R68 ;  /* 0x0000c84401007387 */ /* 0x000fe20000100a00 */
[----:B------:R-:W-:-:S03]  /*1020*/  ISETP.GT.U32.OR P3, PT, R0, 0x1bf, P3 ;  /* 0x000001bf0000780c */ /* 0x000fc60001f64470 */
[----:B----4-:R0:W-:Y:S01]  /*1030*/  STL.64 [R1+0x8], R24 ;  /* 0x0000081801007387 */ /* 0x0101e20000100a00 */
[----:B------:R-:W-:-:S03]  /*1040*/  @!P0 IADD3 R10, P6, R17, c[0x0][0x180], RZ ;  /* 0x00006000110a8a10 */ /* 0x000fc60007fde0ff */
[----:B------:R-:W-:Y:S04]  /*1050*/  STL.64 [R1+0xd0], R66 ;  /* 0x0000d04201007387 */ /* 0x000fe80000100a00 */
[----:B-----5:R1:W5:Y:S04]  /*1060*/  @!P4 LDG.E.64 R122, [R6.64] ;  /* 0x00000012067ac981 */ /* 0x020368000c1e1b00 */
[----:B------:R3:W5:Y:S01]  /*1070*/  @!P4 LDG.E.64 R62, [R8.64] ;  /* 0x00000012083ec981 */ /* 0x000762000c1e1b00 */
[----:B------:R-:W-:Y:S01]  /*1080*/  @!P0 IADD3 R4, P4, R17, c[0x0][0x178], RZ ;  /* 0x00005e0011048a10 */ /* 0x000fe20007f9e0ff */
[----:B------:R-:W-:Y:S01]  /*1090*/  CS2R R120, SRZ ;  /* 0x0000000000787805 */ /* 0x000fe2000001ff00 */
[----:B0-----:R-:W-:Y:S01]  /*10a0*/  IADD3 R24, R2, 0x90, RZ ;  /* 0x0000009002187810 */ /* 0x001fe20007ffe0ff */
[----:B------:R-:W-:Y:S01]  /*10b0*/  CS2R R60, SRZ ;  /* 0x00000000003c7805 */ /* 0x000fe2000001ff00 */
[----:B------:R-:W-:-:S02]  /*10c0*/  @!P0 IADD3.X R11, R18, c[0x0][0x184], RZ, P6, !PT ;  /* 0x00006100120b8a10 */ /* 0x000fc400037fe4ff */
[----:B------:R-:W-:Y:S02]  /*10d0*/  @!P0 IADD3.X R5, R18, c[0x0][0x17c], RZ, P4, !PT ;  /* 0x00005f0012058a10 */ /* 0x000fe400027fe4ff */
[----:B------:R-:W-:Y:S01]  /*10e0*/  ISETP.GE.U32.AND P5, PT, R24, c[0x0][0x1e0], PT ;  /* 0x0000780018007a0c */ /* 0x000fe20003fa6070 */
[----:B------:R0:W5:Y:S01]  /*10f0*/  @!P0 LDG.E.64 R120, [R10.64] ;  /* 0x000000120a788981 */ /* 0x000162000c1e1b00 */
[----:B------:R-:W-:-:S03]  /*1100*/  SHF.R.S32.HI R27, RZ, 0x1f, R24 ;  /* 0x0000001fff1b7819 */ /* 0x000fc60000011418 */
[----:B------:R4:W5:Y:S01]  /*1110*/  @!P0 LDG.E.64 R60, [R4.64] ;  /* 0x00000012043c8981 */ /* 0x000962000c1e1b00 */
[----:B------:R-:W-:Y:S01]  /*1120*/  ISETP.GE.AND.EX P5, PT, R27, c[0x0][0x1e4], PT, P5 ;  /* 0x000079001b007a0c */ /* 0x000fe20003fa6350 */
[----:B-1----:R-:W-:Y:S01]  /*1130*/  @!P3 IMAD R7, R21, c[0x0][0x1d8], RZ ;  /* 0x000076001507ba24 */ /* 0x002fe200078e02ff */
[----:B---3--:R-:W-:Y:S02]  /*1140*/  @!P3 MOV R8, R74 ;  /* 0x0000004a0008b202 */ /* 0x008fe40000000f00 */
[----:B------:R-:W-:Y:S02]  /*1150*/  @!P3 MOV R9, R73 ;  /* 0x000000490009b202 */ /* 0x000fe40000000f00 */
[----:B------:R-:W-:-:S03]  /*1160*/  ISETP.GT.U32.OR P5, PT, R0, 0x1bf, P5 ;  /* 0x000001bf0000780c */ /* 0x000fc60002fa4470 */
[----:B------:R-:W-:Y:S01]  /*1170*/  @!P3 IMAD.WIDE.U32 R8, R28, c[0x0][0x1d8], R8 ;  /* 0x000076001c08ba25 */ /* 0x000fe200078e0008 */
[----:B------:R-:W-:-:S04]  /*1180*/  IADD3 R21, R2, 0xc0, RZ ;  /* 0x000000c002157810 */ /* 0x000fc80007ffe0ff */
[----:B------:R-:W-:-:S05]  /*1190*/  SHF.R.S32.HI R18, RZ, 0x1f, R21 ;  /* 0x0000001fff127819 */ /* 0x000fca0000011415 */
[----:B0-----:R-:W-:Y:S02]  /*11a0*/  @!P5 MOV R10, R74 ;  /* 0x0000004a000ad202 */ /* 0x001fe40000000f00 */
[----:B------:R-:W-:-:S05]  /*11b0*/  @!P5 MOV R11, R73 ;  /* 0x00000049000bd202 */ /* 0x000fca0000000f00 */
[----:B------:R-:W-:Y:S01]  /*11c0*/  @!P5 IMAD.WIDE.U32 R10, R24, c[0x0][0x1d8], R10 ;  /* 0x00007600180ada25 */ /* 0x000fe200078e000a */
[----:B------:R-:W-:Y:S01]  /*11d0*/  CS2R R56, SRZ ;  /* 0x0000000000387805 */ /* 0x000fe2000001ff00 */
        /* <DEDUP_REMOVED lines=13> */
[----:B--2---:R-:W-:Y:S04]  /*12b0*/  STL [R1+0xd8], R125 ;  /* 0x0000d87d01007387 */ /* 0x004fe80000100800 */
[----:B------:R-:W-:Y:S04]  /*12c0*/  STL.64 [R1+0xe0], R64 ;  /* 0x0000e04001007387 */ /* 0x000fe80000100a00 */
[----:B------:R0:W-:Y:S02]  /*12d0*/  STL.64 [R1], R22 ;  /* 0x0000001601007387 */ /* 0x0001e40000100a00 */
[----:B0-----:R-:W-:-:S02]  /*12e0*/  IADD3 R23, R2, 0xa0, RZ ;  /* 0x000000a002177810 */ /* 0x001fc40007ffe0ff */
[----:B------:R-:W-:Y:S02]  /*12f0*/  IADD3 R22, R2, 0xb0, RZ ;  /* 0x000000b002167810 */ /* 0x000fe40007ffe0ff */
[----:B------:R-:W-:Y:S02]  /*1300*/  ISETP.GE.U32.AND P6, PT, R23, c[0x0][0x1e0], PT ;  /* 0x0000780017007a0c */ /* 0x000fe40003fc6070 */
[----:B------:R-:W-:Y:S02]  /*1310*/  ISETP.GE.U32.AND P4, PT, R22, c[0x0][0x1e0], PT ;  /* 0x0000780016007a0c */ /* 0x000fe40003f86070 */
[----:B------:R-:W-:Y:S02]  /*1320*/  SHF.R.S32.HI R26, RZ, 0x1f, R23 ;  /* 0x0000001fff1a7819 */ /* 0x000fe40000011417 */
[----:B------:R-:W-:Y:S02]  /*1330*/  SHF.R.S32.HI R25, RZ, 0x1f, R22 ;  /* 0x0000001fff197819 */ /* 0x000fe40000011416 */
[----:B------:R-:W-:-:S02]  /*1340*/  ISETP.GE.AND.EX P6, PT, R26, c[0x0][0x1e4], PT, P6 ;  /* 0x000079001a007a0c */ /* 0x000fc40003fc6360 */
[----:B------:R-:W-:Y:S02]  /*1350*/  ISETP.GE.AND.EX P0, PT, R25, c[0x0][0x1e4], PT, P4 ;  /* 0x0000790019007a0c */ /* 0x000fe40003f06340 */
[C---:B----4-:R-:W-:Y:S02]  /*1360*/  @!P2 IADD3 R4, P4, R3.reuse, c[0x0][0x180], RZ ;  /* 0x000060000304aa10 */ /* 0x050fe40007f9e0ff */
[----:B------:R-:W-:Y:S02]  /*1370*/  ISETP.GT.U32.OR P6, PT, R0, 0x1bf, P6 ;  /* 0x000001bf0000780c */ /* 0x000fe400037c4470 */
[----:B------:R-:W-:Y:S02]  /*1380*/  @!P2 IADD3.X R5, R16, c[0x0][0x184], RZ, P4, !PT ;  /* 0x000061001005aa10 */ /* 0x000fe400027fe4ff */
[----:B------:R-:W-:Y:S01]  /*1390*/  @!P2 IADD3 R6, P4, R3, c[0x0][0x178], RZ ;  /* 0x00005e000306aa10 */ /* 0x000fe20007f9e0ff */
[----:B------:R-:W-:Y:S01]  /*13a0*/  @!P3 IMAD R3, R28, c[0x0][0x1dc], R7 ;  /* 0x000077001c03ba24 */ /* 0x000fe200078e0207 */
[----:B------:R-:W-:Y:S01]  /*13b0*/  ISETP.GT.U32.OR P0, PT, R0, 0x1bf, P0 ;  /* 0x000001bf0000780c */ /* 0x000fe20000704470 */
[----:B------:R0:W5:Y:S03]  /*13c0*/  @!P2 LDG.E.64 R56, [R4.64] ;  /* 0x000000120438a981 */ /* 0x000166000c1e1b00 */
[----:B------:R-:W-:-:S02]  /*13d0*/  @!P3 IADD3 R3, R9, R3, RZ ;  /* 0x000000030903b210 */ /* 0x000fc40007ffe0ff */
[----:B------:R-:W-:Y:S01]  /*13e0*/  @!P2 IADD3.X R7, R16, c[0x0][0x17c], RZ, P4, !PT ;  /* 0x00005f001007aa10 */ /* 0x000fe200027fe4ff */
[----:B------:R-:W-:Y:S01]  /*13f0*/  @!P6 IMAD R9, R26, c[0x0][0x1d8], RZ ;  /* 0x000076001a09ea24 */ /* 0x000fe200078e02ff */
[----:B------:R-:W-:Y:S02]  /*1400*/  ISETP.GE.U32.AND P4, PT, R21, c[0x0][0x1e0], PT ;  /* 0x0000780015007a0c */ /* 0x000fe40003f86070 */
[C---:B------:R-:W-:Y:S02]  /*1410*/  @!P3 SHF.L.U32 R16, R8.reuse, 0x2, RZ ;  /* 0x000000020810b819 */ /* 0x040fe400000006ff */
[----:B------:R-:W-:Y:S01]  /*1420*/  @!P3 SHF.L.U64.HI R3, R8, 0x2, R3 ;  /* 0x000000020803b819 */ /* 0x000fe20000010203 */
[----:B------:R-:W-:Y:S01]  /*1430*/  @!P5 IMAD R8, R27, c[0x0][0x1d8], RZ ;  /* 0x000076001b08da24 */ /* 0x000fe200078e02ff */
[----:B------:R-:W-:Y:S01]  /*1440*/  ISETP.GE.AND.EX P4, PT, R18, c[0x0][0x1e4], PT, P4 ;  /* 0x0000790012007a0c */ /* 0x000fe20003f86340 */
[----:B------:R-:W-:Y:S01]  /*1450*/  @!P6 IMAD R17, R23, c[0x0][0x1dc], R9 ;  /* 0x000077001711ea24 */ /* 0x000fe200078e0209 */
[-C--:B------:R-:W-:Y:S01]  /*1460*/  @!P6 MOV R12, R74.reuse ;  /* 0x0000004a000ce202 */ /* 0x080fe20000000f00 */
[----:B------:R-:W-:Y:S01]  /*1470*/  @!P5 IMAD R15, R24, c[0x0][0x1dc], R8 ;  /* 0x00007700180fda24 */ /* 0x000fe200078e0208 */
[-C--:B------:R-:W-:Y:S01]  /*1480*/  @!P6 MOV R13, R73.reuse ;  /* 0x00000049000de202 */ /* 0x080fe20000000f00 */
[----:B------:R-:W-:Y:S01]  /*1490*/  @!P0 IMAD R14, R25, c[0x0][0x1d8], RZ ;  /* 0x00007600190e8a24 */ /* 0x000fe200078e02ff */
[----:B------:R-:W-:Y:S01]  /*14a0*/  @!P0 MOV R8, R74 ;  /* 0x0000004a00088202 */ /* 0x000fe20000000f00 */
[----:B------:R1:W5:Y:S01]  /*14b0*/  @!P2 LDG.E.64 R54, [R6.64] ;  /* 0x000000120636a981 */ /* 0x000362000c1e1b00 */
[----:B------:R-:W-:-:S02]  /*14c0*/  @!P0 MOV R9, R73 ;  /* 0x0000004900098202 */ /* 0x000fc40000000f00 */
[----:B------:R-:W-:Y:S01]  /*14d0*/  ISETP.GT.U32.OR P4, PT, R0, 0x1bf, P4 ;  /* 0x000001bf0000780c */ /* 0x000fe20002784470 */
[----:B------:R-:W-:Y:S01]  /*14e0*/  @!P6 IMAD.WIDE.U32 R12, R23, c[0x0][0x1d8], R12 ;  /* 0x00007600170cea25 */ /* 0x000fe200078e000c */
[----:B------:R-:W-:-:S03]  /*14f0*/  @!P5 IADD3 R15, R11, R15, RZ ;  /* 0x0000000f0b0fd210 */ /* 0x000fc60007ffe0ff */
[C---:B------:R-:W-:Y:S02]  /*1500*/  @!P0 IMAD R19, R22.reuse, c[0x0][0x1dc], R14 ;  /* 0x0000770016138a24 */ /* 0x040fe400078e020e */
[----:B------:R-:W-:Y:S01]  /*1510*/  @!P0 IMAD.WIDE.U32 R8, R22, c[0x0][0x1d8], R8 ;  /* 0x0000760016088a25 */ /* 0x000fe200078e0008 */
[----:B------:R-:W-:Y:S02]  /*1520*/  @!P6 IADD3 R11, R13, R17, RZ ;  /* 0x000000110d0be210 */ /* 0x000fe40007ffe0ff */
[----:B------:R-:W-:Y:S02]  /*1530*/  @!P6 SHF.L.U32 R14, R12, 0x2, RZ ;  /* 0x000000020c0ee819 */ /* 0x000fe400000006ff */
[----:B------:R-:W-:Y:S02]  /*1540*/  @!P0 IADD3 R9, R9, R19, RZ ;  /* 0x0000001309098210 */ /* 0x000fe40007ffe0ff */
[C---:B------:R-:W-:Y:S02]  /*1550*/  @!P5 SHF.L.U32 R17, R10.reuse, 0x2, RZ ;  /* 0x000000020a11d819 */ /* 0x040fe400000006ff */
[----:B------:R-:W-:-:S02]  /*1560*/  @!P5 SHF.L.U64.HI R15, R10, 0x2, R15 ;  /* 0x000000020a0fd819 */ /* 0x000fc4000001020f */
[----:B------:R-:W-:Y:S02]  /*1570*/  @!P6 SHF.L.U64.HI R12, R12, 0x2, R11 ;  /* 0x000000020c0ce819 */ /* 0x000fe4000001020b */
[C---:B------:R-:W-:Y:S02]  /*1580*/  @!P0 SHF.L.U32 R11, R8.reuse, 0x2, RZ ;  /* 0x00000002080b8819 */ /* 0x040fe400000006ff */
[----:B------:R-:W-:Y:S01]  /*1590*/  @!P0 SHF.L.U64.HI R10, R8, 0x2, R9 ;  /* 0x00000002080a8819 */ /* 0x000fe20000010209 */
[----:B------:R-:W-:Y:S01]  /*15a0*/  @!P4 IMAD R8, R18, c[0x0][0x1d8], RZ ;  /* 0x000076001208ca24 */ /* 0x000fe200078e02ff */
[----:B0-----:R-:W-:Y:S02]  /*15b0*/  @!P3 IADD3 R4, P2, R16, c[0x0][0x180], RZ ;  /* 0x000060001004ba10 */ /* 0x001fe40007f5e0ff */
[----:B------:R-:W-:Y:S01]  /*15c0*/  @!P4 MOV R9, R73 ;  /* 0x000000490009c202 */ /* 0x000fe20000000f00 */
[----:B------:R-:W-:Y:S01]  /*15d0*/  @!P4 IMAD R13, R21, c[0x0][0x1dc], R8 ;  /* 0x00007700150dca24 */ /* 0x000fe200078e0208 */
[----:B------:R-:W-:-:S02]  /*15e0*/  @!P3 IADD3.X R5, R3, c[0x0][0x184], RZ, P2, !PT ;  /* 0x000061000305ba10 */ /* 0x000fc400017fe4ff */
[----:B------:R-:W-:Y:S02]  /*15f0*/  @!P4 MOV R8, R74 ;  /* 0x0000004a0008c202 */ /* 0x000fe40000000f00 */
[----:B-1----:R-:W-:Y:S01]  /*1600*/  @!P3 IADD3 R6, P2, R16, c[0x0][0x178], RZ ;  /* 0x00005e001006ba10 */ /* 0x002fe20007f5e0ff */
[----:B------:R0:W5:Y:S02]  /*1610*/  @!P3 LDG.E.64 R58, [R4.64] ;  /* 0x00000012043ab981 */ /* 0x000164000c1e1b00 */
[----:B------:R-:W-:Y:S01]  /*1620*/  @!P4 IMAD.WIDE.U32 R8, R21, c[0x0][0x1d8], R8 ;  /* 0x000076001508ca25 */ /* 0x000fe200078e0008 */
[----:B------:R-:W-:-:S04]  /*1630*/  @!P3 IADD3.X R7, R3, c[0x0][0x17c], RZ, P2, !PT ;  /* 0x00005f000307ba10 */ /* 0x000fc800017fe4ff */
[----:B------:R-:W-:Y:S01]  /*1640*/  @!P4 IADD3 R13, R9, R13, RZ ;  /* 0x0000000d090dc210 */ /* 0x000fe20007ffe0ff */
[----:B------:R1:W5:Y:S01]  /*1650*/  @!P3 LDG.E.64 R52, [R6.64] ;  /* 0x000000120634b981 */ /* 0x000362000c1e1b00 */
[----:B0-----:R-:W-:Y:S02]  /*1660*/  @!P5 IADD3 R4, P3, R17, c[0x0][0x180], RZ ;  /* 0x000060001104da10 */ /* 0x001fe40007f7e0ff */
[C---:B------:R-:W-:Y:S02]  /*1670*/  @!P4 SHF.L.U32 R3, R8.reuse, 0x2, RZ ;  /* 0x000000020803c819 */ /* 0x040fe400000006ff */
[----:B------:R-:W-:Y:S02]  /*1680*/  @!P4 SHF.L.U64.HI R13, R8, 0x2, R13 ;  /* 0x00000002080dc819 */ /* 0x000fe4000001020d */
[----:B------:R-:W-:Y:S02]  /*1690*/  @!P5 IADD3.X R5, R15, c[0x0][0x184], RZ, P3, !PT ;  /* 0x000061000f05da10 */ /* 0x000fe40001ffe4ff */
[----:B-1----:R-:W-:-:S02]  /*16a0*/  @!P5 IADD3 R6, P2, R17, c[0x0][0x178], RZ ;  /* 0x00005e001106da10 */ /* 0x002fc40007f5e0ff */
[----:B------:R-:W-:Y:S01]  /*16b0*/  @!P6 IADD3 R8, P3, R14, c[0x0][0x180], RZ ;  /* 0x000060000e08ea10 */ /* 0x000fe20007f7e0ff */
[----:B------:R0:W5:Y:S01]  /*16c0*/  @!P5 LDG.E.64 R76, [R4.64] ;  /* 0x00000012044cd981 */ /* 0x000162000c1e1b00 */
[C---:B------:R-:W-:Y:S02]  /*16d0*/  IADD3 R23, R2.reuse, 0xd0, RZ ;  /* 0x000000d002177810 */ /* 0x040fe40007ffe0ff */
[----:B------:R-:W-:Y:S02]  /*16e0*/  IADD3 R22, R2, 0xe0, RZ ;  /* 0x000000e002167810 */ /* 0x000fe40007ffe0ff */
[----:B------:R-:W-:Y:S02]  /*16f0*/  @!P5 IADD3.X R7, R15, c[0x0][0x17c], RZ, P2, !PT ;  /* 0x00005f000f07da10 */ /* 0x000fe400017fe4ff */
[----:B------:R-:W-:Y:S02]  /*1700*/  @!P6 IADD3.X R9, R12, c[0x0][0x184], RZ, P3, !PT ;  /* 0x000061000c09ea10 */ /* 0x000fe40001ffe4ff */
[----:B------:R-:W-:Y:S01]  /*1710*/  ISETP.GE.U32.AND P3, PT, R23, c[0x0][0x1e0], PT ;  /* 0x0000780017007a0c */ /* 0x000fe20003f66070 */
[----:B------:R1:W5:Y:S01]  /*1720*/  @!P5 LDG.E.64 R50, [R6.64] ;  /* 0x000000120632d981 */ /* 0x000362000c1e1b00 */
[----:B------:R-:W-:-:S02]  /*1730*/  ISETP.GE.U32.AND P2, PT, R22, c[0x0][0x1e0], PT ;  /* 0x0000780016007a0c */ /* 0x000fc40003f46070 */
[----:B------:R-:W-:Y:S01]  /*1740*/  SHF.R.S32.HI R25, RZ, 0x1f, R23 ;  /* 0x0000001fff197819 */ /* 0x000fe20000011417 */
[----:B------:R2:W5:Y:S01]  /*1750*/  @!P6 LDG.E.64 R82, [R8.64] ;  /* 0x000000120852e981 */ /* 0x000562000c1e1b00 */
[----:B------:R-:W-:Y:S02]  /*1760*/  SHF.R.S32.HI R24, RZ, 0x1f, R22 ;  /* 0x0000001fff187819 */ /* 0x000fe40000011416 */
[----:B------:R-:W-:Y:S02]  /*1770*/  ISETP.GE.AND.EX P3, PT, R25, c[0x0][0x1e4], PT, P3 ;  /* 0x0000790019007a0c */ /* 0x000fe40003f66330 */
[----:B------:R-:W-:Y:S02]  /*1780*/  ISETP.GE.AND.EX P2, PT, R24, c[0x0][0x1e4], PT, P2 ;  /* 0x0000790018007a0c */ /* 0x000fe40003f46320 */
[----:B-1----:R-:W-:Y:S02]  /*1790*/  @!P6 IADD3 R6, P5, R14, c[0x0][0x178], RZ ;  /* 0x00005e000e06ea10 */ /* 0x002fe40007fbe0ff */
[----:B------:R-:W-:-:S02]  /*17a0*/  ISETP.GT.U32.OR P3, PT, R0, 0x1bf, P3 ;  /* 0x000001bf0000780c */ /* 0x000fc40001f64470 */
[----:B------:R-:W-:Y:S02]  /*17b0*/  ISETP.GT.U32.OR P2, PT, R0, 0x1bf, P2 ;  /* 0x000001bf0000780c */ /* 0x000fe40001744470 */
[----:B------:R-:W-:Y:S02]  /*17c0*/  @!P6 IADD3.X R7, R12, c[0x0][0x17c], RZ, P5, !PT ;  /* 0x00005f000c07ea10 */ /* 0x000fe40002ffe4ff */
[----:B0-----:R-:W-:Y:S02]  /*17d0*/  @!P0 IADD3 R4, P5, R11, c[0x0][0x180], RZ ;  /* 0x000060000b048a10 */ /* 0x001fe40007fbe0ff */
[----:B------:R-:W-:Y:S01]  /*17e0*/  IADD3 R19, R2, 0xf0, RZ ;  /* 0x000000f002137810 */ /* 0x000fe20007ffe0ff */
[----:B------:R0:W5:Y:S01]  /*17f0*/  @!P6 LDG.E.64 R48, [R6.64] ;  /* 0x000000120630e981 */ /* 0x000162000c1e1b00 */
[----:B------:R-:W-:Y:S02]  /*1800*/  @!P0 IADD3.X R5, R10, c[0x0][0x184], RZ, P5, !PT ;  /* 0x000061000a058a10 */ /* 0x000fe40002ffe4ff */
[----:B------:R-:W-:-:S02]  /*1810*/  IADD3 R18, R2, 0x100, RZ ;  /* 0x0000010002127810 */ /* 0x000fc40007ffe0ff */
[----:B------:R-:W-:Y:S01]  /*1820*/  ISETP.GE.U32.AND P5, PT, R19, c[0x0][0x1e0], PT ;  /* 0x0000780013007a0c */ /* 0x000fe20003fa6070 */
[----:B--2---:R-:W-:Y:S01]  /*1830*/  @!P3 IMAD R8, R25, c[0x0][0x1d8], RZ ;  /* 0x000076001908ba24 */ /* 0x004fe200078e02ff */
[----:B------:R-:W-:Y:S01]  /*1840*/  SHF.R.S32.HI R21, RZ, 0x1f, R19 ;  /* 0x0000001fff157819 */ /* 0x000fe20000011413 */
[----:B------:R-:W-:Y:S01]  /*1850*/  @!P2 IMAD R9, R24, c[0x0][0x1d8], RZ ;  /* 0x000076001809aa24 */ /* 0x000fe200078e02ff */
[----:B0-----:R-:W-:Y:S01]  /*1860*/  @!P0 IADD3 R6, P6, R11, c[0x0][0x178], RZ ;  /* 0x00005e000b068a10 */ /* 0x001fe20007fde0ff */
[----:B------:R0:W5:Y:S01]  /*1870*/  @!P0 LDG.E.64 R84, [R4.64] ;  /* 0x0000001204548981 */ /* 0x000162000c1e1b00 */
[----:B------:R-:W-:Y:S02]  /*1880*/  SHF.R.S32.HI R20, RZ, 0x1f, R18 ;  /* 0x0000001fff147819 */ /* 0x000fe40000011412 */
[----:B------:R-:W-:Y:S02]  /*1890*/  @!P0 IADD3.X R7, R10, c[0x0][0x17c], RZ, P6, !PT ;  /* 0x00005f000a078a10 */ /* 0x000fe400037fe4ff */
[----:B------:R-:W-:-:S02]  /*18a0*/  ISETP.GE.U32.AND P6, PT, R18, c[0x0][0x1e0], PT ;  /* 0x0000780012007a0c */ /* 0x000fc40003fc6070 */
[----:B------:R-:W-:Y:S01]  /*18b0*/  ISETP.GE.AND.EX P5, PT, R21, c[0x0][0x1e4], PT, P5 ;  /* 0x0000790015007a0c */ /* 0x000fe20003fa6350 */
[----:B------:R-:W-:Y:S01]  /*18c0*/  @!P3 IMAD R15, R23, c[0x0][0x1dc], R8 ;  /* 0x00007700170fba24 */ /* 0x000fe200078e0208 */
[----:B------:R-:W-:Y:S01]  /*18d0*/  ISETP.GE.AND.EX P6, PT, R20, c[0x0][0x1e4], PT, P6 ;  /* 0x0000790014007a0c */ /* 0x000fe20003fc6360 */
[----:B------:R-:W-:Y:S01]  /*18e0*/  @!P2 IMAD R17, R22, c[0x0][0x1dc], R9 ;  /* 0x000077001611aa24 */ /* 0x000fe200078e0209 */
[-C--:B------:R-:W-:Y:S01]  /*18f0*/  @!P3 MOV R8, R74.reuse ;  /* 0x0000004a0008b202 */ /* 0x080fe20000000f00 */
[----:B------:R1:W5:Y:S01]  /*1900*/  @!P0 LDG.E.64 R46, [R6.64] ;  /* 0x00000012062e8981 */ /* 0x000362000c1e1b00 */
[----:B------:R-:W-:Y:S02]  /*1910*/  @!P3 MOV R9, R73 ;  /* 0x000000490009b202 */ /* 0x000fe40000000f00 */
[----:B------:R-:W-:Y:S02]  /*1920*/  ISETP.GT.U32.OR P5, PT, R0, 0x1bf, P5 ;  /* 0x000001bf0000780c */ /* 0x000fe40002fa4470 */
[----:B------:R-:W-:-:S02]  /*1930*/  @!P2 MOV R10, R74 ;  /* 0x0000004a000aa202 */ /* 0x000fc40000000f00 */
[----:B------:R-:W-:Y:S01]  /*1940*/  @!P2 MOV R11, R73 ;  /* 0x00000049000ba202 */ /* 0x000fe20000000f00 */
[----:B------:R-:W-:Y:S01]  /*1950*/  @!P3 IMAD.WIDE.U32 R8, R23, c[0x0][0x1d8], R8 ;  /* 0x000076001708ba25 */ /* 0x000fe200078e0008 */
[----:B------:R-:W-:-:S03]  /*1960*/  ISETP.GT.U32.OR P6, PT, R0, 0x1bf, P6 ;  /* 0x000001bf0000780c */ /* 0x000fc600037c4470 */
[----:B------:R-:W-:Y:S01]  /*1970*/  @!P2 IMAD.WIDE.U32 R10, R22, c[0x0][0x1d8], R10 ;  /* 0x00007600160aaa25 */ /* 0x000fe200078e000a */
[----:B------:R-:W-:-:S03]  /*1980*/  @!P3 IADD3 R15, R9, R15, RZ ;  /* 0x0000000f090fb210 */ /* 0x000fc60007ffe0ff */
[----:B0-----:R-:W-:Y:S02]  /*1990*/  @!P5 MOV R4, R74 ;  /* 0x0000004a0004d202 */ /* 0x001fe40000000f00 */
[----:B------:R-:W-:Y:S02]  /*19a0*/  @!P2 IADD3 R9, R11, R17, RZ ;  /* 0x000000110b09a210 */ /* 0x000fe40007ffe0ff */
[C---:B------:R-:W-:Y:S02]  /*19b0*/  @!P3 SHF.L.U32 R17, R8.reuse, 0x2, RZ ;  /* 0x000000020811b819 */ /* 0x040fe400000006ff */
[----:B------:R-:W-:Y:S01]  /*19c0*/  @!P3 SHF.L.U64.HI R16, R8, 0x2, R15 ;  /* 0x000000020810b819 */ /* 0x000fe2000001020f */
[----:B------:R-:W-:Y:S01]  /*19d0*/  @!P5 IMAD R8, R21, c[0x0][0x1d8], RZ ;  /* 0x000076001508da24 */ /* 0x000fe200078e02ff */
[----:B------:R-:W-:Y:S02]  /*19e0*/  @!P5 MOV R5, R73 ;  /* 0x000000490005d202 */ /* 0x000fe40000000f00 */
[----:B------:R-:W-:-:S02]  /*19f0*/  @!P2 SHF.L.U32 R11, R10, 0x2, RZ ;  /* 0x000000020a0ba819 */ /* 0x000fc400000006ff */
[----:B------:R-:W-:Y:S01]  /*1a00*/  @!P2 SHF.L.U64.HI R10, R10, 0x2, R9 ;  /* 0x000000020a0aa819 */ /* 0x000fe20000010209 */
[----:B------:R-:W-:Y:S01]  /*1a10*/  @!P6 IMAD R9, R20, c[0x0][0x1d8], RZ ;  /* 0x000076001409ea24 */ /* 0x000fe200078e02ff */
[----:B-1----:R-:W-:Y:S02]  /*1a20*/  @!P6 MOV R6, R74 ;  /* 0x0000004a0006e202 */ /* 0x002fe40000000f00 */
        /* <DEDUP_REMOVED lines=11> */
[----:B------:R-:W-:Y:S02]  /*1ae0*/  @!P4 IADD3 R4, P0, R3, c[0x0][0x178], RZ ;  /* 0x00005e000304ca10 */ /* 0x000fe40007f1e0ff */
[C---:B------:R-:W-:Y:S01]  /*1af0*/  @!P6 SHF.L.U64.HI R3, R6.reuse, 0x2, R5 ;  /* 0x000000020603e819 */ /* 0x040fe20000010205 */
[----:B------:R0:W5:Y:S01]  /*1b00*/  @!P4 LDG.E.64 R86, [R8.64] ;  /* 0x000000120856c981 */ /* 0x000162000c1e1b00 */
[----:B------:R-:W-:Y:S02]  /*1b10*/  @!P6 SHF.L.U32 R12, R6, 0x2, RZ ;  /* 0x00000002060ce819 */ /* 0x000fe400000006ff */
[----:B------:R-:W-:Y:S02]  /*1b20*/  @!P4 IADD3.X R5, R13, c[0x0][0x17c], RZ, P0, !PT ;  /* 0x00005f000d05ca10 */ /* 0x000fe400007fe4ff */
[----:B------:R-:W-:-:S03]  /*1b30*/  @!P3 IADD3 R6, P0, R17, c[0x0][0x180], RZ ;  /* 0x000060001106ba10 */ /* 0x000fc60007f1e0ff */
[----:B------:R1:W5:Y:S01]  /*1b40*/  @!P4 LDG.E.64 R44, [R4.64] ;  /* 0x00000012042cc981 */ /* 0x000362000c1e1b00 */
[----:B------:R-:W-:Y:S02]  /*1b50*/  @!P3 IADD3.X R7, R16, c[0x0][0x184], RZ, P0, !PT ;  /* 0x000061001007ba10 */ /* 0x000fe400007fe4ff */
[----:B0-----:R-:W-:-:S03]  /*1b60*/  @!P3 IADD3 R8, P0, R17, c[0x0][0x178], RZ ;  /* 0x00005e001108ba10 */ /* 0x001fc60007f1e0ff */
[----:B------:R0:W5:Y:S01]  /*1b70*/  @!P3 LDG.E.64 R88, [R6.64] ;  /* 0x000000120658b981 */ /* 0x000162000c1e1b00 */
[----:B------:R-:W-:Y:S02]  /*1b80*/  @!P3 IADD3.X R9, R16, c[0x0][0x17c], RZ, P0, !PT ;  /* 0x00005f001009ba10 */ /* 0x000fe400007fe4ff */
[----:B-1----:R-:W-:-:S03]  /*1b90*/  @!P2 IADD3 R4, P0, R11, c[0x0][0x180], RZ ;  /* 0x000060000b04aa10 */ /* 0x002fc60007f1e0ff */
[----:B------:R1:W5:Y:S01]  /*1ba0*/  @!P3 LDG.E.64 R42, [R8.64] ;  /* 0x00000012082ab981 */ /* 0x000362000c1e1b00 */
[----:B------:R-:W-:Y:S01]  /*1bb0*/  CS2R R90, SRZ ;  /* 0x00000000005a7805 */ /* 0x000fe2000001ff00 */
[----:B0-----:R-:W-:Y:S01]  /*1bc0*/  @!P2 IADD3 R6, P3, R11, c[0x0][0x178], RZ ;  /* 0x00005e000b06aa10 */ /* 0x001fe20007f7e0ff */
[----:B------:R-:W-:Y:S01]  /*1bd0*/  CS2R R40, SRZ ;  /* 0x0000000000287805 */ /* 0x000fe2000001ff00 */
[C---:B------:R-:W-:Y:S02]  /*1be0*/  @!P2 IADD3.X R5, R10.reuse, c[0x0][0x184], RZ, P0, !PT ;  /* 0x000061000a05aa10 */ /* 0x040fe400007fe4ff */
[----:B------:R-:W-:Y:S02]  /*1bf0*/  @!P2 IADD3.X R7, R10, c[0x0][0x17c], RZ, P3, !PT ;  /* 0x00005f000a07aa10 */ /* 0x000fe40001ffe4ff */
[----:B------:R-:W-:Y:S01]  /*1c00*/  IADD3 R19, R2, 0x110, RZ ;  /* 0x0000011002137810 */ /* 0x000fe20007ffe0ff */
[----:B------:R0:W5:Y:S03]  /*1c10*/  @!P2 LDG.E.64 R90, [R4.64] ;  /* 0x00000012045aa981 */ /* 0x000166000c1e1b00 */
[----:B------:R-:W-:Y:S01]  /*1c20*/  SHF.R.S32.HI R18, RZ, 0x1f, R19 ;  /* 0x0000001fff127819 */ /* 0x000fe20000011413 */
[----:B------:R2:W5:Y:S01]  /*1c30*/  @!P2 LDG.E.64 R40, [R6.64] ;  /* 0x000000120628a981 */ /* 0x000562000c1e1b00 */
[----:B------:R-:W-:-:S02]  /*1c40*/  ISETP.GE.U32.AND P2, PT, R19, c[0x0][0x1e0], PT ;  /* 0x0000780013007a0c */ /* 0x000fc40003f46070 */
[----:B-1----:R-:W-:Y:S02]  /*1c50*/  @!P5 IADD3 R8, P4, R14, c[0x0][0x180], RZ ;  /* 0x000060000e08da10 */ /* 0x002fe40007f9e0ff */
[----:B------:R-:W-:Y:S02]  /*1c60*/  ISETP.GE.AND.EX P2, PT, R18, c[0x0][0x1e4], PT, P2 ;  /* 0x0000790012007a0c */ /* 0x000fe40003f46320 */
[C---:B------:R-:W-:Y:S02]  /*1c70*/  IADD3 R22, R2.reuse, 0x120, RZ ;  /* 0x0000012002167810 */ /* 0x040fe40007ffe0ff */
[----:B------:R-:W-:Y:S02]  /*1c80*/  IADD3 R21, R2, 0x130, RZ ;  /* 0x0000013002157810 */ /* 0x000fe40007ffe0ff */
[----:B0-----:R-:W-:Y:S02]  /*1c90*/  @!P5 IADD3 R4, P0, R14, c[0x0][0x178], RZ ;  /* 0x00005e000e04da10 */ /* 0x001fe40007f1e0ff */
[----:B------:R-:W-:Y:S01]  /*1ca0*/  ISETP.GT.U32.OR P2, PT, R0, 0x1bf, P2 ;  /* 0x000001bf0000780c */ /* 0x000fe20001744470 */
[----:B------:R-:W-:Y:S01]  /*1cb0*/  CS2R R92, SRZ ;  /* 0x00000000005c7805 */ /* 0x000fe2000001ff00 */
[----:B------:R-:W-:Y:S01]  /*1cc0*/  IADD3 R20, R2, 0x140, RZ ;  /* 0x0000014002147810 */ /* 0x000fe20007ffe0ff */
[----:B------:R-:W-:Y:S01]  /*1cd0*/  CS2R R38, SRZ ;  /* 0x0000000000267805 */ /* 0x000fe2000001ff00 */
[----:B------:R-:W-:-:S02]  /*1ce0*/  @!P5 IADD3.X R9, R15, c[0x0][0x184], RZ, P4, !PT ;  /* 0x000061000f09da10 */ /* 0x000fc400027fe4ff */
[----:B------:R-:W-:Y:S02]  /*1cf0*/  ISETP.GE.U32.AND P3, PT, R22, c[0x0][0x1e0], PT ;  /* 0x0000780016007a0c */ /* 0x000fe40003f66070 */
[----:B------:R-:W-:Y:S01]  /*1d00*/  SHF.R.S32.HI R25, RZ, 0x1f, R22 ;  /* 0x0000001fff197819 */ /* 0x000fe20000011416 */
[----:B------:R0:W5:Y:S01]  /*1d10*/  @!P5 LDG.E.64 R92, [R8.64] ;  /* 0x00000012085cd981 */ /* 0x000162000c1e1b00 */
[----:B------:R-:W-:Y:S02]  /*1d20*/  ISETP.GE.U32.AND P4, PT, R21, c[0x0][0x1e0], PT ;  /* 0x0000780015007a0c */ /* 0x000fe40003f86070 */
[----:B------:R-:W-:Y:S02]  /*1d30*/  @!P5 IADD3.X R5, R15, c[0x0][0x17c], RZ, P0, !PT ;  /* 0x00005f000f05da10 */ /* 0x000fe400007fe4ff */
[----:B------:R-:W-:Y:S02]  /*1d40*/  SHF.R.S32.HI R24, RZ, 0x1f, R21 ;  /* 0x0000001fff187819 */ /* 0x000fe40000011415 */
[----:B------:R-:W-:Y:S01]  /*1d50*/  ISETP.GE.U32.AND P0, PT, R20, c[0x0][0x1e0], PT ;  /* 0x0000780014007a0c */ /* 0x000fe20003f06070 */
[----:B------:R1:W5:Y:S01]  /*1d60*/  @!P5 LDG.E.64 R38, [R4.64] ;  /* 0x000000120426d981 */ /* 0x000362000c1e1b00 */
[----:B------:R-:W-:-:S02]  /*1d70*/  SHF.R.S32.HI R23, RZ, 0x1f, R20 ;  /* 0x0000001fff177819 */ /* 0x000fc40000011414 */
[----:B------:R-:W-:Y:S02]  /*1d80*/  ISETP.GE.AND.EX P3, PT, R25, c[0x0][0x1e4], PT, P3 ;  /* 0x0000790019007a0c */ /* 0x000fe40003f66330 */
[----:B------:R-:W-:Y:S02]  /*1d90*/  ISETP.GE.AND.EX P4, PT, R24, c[0x0][0x1e4], PT, P4 ;  /* 0x0000790018007a0c */ /* 0x000fe40003f86340 */
[----:B------:R-:W-:Y:S02]  /*1da0*/  ISETP.GE.AND.EX P5, PT, R23, c[0x0][0x1e4], PT, P0 ;  /* 0x0000790017007a0c */ /* 0x000fe40003fa6300 */
[----:B------:R-:W-:Y:S02]  /*1db0*/  ISETP.GT.U32.OR P3, PT, R0, 0x1bf, P3 ;  /* 0x000001bf0000780c */ /* 0x000fe40001f64470 */
[----:B-1----:R-:W-:Y:S02]  /*1dc0*/  @!P6 IADD3 R4, P0, R12, c[0x0][0x180], RZ ;  /* 0x000060000c04ea10 */ /* 0x002fe40007f1e0ff */
[----:B------:R-:W-:Y:S01]  /*1dd0*/  ISETP.GT.U32.OR P4, PT, R0, 0x1bf, P4 ;  /* 0x000001bf0000780c */ /* 0x000fe20002784470 */
[----:B------:R-:W-:Y:S01]  /*1de0*/  @!P2 IMAD R10, R18, c[0x0][0x1d8], RZ ;  /* 0x00007600120aaa24 */ /* 0x000fe200078e02ff */
[----:B0-----:R-:W-:-:S02]  /*1df0*/  @!P2 MOV R8, R74 ;  /* 0x0000004a0008a202 */ /* 0x001fc40000000f00 */
[----:B------:R-:W-:Y:S02]  /*1e00*/  @!P2 MOV R9, R73 ;  /* 0x000000490009a202 */ /* 0x000fe40000000f00 */
[----:B------:R-:W-:Y:S02]  /*1e10*/  @!P6 IADD3.X R5, R3, c[0x0][0x184], RZ, P0, !PT ;  /* 0x000061000305ea10 */ /* 0x000fe400007fe4ff */
[----:B--2---:R-:W-:Y:S02]  /*1e20*/  @!P6 IADD3 R6, P0, R12, c[0x0][0x178], RZ ;  /* 0x00005e000c06ea10 */ /* 0x004fe40007f1e0ff */
[----:B------:R-:W-:Y:S02]  /*1e30*/  ISETP.GT.U32.OR P5, PT, R0, 0x1bf, P5 ;  /* 0x000001bf0000780c */ /* 0x000fe40002fa4470 */
[----:B------:R-:W-:Y:S01]  /*1e40*/  IADD3 R18, R2, 0x150, RZ ;  /* 0x0000015002127810 */ /* 0x000fe20007ffe0ff */
[----:B------:R-:W-:Y:S01]  /*1e50*/  @!P2 IMAD R10, R19, c[0x0][0x1dc], R10 ;  /* 0x00007700130aaa24 */ /* 0x000fe200078e020a */
[----:B------:R-:W-:Y:S01]  /*1e60*/  @!P6 IADD3.X R7, R3, c[0x0][0x17c], RZ, P0, !PT ;  /* 0x00005f000307ea10 */ /* 0x000fe200007fe4ff */
[----:B------:R-:W-:Y:S01]  /*1e70*/  @!P2 IMAD.WIDE.U32 R8, R19, c[0x0][0x1d8], R8 ;  /* 0x000076001308aa25 */ /* 0x000fe200078e0008 */
[----:B------:R-:W-:-:S02]  /*1e80*/  ISETP.GE.U32.AND P0, PT, R18, c[0x0][0x1e0], PT ;  /* 0x0000780012007a0c */ /* 0x000fc40003f06070 */
[----:B------:R-:W-:Y:S01]  /*1e90*/  SHF.R.S32.HI R19, RZ, 0x1f, R18 ;  /* 0x0000001fff137819 */ /* 0x000fe20000011412 */
[----:B------:R-:W-:Y:S01]  /*1ea0*/  @!P3 IMAD R13, R25, c[0x0][0x1d8], RZ ;  /* 0x00007600190dba24 */ /* 0x000fe200078e02ff */
[----:B------:R-:W-:Y:S02]  /*1eb0*/  @!P2 IADD3 R3, R9, R10, RZ ;  /* 0x0000000a0903a210 */ /* 0x000fe40007ffe0ff */
[-C--:B------:R-:W-:Y:S02]  /*1ec0*/  @!P3 MOV R14, R74.reuse ;  /* 0x0000004a000eb202 */ /* 0x080fe40000000f00 */
[----:B------:R-:W-:Y:S01]  /*1ed0*/  @!P3 MOV R15, R73 ;  /* 0x00000049000fb202 */ /* 0x000fe20000000f00 */
[----:B------:R-:W-:Y:S01]  /*1ee0*/  @!P4 IMAD R12, R24, c[0x0][0x1d8], RZ ;  /* 0x00007600180cca24 */ /* 0x000fe200078e02ff */
[----:B------:R-:W-:Y:S02]  /*1ef0*/  ISETP.GE.AND.EX P0, PT, R19, c[0x0][0x1e4], PT, P0 ;  /* 0x0000790013007a0c */ /* 0x000fe40003f06300 */
[----:B------:R-:W-:-:S02]  /*1f00*/  @!P4 MOV R10, R74 ;  /* 0x0000004a000ac202 */ /* 0x000fc40000000f00 */
[-C--:B------:R-:W-:Y:S01]  /*1f10*/  @!P4 MOV R11, R73.reuse ;  /* 0x00000049000bc202 */ /* 0x080fe20000000f00 */
[----:B------:R-:W-:Y:S01]  /*1f20*/  @!P3 IMAD R13, R22, c[0x0][0x1dc], R13 ;  /* 0x00007700160dba24 */ /* 0x000fe200078e020d */
[----:B------:R-:W-:Y:S01]  /*1f30*/  @!P2 SHF.L.U32 R16, R8, 0x2, RZ ;  /* 0x000000020810a819 */ /* 0x000fe200000006ff */
[----:B------:R-:W-:Y:S01]  /*1f40*/  @!P3 IMAD.WIDE.U32 R14, R22, c[0x0][0x1d8], R14 ;  /* 0x00007600160eba25 */ /* 0x000fe200078e000e */
[----:B------:R-:W-:Y:S02]  /*1f50*/  @!P2 SHF.L.U64.HI R3, R8, 0x2, R3 ;  /* 0x000000020803a819 */ /* 0x000fe40000010203 */
[----:B------:R-:W-:Y:S01]  /*1f60*/  ISETP.GT.U32.OR P0, PT, R0, 0x1bf, P0 ;  /* 0x000001bf0000780c */ /* 0x000fe20000704470 */
[C---:B------:R-:W-:Y:S01]  /*1f70*/  @!P4 IMAD R12, R21.reuse, c[0x0][0x1dc], R12 ;  /* 0x00007700150cca24 */ /* 0x040fe200078e020c */
[----:B------:R-:W-:Y:S01]  /*1f80*/  @!P5 MOV R8, R74 ;  /* 0x0000004a0008d202 */ /* 0x000fe20000000f00 */
[----:B------:R-:W-:Y:S01]  /*1f90*/  @!P4 IMAD.WIDE.U32 R10, R21, c[0x0][0x1d8], R10 ;  /* 0x00007600150aca25 */ /* 0x000fe200078e000a */
[----:B------:R-:W-:-:S03]  /*1fa0*/  @!P5 MOV R9, R73 ;  /* 0x000000490009d202 */ /* 0x000fc60000000f00 */
[----:B------:R-:W-:Y:S01]  /*1fb0*/  @!P5 IMAD R17, R23, c[0x0][0x1d8], RZ ;  /* 0x000076001711da24 */ /* 0x000fe200078e02ff */
[----:B------:R-:W-:Y:S01]  /*1fc0*/  @!P3 IADD3 R13, R15, R13, RZ ;  /* 0x0000000d0f0db210 */ /* 0x000fe20007ffe0ff */
[C---:B------:R-:W-:Y:S01]  /*1fd0*/  @!P5 IMAD.WIDE.U32 R8, R20.reuse, c[0x0][0x1d8], R8 ;  /* 0x000076001408da25 */ /* 0x040fe200078e0008 */
[----:B------:R-:W-:Y:S01]  /*1fe0*/  @!P4 IADD3 R11, R11, R12, RZ ;  /* 0x0000000c0b0bc210 */ /* 0x000fe20007ffe0ff */
[----:B------:R-:W-:Y:S02]  /*1ff0*/  CS2R R94, SRZ ;  /* 0x00000000005e7805 */ /* 0x000fe4000001ff00 */
[----:B------:R-:W-:Y:S01]  /*2000*/  @!P5 IMAD R17, R20, c[0x0][0x1dc], R17 ;  /* 0x000077001411da24 */ /* 0x000fe200078e0211 */
[C---:B------:R-:W-:Y:S01]  /*2010*/  @!P3 SHF.L.U32 R15, R14.reuse, 0x2, RZ ;  /* 0x000000020e0fb819 */ /* 0x040fe200000006ff */
[----:B------:R-:W-:Y:S01]  /*2020*/  CS2R R36, SRZ ;  /* 0x0000000000247805 */ /* 0x000fe2000001ff00 */
[----:B------:R-:W-:Y:S01]  /*2030*/  @!P3 SHF.L.U64.HI R14, R14, 0x2, R13 ;  /* 0x000000020e0eb819 */ /* 0x000fe2000001020d */
[----:B------:R0:W5:Y:S01]  /*2040*/  @!P6 LDG.E.64 R94, [R4.64] ;  /* 0x00000012045ee981 */ /* 0x000162000c1e1b00 */
[----:B------:R-:W-:-:S02]  /*2050*/  @!P4 SHF.L.U32 R13, R10, 0x2, RZ ;  /* 0x000000020a0dc819 */ /* 0x000fc400000006ff */
[----:B------:R-:W-:Y:S01]  /*2060*/  @!P4 SHF.L.U64.HI R11, R10, 0x2, R11 ;  /* 0x000000020a0bc819 */ /* 0x000fe2000001020b */
[----:B------:R1:W5:Y:S01]  /*2070*/  @!P6 LDG.E.64 R36, [R6.64] ;  /* 0x000000120624e981 */ /* 0x000362000c1e1b00 */
[----:B------:R-:W-:Y:S02]  /*2080*/  @!P5 IADD3 R10, R9, R17, RZ ;  /* 0x00000011090ad210 */ /* 0x000fe40007ffe0ff */
[C---:B------:R-:W-:Y:S01]  /*2090*/  @!P5 SHF.L.U32 R12, R8.reuse, 0x2, RZ ;  /* 0x00000002080cd819 */ /* 0x040fe200000006ff */
[----:B0-----:R-:W-:Y:S01]  /*20a0*/  @!P0 IMAD R4, R19, c[0x0][0x1d8], RZ ;  /* 0x0000760013048a24 */ /* 0x001fe200078e02ff */
[----:B------:R-:W-:Y:S02]  /*20b0*/  @!P5 SHF.L.U64.HI R10, R8, 0x2, R10 ;  /* 0x00000002080ad819 */ /* 0x000fe4000001020a */
[----:B------:R-:W-:Y:S01]  /*20c0*/  @!P0 MOV R8, R74 ;  /* 0x0000004a00088202 */ /* 0x000fe20000000f00 */
[----:B-1----:R-:W-:Y:S01]  /*20d0*/  @!P0 IMAD R7, R18, c[0x0][0x1dc], R4 ;  /* 0x0000770012078a24 */ /* 0x002fe200078e0204 */
[----:B------:R-:W-:-:S02]  /*20e0*/  @!P0 MOV R9, R73 ;  /* 0x0000004900098202 */ /* 0x000fc40000000f00 */
[----:B------:R-:W-:Y:S01]  /*20f0*/  @!P2 IADD3 R4, P6, R16, c[0x0][0x180], RZ ;  /* 0x000060001004aa10 */ /* 0x000fe20007fde0ff */
[----:B------:R-:W-:Y:S02]  /*2100*/  CS2R R96, SRZ ;  /* 0x0000000000607805 */ /* 0x000fe4000001ff00 */
[----:B------:R-:W-:Y:S01]  /*2110*/  @!P0 IMAD.WIDE.U32 R8, R18, c[0x0][0x1d8], R8 ;  /* 0x0000760012088a25 */ /* 0x000fe200078e0008 */
[----:B------:R-:W-:Y:S02]  /*2120*/  @!P2 IADD3.X R5, R3, c[0x0][0x184], RZ, P6, !PT ;  /* 0x000061000305aa10 */ /* 0x000fe400037fe4ff */
[----:B------:R-:W-:Y:S01]  /*2130*/  @!P2 IADD3 R6, P6, R16, c[0x0][0x178], RZ ;  /* 0x00005e001006aa10 */ /* 0x000fe20007fde0ff */
[----:B------:R-:W-:Y:S01]  /*2140*/  CS2R R34, SRZ ;  /* 0x0000000000227805 */ /* 0x000fe2000001ff00 */
[----:B------:R-:W-:Y:S01]  /*2150*/  @!P0 IADD3 R9, R9, R7, RZ ;  /* 0x0000000709098210 */ /* 0x000fe20007ffe0ff */
[----:B------:R0:W5:Y:S01]  /*2160*/  @!P2 LDG.E.64 R96, [R4.64] ;  /* 0x000000120460a981 */ /* 0x000162000c1e1b00 */
[----:B------:R-:W-:Y:S01]  /*2170*/  @!P2 IADD3.X R7, R3, c[0x0][0x17c], RZ, P6, !PT ;  /* 0x00005f000307aa10 */ /* 0x000fe200037fe4ff */
[----:B------:R-:W-:Y:S01]  /*2180*/  CS2R R98, SRZ ;  /* 0x0000000000627805 */ /* 0x000fe2000001ff00 */
[----:B------:R-:W-:-:S02]  /*2190*/  @!P0 SHF.L.U32 R18, R8, 0x2, RZ ;  /* 0x0000000208128819 */ /* 0x000fc400000006ff */
[----:B------:R-:W-:Y:S01]  /*21a0*/  @!P0 SHF.L.U64.HI R3, R8, 0x2, R9 ;  /* 0x0000000208038819 */ /* 0x000fe20000010209 */
[----:B------:R1:W5:Y:S01]  /*21b0*/  @!P2 LDG.E.64 R34, [R6.64] ;  /* 0x000000120622a981 */ /* 0x000362000c1e1b00 */
[----:B0-----:R-:W-:Y:S01]  /*21c0*/  @!P3 IADD3 R4, P6, R15, c[0x0][0x180], RZ ;  /* 0x000060000f04ba10 */ /* 0x001fe20007fde0ff */
[----:B------:R-:W-:-:S03]  /*21d0*/  CS2R R32, SRZ ;  /* 0x0000000000207805 */ /* 0x000fc6000001ff00 */
[C---:B------:R-:W-:Y:S02]  /*21e0*/  @!P3 IADD3.X R5, R14.reuse, c[0x0][0x184], RZ, P6, !PT ;  /* 0x000061000e05ba10 */ /* 0x040fe400037fe4ff */
[----:B-1----:R-:W-:Y:S02]  /*21f0*/  @!P3 IADD3 R6, P2, R15, c[0x0][0x178], RZ ;  /* 0x00005e000f06ba10 */ /* 0x002fe40007f5e0ff */
[----:B------:R-:W-:Y:S01]  /*2200*/  @!P4 IADD3 R8, P6, R13, c[0x0][0x180], RZ ;  /* 0x000060000d08ca10 */ /* 0x000fe20007fde0ff */
[----:B------:R-:W-:Y:S01]  /*2210*/  CS2R R100, SRZ ;  /* 0x0000000000647805 */ /* 0x000fe2000001ff00 */
[----:B------:R-:W-:Y:S01]  /*2220*/  @!P3 IADD3.X R7, R14, c[0x0][0x17c], RZ, P2, !PT ;  /* 0x00005f000e07ba10 */ /* 0x000fe200017fe4ff */
[----:B------:R0:W5:Y:S01]  /*2230*/  @!P3 LDG.E.64 R98, [R4.64] ;  /* 0x000000120462b981 */ /* 0x000162000c1e1b00 */
[----:B------:R-:W-:Y:S01]  /*2240*/  @!P4 IADD3.X R9, R11, c[0x0][0x184], RZ, P6, !PT ;  /* 0x000061000b09ca10 */ /* 0x000fe200037fe4ff */
[----:B------:R-:W-:Y:S02]  /*2250*/  CS2R R30, SRZ ;  /* 0x00000000001e7805 */ /* 0x000fe4000001ff00 */
[----:B------:R1:W5:Y:S01]  /*2260*/  @!P3 LDG.E.64 R32, [R6.64] ;  /* 0x000000120620b981 */ /* 0x000362000c1e1b00 */
[----:B------:R-:W-:-:S03]  /*2270*/  IADD3 R20, R2, 0x170, RZ ;  /* 0x0000017002147810 */ /* 0x000fc60007ffe0ff */
[----:B------:R2:W5:Y:S01]  /*2280*/  @!P4 LDG.E.64 R100, [R8.64] ;  /* 0x000000120864c981 */ /* 0x000562000c1e1b00 */
[----:B0-----:R-:W-:Y:S02]  /*2290*/  @!P4 IADD3 R4, P2, R13, c[0x0][0x178], RZ ;  /* 0x00005e000d04ca10 */ /* 0x001fe40007f5e0ff */
[----:B------:R-:W-:Y:S02]  /*22a0*/  IADD3 R17, R2, 0x180, RZ ;  /* 0x0000018002117810 */ /* 0x000fe40007ffe0ff */
[C---:B-1----:R-:W-:Y:S02]  /*22b0*/  @!P5 IADD3 R6, P3, R12.reuse, c[0x0][0x180], RZ ;  /* 0x000060000c06da10 */ /* 0x042fe40007f7e0ff */
[----:B------:R-:W-:Y:S02]  /*22c0*/  @!P4 IADD3.X R5, R11, c[0x0][0x17c], RZ, P2, !PT ;  /* 0x00005f000b05ca10 */ /* 0x000fe400017fe4ff */
[----:B--2---:R-:W-:Y:S01]  /*22d0*/  @!P5 IADD3 R8, P6, R12, c[0x0][0x178], RZ ;  /* 0x00005e000c08da10 */ /* 0x004fe20007fde0ff */
[----:B------:R-:W-:Y:S01]  /*22e0*/  CS2R R102, SRZ ;  /* 0x0000000000667805 */ /* 0x000fe2000001ff00 */
[----:B------:R-:W-:Y:S01]  /*22f0*/  IADD3 R25, R2, 0x160, RZ ;  /* 0x0000016002197810 */ /* 0x000fe20007ffe0ff */
[----:B------:R-:W-:Y:S01]  /*2300*/  CS2R R28, SRZ ;  /* 0x00000000001c7805 */ /* 0x000fe2000001ff00 */
[C---:B------:R-:W-:Y:S01]  /*2310*/  @!P5 IADD3.X R7, R10.reuse, c[0x0][0x184], RZ, P3, !PT ;  /* 0x000061000a07da10 */ /* 0x040fe20001ffe4ff */
[----:B------:R0:W5:Y:S01]  /*2320*/  @!P4 LDG.E.64 R30, [R4.64] ;  /* 0x00000012041ec981 */ /* 0x000162000c1e1b00 */
[----:B------:R-:W-:-:S02]  /*2330*/  @!P5 IADD3.X R9, R10, c[0x0][0x17c], RZ, P6, !PT ;  /* 0x00005f000a09da10 */ /* 0x000fc400037fe4ff */
[----:B------:R-:W-:Y:S01]  /*2340*/  ISETP.GE.U32.AND P3, PT, R20, c[0x0][0x1e0], PT ;  /* 0x0000780014007a0c */ /* 0x000fe20003f66070 */
[----:B------:R1:W5:Y:S01]  /*2350*/  @!P5 LDG.E.64 R102, [R6.64] ;  /* 0x000000120666d981 */ /* 0x000362000c1e1b00 */
[----:B------:R-:W-:Y:S02]  /*2360*/  SHF.R.S32.HI R27, RZ, 0x1f, R20 ;  /* 0x0000001fff1b7819 */ /* 0x000fe40000011414 */
[----:B------:R-:W-:Y:S01]  /*2370*/  ISETP.GE.U32.AND P2, PT, R17, c[0x0][0x1e0], PT ;  /* 0x0000780011007a0c */ /* 0x000fe20003f46070 */
[----:B------:R2:W5:Y:S01]  /*2380*/  @!P5 LDG.E.64 R28, [R8.64] ;  /* 0x00000012081cd981 */ /* 0x000562000c1e1b00 */
[----:B------:R-:W-:Y:S02]  /*2390*/  SHF.R.S32.HI R26, RZ, 0x1f, R17 ;  /* 0x0000001fff1a7819 */ /* 0x000fe40000011411 */
[----:B------:R-:W-:Y:S02]  /*23a0*/  ISETP.GE.U32.AND P4, PT, R25, c[0x0][0x1e0], PT ;  /* 0x0000780019007a0c */ /* 0x000fe40003f86070 */
[----:B------:R-:W-:-:S02]  /*23b0*/  SHF.R.S32.HI R64, RZ, 0x1f, R25 ;  /* 0x0000001fff407819 */ /* 0x000fc40000011419 */
[----:B------:R-:W-:Y:S02]  /*23c0*/  ISETP.GE.AND.EX P3, PT, R27, c[0x0][0x1e4], PT, P3 ;  /* 0x000079001b007a0c */ /* 0x000fe40003f66330 */
[----:B------:R-:W-:Y:S02]  /*23d0*/  ISETP.GE.AND.EX P2, PT, R26, c[0x0][0x1e4], PT, P2 ;  /* 0x000079001a007a0c */ /* 0x000fe40003f46320 */
[----:B------:R-:W-:Y:S02]  /*23e0*/  ISETP.GE.AND.EX P4, PT, R64, c[0x0][0x1e4], PT, P4 ;  /* 0x0000790040007a0c */ /* 0x000fe40003f86340 */
[----:B0-----:R-:W-:Y:S02]  /*23f0*/  @!P0 IADD3 R4, P5, R18, c[0x0][0x180], RZ ;  /* 0x0000600012048a10 */ /* 0x001fe40007fbe0ff */
[C---:B------:R-:W-:Y:S02]  /*2400*/  ISETP.GT.U32.OR P3, PT, R0.reuse, 0x1bf, P3 ;  /* 0x000001bf0000780c */ /* 0x040fe40001f64470 */
[----:B------:R-:W-:-:S02]  /*2410*/  ISETP.GT.U32.OR P2, PT, R0, 0x1bf, P2 ;  /* 0x000001bf0000780c */ /* 0x000fc40001744470 */
[----:B------:R-:W-:Y:S02]  /*2420*/  ISETP.GT.U32.OR P4, PT, R0, 0x1bf, P4 ;  /* 0x000001bf0000780c */ /* 0x000fe40002784470 */
[----:B------:R-:W-:Y:S02]  /*2430*/  @!P0 IADD3.X R5, R3, c[0x0][0x184], RZ, P5, !PT ;  /* 0x0000610003058a10 */ /* 0x000fe40002ffe4ff */
[----:B------:R-:W-:Y:S02]  /*2440*/  SHF.R.S32.HI R23, RZ, 0x1f, R2 ;  /* 0x0000001fff177819 */ /* 0x000fe40000011402 */
[----:B------:R-:W-:Y:S02]  /*2450*/  IADD3 R22, R2, 0x190, RZ ;  /* 0x0000019002167810 */ /* 0x000fe40007ffe0ff */
[----:B------:R-:W-:Y:S02]  /*2460*/  @!P0 IADD3 R18, P5, R18, c[0x0][0x178], RZ ;  /* 0x00005e0012128a10 */ /* 0x000fe40007fbe0ff */
[----:B------:R-:W-:Y:S01]  /*2470*/  IADD3 R21, R2, 0x1a0, RZ ;  /* 0x000001a002157810 */ /* 0x000fe20007ffe0ff */
[----:B--2---:R-:W-:Y:S01]  /*2480*/  @P1 IMAD R9, R23, c[0x0][0x1d8], RZ ;  /* 0x0000760017091a24 */ /* 0x004fe200078e02ff */
[----:B------:R-:W-:-:S02]  /*2490*/  ISETP.GE.U32.AND P6, PT, R22, c[0x0][0x1e0], PT ;  /* 0x0000780016007a0c */ /* 0x000fc40003fc6070 */
[----:B------:R-:W-:Y:S02]  /*24a0*/  SHF.R.S32.HI R24, RZ, 0x1f, R22 ;  /* 0x0000001fff187819 */ /* 0x000fe40000011416 */
[----:B------:R-:W-:Y:S02]  /*24b0*/  @!P0 IADD3.X R19, R3, c[0x0][0x17c], RZ, P5, !PT ;  /* 0x00005f0003138a10 */ /* 0x000fe40002ffe4ff */
[----:B------:R-:W-:Y:S02]  /*24c0*/  ISETP.GE.U32.AND P5, PT, R21, c[0x0][0x1e0], PT ;  /* 0x0000780015007a0c */ /* 0x000fe40003fa6070 */
[----:B------:R-:W-:Y:S02]  /*24d0*/  SHF.R.S32.HI R23, RZ, 0x1f, R21 ;  /* 0x0000001fff177819 */ /* 0x000fe40000011415 */
[----:B------:R-:W-:Y:S02]  /*24e0*/  ISETP.GE.AND.EX P6, PT, R24, c[0x0][0x1e4], PT, P6 ;  /* 0x0000790018007a0c */ /* 0x000fe40003fc6360 */
[----:B------:R-:W-:-:S02]  /*24f0*/  ISETP.GE.AND.EX P5, PT, R23, c[0x0][0x1e4], PT, P5 ;  /* 0x0000790017007a0c */ /* 0x000fc40003fa6350 */
[-C--:B------:R-:W-:Y:S02]  /*2500*/  @P1 MOV R14, R74.reuse ;  /* 0x0000004a000e1202 */ /* 0x080fe40000000f00 */
[-C--:B------:R-:W-:Y:S01]  /*2510*/  @P1 MOV R15, R73.reuse ;  /* 0x00000049000f1202 */ /* 0x080fe20000000f00 */
[----:B------:R-:W-:Y:S01]  /*2520*/  @!P3 IMAD R16, R27, c[0x0][0x1d8], RZ ;  /* 0x000076001b10ba24 */ /* 0x000fe200078e02ff */
[-C--:B------:R-:W-:Y:S02]  /*2530*/  @!P3 MOV R10, R74.reuse ;  /* 0x0000004a000ab202 */ /* 0x080fe40000000f00 */
[-C--:B------:R-:W-:Y:S01]  /*2540*/  @!P3 MOV R11, R73.reuse ;  /* 0x00000049000bb202 */ /* 0x080fe20000000f00 */
[----:B------:R-:W-:Y:S01]  /*2550*/  @!P2 IMAD R3, R26, c[0x0][0x1d8], RZ ;  /* 0x000076001a03aa24 */ /* 0x000fe200078e02ff */
[----:B-1----:R-:W-:Y:S02]  /*2560*/  @!P2 MOV R6, R74 ;  /* 0x0000004a0006a202 */ /* 0x002fe40000000f00 */
[----:B------:R-:W-:Y:S01]  /*2570*/  @!P2 MOV R7, R73 ;  /* 0x000000490007a202 */ /* 0x000fe20000000f00 */
[----:B------:R-:W-:Y:S01]  /*2580*/  @!P4 IMAD R8, R64, c[0x0][0x1d8], RZ ;  /* 0x000076004008ca24 */ /* 0x000fe200078e02ff */
[----:B------:R-:W-:-:S02]  /*2590*/  ISETP.GT.U32.OR P6, PT, R0, 0x1bf, P6 ;  /* 0x000001bf0000780c */ /* 0x000fc400037c4470 */
[----:B------:R-:W-:Y:S02]  /*25a0*/  @!P4 MOV R12, R74 ;  /* 0x0000004a000cc202 */ /* 0x000fe40000000f00 */
[----:B------:R-:W-:Y:S01]  /*25b0*/  @!P4 MOV R13, R73 ;  /* 0x00000049000dc202 */ /* 0x000fe20000000f00 */
[----:B------:R-:W-:Y:S01]  /*25c0*/  @P1 IMAD R9, R2, c[0x0][0x1dc], R9 ;  /* 0x0000770002091a24 */ /* 0x000fe200078e0209 */
[----:B------:R-:W-:Y:S01]  /*25d0*/  ISETP.GT.U32.OR P5, PT, R0, 0x1bf, P5 ;  /* 0x000001bf0000780c */ /* 0x000fe20002fa4470 */
[----:B------:R-:W-:-:S04]  /*25e0*/  @P1 IMAD.WIDE.U32 R14, R2, c[0x0][0x1d8], R14 ;  /* 0x00007600020e1a25 */ /* 0x000fc800078e000e */
[C---:B------:R-:W-:Y:S02]  /*25f0*/  @!P3 IMAD R16, R20.reuse, c[0x0][0x1dc], R16 ;  /* 0x000077001410ba24 */ /* 0x040fe400078e0210 */
[----:B------:R-:W-:Y:S01]  /*2600*/  @!P3 IMAD.WIDE.U32 R10, R20, c[0x0][0x1d8], R10 ;  /* 0x00007600140aba25 */ /* 0x000fe200078e000a */
[----:B------:R-:W-:-:S03]  /*2610*/  @P1 IADD3 R9, R15, R9, RZ ;  /* 0x000000090f091210 */ /* 0x000fc60007ffe0ff */
[C---:B------:R-:W-:Y:S02]  /*2620*/  @!P2 IMAD R3, R17.reuse, c[0x0][0x1dc], R3 ;  /* 0x000077001103aa24 */ /* 0x040fe400078e0203 */
[----:B------:R-:W-:Y:S01]  /*2630*/  @!P2 IMAD.WIDE.U32 R6, R17, c[0x0][0x1d8], R6 ;  /* 0x000076001106aa25 */ /* 0x000fe200078e0006 */
[----:B------:R-:W-:-:S03]  /*2640*/  @!P3 IADD3 R15, R11, R16, RZ ;  /* 0x000000100b0fb210 */ /* 0x000fc60007ffe0ff */
[C---:B------:R-:W-:Y:S02]  /*2650*/  @!P4 IMAD R8, R25.reuse, c[0x0][0x1dc], R8 ;  /* 0x000077001908ca24 */ /* 0x040fe400078e0208 */
[----:B------:R-:W-:Y:S01]  /*2660*/  @!P4 IMAD.WIDE.U32 R12, R25, c[0x0][0x1d8], R12 ;  /* 0x00007600190cca25 */ /* 0x000fe200078e000c */
[----:B------:R-:W-:Y:S02]  /*2670*/  @!P2 IADD3 R3, R7, R3, RZ ;  /* 0x000000030703a210 */ /* 0x000fe40007ffe0ff */
[C---:B------:R-:W-:Y:S02]  /*2680*/  @P1 SHF.L.U64.HI R9, R14.reuse, 0x2, R9 ;  /* 0x000000020e091819 */ /* 0x040fe40000010209 */
[----:B------:R-:W-:Y:S02]  /*2690*/  @!P4 IADD3 R17, R13, R8, RZ ;  /* 0x000000080d11c210 */ /* 0x000fe40007ffe0ff */
[----:B------:R-:W-:Y:S02]  /*26a0*/  @P1 SHF.L.U32 R8, R14, 0x2, RZ ;  /* 0x000000020e081819 */ /* 0x000fe400000006ff */
[----:B------:R-:W-:-:S02]  /*26b0*/  @!P3 SHF.L.U32 R16, R10, 0x2, RZ ;  /* 0x000000020a10b819 */ /* 0x000fc400000006ff */
[----:B------:R-:W-:Y:S02]  /*26c0*/  @!P3 SHF.L.U64.HI R15, R10, 0x2, R15 ;  /* 0x000000020a0fb819 */ /* 0x000fe4000001020f */
[C---:B------:R-:W-:Y:S02]  /*26d0*/  @!P2 SHF.L.U32 R14, R6.reuse, 0x2, RZ ;  /* 0x00000002060ea819 */ /* 0x040fe400000006ff */
[----:B------:R-:W-:Y:S01]  /*26e0*/  @!P2 SHF.L.U64.HI R13, R6, 0x2, R3 ;  /* 0x00000002060da819 */ /* 0x000fe20000010203 */
[----:B------:R-:W-:Y:S01]  /*26f0*/  @!P6 IMAD R3, R24, c[0x0][0x1d8], RZ ;  /* 0x000076001803ea24 */ /* 0x000fe200078e02ff */
[----:B------:R-:W-:Y:S02]  /*2700*/  @!P6 MOV R10, R74 ;  /* 0x0000004a000ae202 */ /* 0x000fe40000000f00 */
[----:B------:R-:W-:Y:S02]  /*2710*/  @!P6 MOV R11, R73 ;  /* 0x00000049000be202 */ /* 0x000fe40000000f00 */
[----:B------:R-:W-:-:S02]  /*2720*/  @!P4 SHF.L.U32 R20, R12, 0x2, RZ ;  /* 0x000000020c14c819 */ /* 0x000fc400000006ff */
[----:B------:R-:W-:Y:S01]  /*2730*/  @!P4 SHF.L.U64.HI R17, R12, 0x2, R17 ;  /* 0x000000020c11c819 */ /* 0x000fe20000010211 */
[----:B------:R-:W-:Y:S01]  /*2740*/  @!P5 IMAD R12, R23, c[0x0][0x1d8], RZ ;  /* 0x00007600170cda24 */ /* 0x000fe200078e02ff */
[----:B------:R-:W-:Y:S02]  /*2750*/  @!P5 MOV R6, R74 ;  /* 0x0000004a0006d202 */ /* 0x000fe40000000f00 */
[----:B------:R-:W-:Y:S01]  /*2760*/  @!P5 MOV R7, R73 ;  /* 0x000000490007d202 */ /* 0x000fe20000000f00 */
[----:B------:R-:W-:Y:S01]  /*2770*/  CS2R R104, SRZ ;  /* 0x0000000000687805 */ /* 0x000fe2000001ff00 */
[----:B------:R-:W-:Y:S01]  /*2780*/  CS2R R26, SRZ ;  /* 0x00000000001a7805 */ /* 0x000fe2000001ff00 */
[C---:B------:R-:W-:Y:S02]  /*2790*/  @!P6 IMAD R3, R22.reuse, c[0x0][0x1dc], R3 ;  /* 0x000077001603ea24 */ /* 0x040fe400078e0203 */
[----:B------:R-:W-:Y:S02]  /*27a0*/  @!P6 IMAD.WIDE.U32 R10, R22, c[0x0][0x1d8], R10 ;  /* 0x00007600160aea25 */ /* 0x000fe400078e000a */
[----:B------:R0:W5:Y:S02]  /*27b0*/  @!P0 LDG.E.64 R104, [R4.64] ;  /* 0x0000001204688981 */ /* 0x000164000c1e1b00 */
[----:B------:R-:W-:-:S02]  /*27c0*/  @!P5 IMAD R12, R21, c[0x0][0x1dc], R12 ;  /* 0x00007700150cda24 */ /* 0x000fc400078e020c */
[----:B------:R-:W-:Y:S01]  /*27d0*/  @!P5 IMAD.WIDE.U32 R6, R21, c[0x0][0x1d8], R6 ;  /* 0x000076001506da25 */ /* 0x000fe200078e0006 */
[----:B------:R1:W5:Y:S01]  /*27e0*/  @!P0 LDG.E.64 R26, [R18.64] ;  /* 0x00000012121a8981 */ /* 0x000362000c1e1b00 */
[----:B0-----:R-:W-:-:S03]  /*27f0*/  @!P6 IADD3 R5, R11, R3, RZ ;  /* 0x000000030b05e210 */ /* 0x001fc60007ffe0ff */
[----:B------:R-:W-:Y:S02]  /*2800*/  @!P5 IADD3 R3, R7, R12, RZ ;  /* 0x0000000c0703d210 */ /* 0x000fe40007ffe0ff */
[----:B------:R-:W-:Y:S02]  /*2810*/  @!P4 IADD3 R4, P0, R20, c[0x0][0x180], RZ ;  /* 0x000060001404ca10 */ /* 0x000fe40007f1e0ff */
[C---:B------:R-:W-:Y:S02]  /*2820*/  @!P6 SHF.L.U32 R11, R10.reuse, 0x2, RZ ;  /* 0x000000020a0be819 */ /* 0x040fe400000006ff */
[----:B------:R-:W-:Y:S02]  /*2830*/  @!P6 SHF.L.U64.HI R10, R10, 0x2, R5 ;  /* 0x000000020a0ae819 */ /* 0x000fe40000010205 */
[C---:B------:R-:W-:Y:S02]  /*2840*/  @!P5 SHF.L.U32 R12, R6.reuse, 0x2, RZ ;  /* 0x00000002060cd819 */ /* 0x040fe400000006ff */
[----:B------:R-:W-:-:S02]  /*2850*/  @!P5 SHF.L.U64.HI R3, R6, 0x2, R3 ;  /* 0x000000020603d819 */ /* 0x000fc40000010203 */
[C---:B------:R-:W-:Y:S02]  /*2860*/  @!P4 IADD3.X R5, R17.reuse, c[0x0][0x184], RZ, P0, !PT ;  /* 0x000061001105ca10 */ /* 0x040fe400007fe4ff */
[----:B------:R-:W-:Y:S01]  /*2870*/  @!P4 IADD3 R6, P0, R20, c[0x0][0x178], RZ ;  /* 0x00005e001406ca10 */ /* 0x000fe20007f1e0ff */
[----:B------:R-:W-:Y:S01]  /*2880*/  CS2R R106, SRZ ;  /* 0x00000000006a7805 */ /* 0x000fe2000001ff00 */
[----:B------:R-:W-:Y:S02]  /*2890*/  CS2R R24, SRZ ;  /* 0x0000000000187805 */ /* 0x000fe4000001ff00 */
[----:B------:R-:W-:-:S03]  /*28a0*/  @!P4 IADD3.X R7, R17, c[0x0][0x17c], RZ, P0, !PT ;  /* 0x00005f001107ca10 */ /* 0x000fc600007fe4ff */
[----:B------:R0:W5:Y:S04]  /*28b0*/  @!P4 LDG.E.64 R106, [R4.64] ;  /* 0x00000012046ac981 */ /* 0x000168000c1e1b00 */
[----:B------:R2:W5:Y:S01]  /*28c0*/  @!P4 LDG.E.64 R24, [R6.64] ;  /* 0x000000120618c981 */ /* 0x000562000c1e1b00 */
[----:B------:R-:W-:Y:S01]  /*28d0*/  CS2R R108, SRZ ;  /* 0x00000000006c7805 */ /* 0x000fe2000001ff00 */
[----:B------:R-:W-:Y:S01]  /*28e0*/  CS2R R22, SRZ ;  /* 0x0000000000167805 */ /* 0x000fe2000001ff00 */
[----:B------:R-:W-:Y:S01]  /*28f0*/  UMOV UR5, 0x8 ;  /* 0x0000000800057882 */ /* 0x000fe20000000000 */
[C---:B0-----:R-:W-:Y:S01]  /*2900*/  @!P3 IADD3 R4, P0, R16.reuse, c[0x0][0x180], RZ ;  /* 0x000060001004ba10 */ /* 0x041fe20007f1e0ff */
[----:B------:R-:W-:Y:S01]  /*2910*/  ULDC.64 UR6, c[0x0][0x198] ;  /* 0x0000660000067ab9 */ /* 0x000fe20000000a00 */
[----:B--2---:R-:W-:Y:S01]  /*2920*/  @!P3 IADD3 R6, P4, R16, c[0x0][0x178], RZ ;  /* 0x00005e001006ba10 */ /* 0x004fe20007f9e0ff */
[----:B------:R-:W-:Y:S01]  /*2930*/  UIMAD.WIDE UR6, UR9, UR5, UR6 ;  /* 0x00000005090672a5 */ /* 0x000fe2000f8e0206 */
[----:B------:R-:W-:-:S02]  /*2940*/  @!P3 IADD3.X R5, R15, c[0x0][0x184], RZ, P0, !PT ;  /* 0x000061000f05ba10 */ /* 0x000fc400007fe4ff */
[----:B------:R-:W-:-:S03]  /*2950*/  @!P3 IADD3.X R7, R15, c[0x0][0x17c], RZ, P4, !PT ;  /* 0x00005f000f07ba10 */ /* 0x000fc600027fe4ff */
[----:B------:R0:W5:Y:S01]  /*2960*/  @!P3 LDG.E.64 R108, [R4.64] ;  /* 0x00000012046cb981 */ /* 0x000162000c1e1b00 */
[----:B------:R-:W-:-:S03]  /*2970*/  MOV R15, UR7 ;  /* 0x00000007000f7c02 */ /* 0x000fc60008000f00 */
[----:B------:R2:W5:Y:S01]  /*2980*/  @!P3 LDG.E.64 R22, [R6.64] ;  /* 0x000000120616b981 */ /* 0x000562000c1e1b00 */
[C---:B0-----:R-:W-:Y:S02]  /*2990*/  @!P2 IADD3 R4, P0, R14.reuse, c[0x0][0x180], RZ ;  /* 0x000060000e04aa10 */ /* 0x041fe40007f1e0ff */
[----:B--2---:R-:W-:Y:S02]  /*29a0*/  @!P2 IADD3 R6, P3, R14, c[0x0][0x178], RZ ;  /* 0x00005e000e06aa10 */ /* 0x004fe40007f7e0ff */
[----:B------:R-:W-:-:S06]  /*29b0*/  MOV R14, UR6 ;  /* 0x00000006000e7c02 */ /* 0x000fcc0008000f00 */
[----:B------:R-:W2:Y:S01]  /*29c0*/  LDG.E.64 R14, [R14.64] ;  /* 0x000000120e0e7981 */ /* 0x000ea2000c1e1b00 */
[----:B------:R-:W-:Y:S01]  /*29d0*/  IADD3 R70, R2, 0x1b0, RZ ;  /* 0x000001b002467810 */ /* 0x000fe20007ffe0ff */
[----:B------:R-:W-:Y:S01]  /*29e0*/  CS2R R110, SRZ ;  /* 0x00000000006e7805 */ /* 0x000fe2000001ff00 */
[----:B------:R-:W-:Y:S01]  /*29f0*/  CS2R R20, SRZ ;  /* 0x0000000000147805 */ /* 0x000fe2000001ff00 */
[C---:B------:R-:W-:Y:S02]  /*2a00*/  @!P2 IADD3.X R5, R13.reuse, c[0x0][0x184], RZ, P0, !PT ;  /* 0x000061000d05aa10 */ /* 0x040fe400007fe4ff */
[----:B------:R-:W-:Y:S02]  /*2a10*/  @!P2 IADD3.X R7, R13, c[0x0][0x17c], RZ, P3, !PT ;  /* 0x00005f000d07aa10 */ /* 0x000fe40001ffe4ff */
[----:B------:R-:W-:Y:S01]  /*2a20*/  ISETP.GE.U32.AND P3, PT, R70, c[0x0][0x1e0], PT ;  /* 0x0000780046007a0c */ /* 0x000fe20003f66070 */
[----:B------:R0:W5:Y:S01]  /*2a30*/  @!P2 LDG.E.64 R110, [R4.64] ;  /* 0x00000012046ea981 */ /* 0x000162000c1e1b00 */
[----:B------:R-:W-:-:S03]  /*2a40*/  SHF.R.S32.HI R71, RZ, 0x1f, R70 ;  /* 0x0000001fff477819 */ /* 0x000fc60000011446 */
[----:B------:R3:W5:Y:S01]  /*2a50*/  @!P2 LDG.E.64 R20, [R6.64] ;  /* 0x000000120614a981 */ /* 0x000762000c1e1b00 */
[----:B------:R-:W-:Y:S01]  /*2a60*/  ISETP.GE.AND.EX P3, PT, R71, c[0x0][0x1e4], PT, P3 ;  /* 0x0000790047007a0c */ /* 0x000fe20003f66330 */
[----:B-1----:R-:W-:Y:S01]  /*2a70*/  CS2R R18, SRZ ;  /* 0x0000000000127805 */ /* 0x002fe2000001ff00 */
[C---:B0-----:R-:W-:Y:S02]  /*2a80*/  @!P6 IADD3 R4, P0, R11.reuse, c[0x0][0x180], RZ ;  /* 0x000060000b04ea10 */ /* 0x041fe40007f1e0ff */
[----:B---3--:R-:W-:Y:S02]  /*2a90*/  @!P6 IADD3 R6, P2, R11, c[0x0][0x178], RZ ;  /* 0x00005e000b06ea10 */ /* 0x008fe40007f5e0ff */
[----:B------:R-:W-:Y:S01]  /*2aa0*/  ISETP.GT.U32.OR P3, PT, R0, 0x1bf, P3 ;  /* 0x000001bf0000780c */ /* 0x000fe20001f64470 */
[----:B------:R-:W-:Y:S01]  /*2ab0*/  CS2R R112, SRZ ;  /* 0x0000000000707805 */ /* 0x000fe2000001ff00 */
[C---:B------:R-:W-:Y:S02]  /*2ac0*/  @!P6 IADD3.X R5, R10.reuse, c[0x0][0x184], RZ, P0, !PT ;  /* 0x000061000a05ea10 */ /* 0x040fe400007fe4ff */
[----:B------:R-:W-:-:S02]  /*2ad0*/  @!P6 IADD3.X R7, R10, c[0x0][0x17c], RZ, P2, !PT ;  /* 0x00005f000a07ea10 */ /* 0x000fc400017fe4ff */
[----:B------:R-:W-:Y:S01]  /*2ae0*/  @P1 IADD3 R10, P0, R8, c[0x0][0x180], RZ ;  /* 0x00006000080a1a10 */ /* 0x000fe20007f1e0ff */
[----:B------:R0:W5:Y:S01]  /*2af0*/  @!P6 LDG.E.64 R112, [R4.64] ;  /* 0x000000120470e981 */ /* 0x000162000c1e1b00 */
[C---:B------:R-:W-:Y:S02]  /*2b00*/  IADD3 R67, R2.reuse, 0x1c0, RZ ;  /* 0x000001c002437810 */ /* 0x040fe40007ffe0ff */
[----:B------:R-:W-:Y:S01]  /*2b10*/  @P1 IADD3.X R11, R9, c[0x0][0x184], RZ, P0, !PT ;  /* 0x00006100090b1a10 */ /* 0x000fe200007fe4ff */
[----:B------:R1:W5:Y:S01]  /*2b20*/  @!P6 LDG.E.64 R18, [R6.64] ;  /* 0x000000120612e981 */ /* 0x000362000c1e1b00 */
[----:B------:R-:W-:Y:S02]  /*2b30*/  ISETP.GE.U32.AND P4, PT, R67, c[0x0][0x1e0], PT ;  /* 0x0000780043007a0c */ /* 0x000fe40003f86070 */
[----:B------:R-:W-:Y:S02]  /*2b40*/  SHF.R.S32.HI R79, RZ, 0x1f, R67 ;  /* 0x0000001fff4f7819 */ /* 0x000fe40000011443 */
[----:B------:R-:W-:-:S02]  /*2b50*/  IADD3 R65, R2, 0x1e0, RZ ;  /* 0x000001e002417810 */ /* 0x000fc40007ffe0ff */
[C---:B0-----:R-:W-:Y:S02]  /*2b60*/  @!P5 IADD3 R4, P6, R12.reuse, c[0x0][0x178], RZ ;  /* 0x00005e000c04da10 */ /* 0x041fe40007fde0ff */
[----:B-1----:R-:W-:Y:S02]  /*2b70*/  @!P5 IADD3 R6, P0, R12, c[0x0][0x180], RZ ;  /* 0x000060000c06da10 */ /* 0x002fe40007f1e0ff */
[----:B------:R-:W-:Y:S02]  /*2b80*/  @P1 IADD3 R8, P2, R8, c[0x0][0x178], RZ ;  /* 0x00005e0008081a10 */ /* 0x000fe40007f5e0ff */
[----:B------:R-:W-:Y:S02]  /*2b90*/  IADD3 R66, R2, 0x1d0, RZ ;  /* 0x000001d002427810 */ /* 0x000fe40007ffe0ff */
[----:B------:R-:W-:Y:S02]  /*2ba0*/  @!P5 IADD3.X R7, R3, c[0x0][0x184], RZ, P0, !PT ;  /* 0x000061000307da10 */ /* 0x000fe400007fe4ff */
[----:B------:R-:W-:-:S02]  /*2bb0*/  ISETP.GE.AND.EX P4, PT, R79, c[0x0][0x1e4], PT, P4 ;  /* 0x000079004f007a0c */ /* 0x000fc40003f86340 */
[----:B------:R-:W-:Y:S02]  /*2bc0*/  ISETP.GE.U32.AND P0, PT, R65, c[0x0][0x1e0], PT ;  /* 0x0000780041007a0c */ /* 0x000fe40003f06070 */
[----:B------:R-:W-:Y:S02]  /*2bd0*/  SHF.R.S32.HI R69, RZ, 0x1f, R65 ;  /* 0x0000001fff457819 */ /* 0x000fe40000011441 */
[----:B------:R-:W-:Y:S01]  /*2be0*/  @!P5 IADD3.X R5, R3, c[0x0][0x17c], RZ, P6, !PT ;  /* 0x00005f000305da10 */ /* 0x000fe200037fe4ff */
[----:B------:R-:W-:Y:S01]  /*2bf0*/  @!P3 IMAD R3, R71, c[0x0][0x1d8], RZ ;  /* 0x000076004703ba24 */ /* 0x000fe200078e02ff */
[----:B------:R-:W-:Y:S02]  /*2c00*/  @!P3 MOV R12, R74 ;  /* 0x0000004a000cb202 */ /* 0x000fe40000000f00 */
[----:B------:R-:W-:Y:S02]  /*2c10*/  @!P3 MOV R13, R73 ;  /* 0x00000049000db202 */ /* 0x000fe40000000f00 */
[----:B------:R-:W-:-:S02]  /*2c20*/  @P1 IADD3.X R9, R9, c[0x0][0x17c], RZ, P2, !PT ;  /* 0x00005f0009091a10 */ /* 0x000fc400017fe4ff */
[----:B------:R-:W-:Y:S02]  /*2c30*/  ISETP.GE.U32.AND P2, PT, R66, c[0x0][0x1e0], PT ;  /* 0x0000780042007a0c */ /* 0x000fe40003f46070 */
[----:B------:R-:W-:Y:S02]  /*2c40*/  SHF.R.S32.HI R78, RZ, 0x1f, R66 ;  /* 0x0000001fff4e7819 */ /* 0x000fe40000011442 */
[----:B------:R-:W-:Y:S02]  /*2c50*/  ISETP.GT.U32.OR P4, PT, R0, 0x1bf, P4 ;  /* 0x000001bf0000780c */ /* 0x000fe40002784470 */
[----:B------:R-:W-:Y:S01]  /*2c60*/  ISETP.GE.AND.EX P0, PT, R69, c[0x0][0x1e4], PT, P0 ;  /* 0x0000790045007a0c */ /* 0x000fe20003f06300 */
[----:B------:R-:W-:Y:S01]  /*2c70*/  @!P3 IMAD R3, R70, c[0x0][0x1dc], R3 ;  /* 0x000077004603ba24 */ /* 0x000fe200078e0203 */
[----:B------:R-:W-:Y:S01]  /*2c80*/  ISETP.GE.AND.EX P2, PT, R78, c[0x0][0x1e4], PT, P2 ;  /* 0x000079004e007a0c */ /* 0x000fe20003f46320 */
[----:B------:R-:W-:Y:S01]  /*2c90*/  @!P3 IMAD.WIDE.U32 R12, R70, c[0x0][0x1d8], R12 ;  /* 0x00007600460cba25 */ /* 0x000fe200078e000c */
[----:B------:R-:W-:-:S02]  /*2ca0*/  ISETP.GT.U32.OR P0, PT, R0, 0x1bf, P0 ;  /* 0x000001bf0000780c */ /* 0x000fc40000704470 */
[----:B------:R-:W-:Y:S02]  /*2cb0*/  IADD3 R64, R2, 0x1f0, RZ ;  /* 0x000001f002407810 */ /* 0x000fe40007ffe0ff */
[----:B------:R-:W-:Y:S02]  /*2cc0*/  ISETP.GT.U32.OR P2, PT, R0, 0x1bf, P2 ;  /* 0x000001bf0000780c */ /* 0x000fe40001744470 */
[----:B------:R-:W-:Y:S02]  /*2cd0*/  @!P3 IADD3 R81, R13, R3, RZ ;  /* 0x000000030d51b210 */ /* 0x000fe40007ffe0ff */
[----:B------:R-:W-:Y:S02]  /*2ce0*/  ISETP.GE.U32.AND P6, PT, R64, c[0x0][0x1e0], PT ;  /* 0x0000780040007a0c */ /* 0x000fe40003fc6070 */
[----:B------:R-:W-:Y:S02]  /*2cf0*/  SHF.R.S32.HI R68, RZ, 0x1f, R64 ;  /* 0x0000001fff447819 */ /* 0x000fe40000011440 */
[----:B------:R-:W-:-:S02]  /*2d00*/  @!P3 SHF.L.U32 R3, R12, 0x2, RZ ;  /* 0x000000020c03b819 */ /* 0x000fc400000006ff */
[----:B------:R-:W-:Y:S01]  /*2d10*/  @!P3 SHF.L.U64.HI R81, R12, 0x2, R81 ;  /* 0x000000020c51b819 */ /* 0x000fe20000010251 */
[----:B------:R-:W-:Y:S01]  /*2d20*/  @!P4 IMAD R80, R79, c[0x0][0x1d8], RZ ;  /* 0x000076004f50ca24 */ /* 0x000fe200078e02ff */
[-C--:B------:R-:W-:Y:S02]  /*2d30*/  @!P4 MOV R12, R74.reuse ;  /* 0x0000004a000cc202 */ /* 0x080fe40000000f00 */
[-C--:B------:R-:W-:Y:S02]  /*2d40*/  @!P4 MOV R13, R73.reuse ;  /* 0x00000049000dc202 */ /* 0x080fe40000000f00 */
[----:B------:R-:W-:Y:S01]  /*2d50*/  ISETP.GE.AND.EX P6, PT, R68, c[0x0][0x1e4], PT, P6 ;  /* 0x0000790044007a0c */ /* 0x000fe20003fc6360 */
[C---:B------:R-:W-:Y:S01]  /*2d60*/  @!P4 IMAD R80, R67.reuse, c[0x0][0x1dc], R80 ;  /* 0x000077004350ca24 */ /* 0x040fe200078e0250 */
[----:B------:R-:W-:Y:S01]  /*2d70*/  @!P0 MOV R16, R74 ;  /* 0x0000004a00108202 */ /* 0x000fe20000000f00 */
[----:B------:R-:W-:Y:S01]  /*2d80*/  @!P4 IMAD.WIDE.U32 R12, R67, c[0x0][0x1d8], R12 ;  /* 0x00007600430cca25 */ /* 0x000fe200078e000c */
[----:B------:R-:W-:-:S02]  /*2d90*/  @!P0 MOV R17, R73 ;  /* 0x0000004900118202 */ /* 0x000fc40000000f00 */
[----:B------:R-:W-:Y:S01]  /*2da0*/  ISETP.GT.U32.OR P6, PT, R0, 0x1bf, P6 ;  /* 0x000001bf0000780c */ /* 0x000fe200037c4470 */
[----:B------:R-:W-:Y:S01]  /*2db0*/  @!P0 IMAD R115, R69, c[0x0][0x1d8], RZ ;  /* 0x0000760045738a24 */ /* 0x000fe200078e02ff */
[----:B------:R-:W-:Y:S01]  /*2dc0*/  @!P4 IADD3 R13, R13, R80, RZ ;  /* 0x000000500d0dc210 */ /* 0x000fe20007ffe0ff */
[----:B------:R-:W-:Y:S02]  /*2dd0*/  @!P2 IMAD R114, R78, c[0x0][0x1d8], RZ ;  /* 0x000076004e72aa24 */ /* 0x000fe400078e02ff */
[C---:B------:R-:W-:Y:S02]  /*2de0*/  @!P0 IMAD R115, R65.reuse, c[0x0][0x1dc], R115 ;  /* 0x0000770041738a24 */ /* 0x040fe400078e0273 */
[----:B------:R-:W-:-:S04]  /*2df0*/  @!P0 IMAD.WIDE.U32 R16, R65, c[0x0][0x1d8], R16 ;  /* 0x0000760041108a25 */ /* 0x000fc800078e0010 */
[----:B------:R-:W-:Y:S01]  /*2e00*/  @!P2 IMAD R114, R66, c[0x0][0x1dc], R114 ;  /* 0x000077004272aa24 */ /* 0x000fe200078e0272 */
[----:B------:R-:W-:Y:S01]  /*2e10*/  @!P0 SHF.L.U32 R65, R16, 0x2, RZ ;  /* 0x0000000210418819 */ /* 0x000fe200000006ff */
[----:B------:R-:W-:Y:S01]  /*2e20*/  @!P6 IMAD R116, R68, c[0x0][0x1d8], RZ ;  /* 0x000076004474ea24 */ /* 0x000fe200078e02ff */
[----:B------:R-:W-:Y:S02]  /*2e30*/  @!P6 MOV R78, R74 ;  /* 0x0000004a004ee202 */ /* 0x000fe40000000f00 */
[----:B------:R-:W-:Y:S01]  /*2e40*/  @!P6 MOV R79, R73 ;  /* 0x00000049004fe202 */ /* 0x000fe20000000f00 */
[----:B------:R-:W-:-:S04]  /*2e50*/  @!P6 IMAD R116, R64, c[0x0][0x1dc], R116 ;  /* 0x000077004074ea24 */ /* 0x000fc800078e0274 */
[----:B------:R-:W-:Y:S01]  /*2e60*/  @!P6 IMAD.WIDE.U32 R78, R64, c[0x0][0x1d8], R78 ;  /* 0x00007600404eea25 */ /* 0x000fe200078e004e */
[----:B------:R-:W-:Y:S02]  /*2e70*/  @!P4 SHF.L.U32 R80, R12, 0x2, RZ ;  /* 0x000000020c50c819 */ /* 0x000fe400000006ff */
[----:B--2---:R-:W-:Y:S02]  /*2e80*/  MOV R70, R14 ;  /* 0x0000000e00467202 */ /* 0x004fe40000000f00 */
[----:B------:R-:W-:Y:S02]  /*2e90*/  MOV R71, R15 ;  /* 0x0000000f00477202 */ /* 0x000fe40000000f00 */
[----:B------:R-:W-:Y:S02]  /*2ea0*/  @!P2 MOV R14, R74 ;  /* 0x0000004a000ea202 */ /* 0x000fe40000000f00 */
[----:B------:R-:W-:-:S05]  /*2eb0*/  @!P2 MOV R15, R73 ;  /* 0x00000049000fa202 */ /* 0x000fca0000000f00 */
[----:B------:R-:W-:Y:S01]  /*2ec0*/  @!P2 IMAD.WIDE.U32 R14, R66, c[0x0][0x1d8], R14 ;  /* 0x00007600420eaa25 */ /* 0x000fe200078e000e */
[----:B------:R-:W-:Y:S02]  /*2ed0*/  @!P4 SHF.L.U64.HI R66, R12, 0x2, R13 ;  /* 0x000000020c42c819 */ /* 0x000fe4000001020d */
[----:B------:R-:W-:Y:S02]  /*2ee0*/  @!P0 IADD3 R13, R17, R115, RZ ;  /* 0x00000073110d8210 */ /* 0x000fe40007ffe0ff */
[----:B------:R-:W-:Y:S02]  /*2ef0*/  @!P2 IADD3 R15, R15, R114, RZ ;  /* 0x000000720f0fa210 */ /* 0x000fe40007ffe0ff */
[----:B------:R-:W-:Y:S01]  /*2f00*/  @!P0 SHF.L.U64.HI R69, R16, 0x2, R13 ;  /* 0x0000000210458819 */ /* 0x000fe2000001020d */
[----:B------:R-:W-:Y:S01]  /*2f10*/  CS2R R114, SRZ ;  /* 0x0000000000727805 */ /* 0x000fe2000001ff00 */
[----:B------:R-:W-:Y:S01]  /*2f20*/  CS2R R16, SRZ ;  /* 0x0000000000107805 */ /* 0x000fe2000001ff00 */
[----:B------:R-:W-:-:S04]  /*2f30*/  @!P6 IADD3 R12, R79, R116, RZ ;  /* 0x000000744f0ce210 */ /* 0x000fc80007ffe0ff */
[----:B------:R0:W5:Y:S04]  /*2f40*/  @!P5 LDG.E.64 R114, [R6.64] ;  /* 0x000000120672d981 */ /* 0x000168000c1e1b00 */
[----:B------:R1:W5:Y:S01]  /*2f50*/  @!P5 LDG.E.64 R16, [R4.64] ;  /* 0x000000120410d981 */ /* 0x000362000c1e1b00 */
[C---:B------:R-:W-:Y:S02]  /*2f60*/  @!P2 SHF.L.U32 R64, R14.reuse, 0x2, RZ ;  /* 0x000000020e40a819 */ /* 0x040fe400000006ff */
[----:B------:R-:W-:Y:S02]  /*2f70*/  @!P2 SHF.L.U64.HI R67, R14, 0x2, R15 ;  /* 0x000000020e43a819 */ /* 0x000fe4000001020f */
[----:B------:R-:W-:Y:S01]  /*2f80*/  CS2R R14, SRZ ;  /* 0x00000000000e7805 */ /* 0x000fe2000001ff00 */
[----:B-1----:R-:W-:Y:S01]  /*2f90*/  @!P3 IADD3 R4, P5, R3, c[0x0][0x180], RZ ;  /* 0x000060000304ba10 */ /* 0x002fe20007fbe0ff */
[----:B------:R-:W-:Y:S01]  /*2fa0*/  CS2R R116, SRZ ;  /* 0x0000000000747805 */ /* 0x000fe2000001ff00 */
[----:B------:R-:W-:-:S03]  /*2fb0*/  @!P6 SHF.L.U64.HI R125, R78, 0x2, R12 ;  /* 0x000000024e7de819 */ /* 0x000fc6000001020c */
[----:B------:R1:W5:Y:S01]  /*2fc0*/  @P1 LDG.E.64 R14, [R8.64] ;  /* 0x00000012080e1981 */ /* 0x000362000c1e1b00 */
[----:B------:R-:W-:Y:S02]  /*2fd0*/  @!P3 IADD3.X R5, R81, c[0x0][0x184], RZ, P5, !PT ;  /* 0x000061005105ba10 */ /* 0x000fe40002ffe4ff */
[----:B0-----:R-:W-:Y:S01]  /*2fe0*/  @!P3 IADD3 R6, P5, R3, c[0x0][0x178], RZ ;  /* 0x00005e000306ba10 */ /* 0x001fe20007fbe0ff */
[----:B------:R-:W-:Y:S02]  /*2ff0*/  CS2R R12, SRZ ;  /* 0x00000000000c7805 */ /* 0x000fe4000001ff00 */
[----:B------:R0:W5:Y:S01]  /*3000*/  @!P3 LDG.E.64 R116, [R4.64] ;  /* 0x000000120474b981 */ /* 0x000162000c1e1b00 */
[----:B------:R-:W-:Y:S02]  /*3010*/  @!P3 IADD3.X R7, R81, c[0x0][0x17c], RZ, P5, !PT ;  /* 0x00005f005107ba10 */ /* 0x000fe40002ffe4ff */
[----:B-1----:R-:W-:-:S03]  /*3020*/  @!P4 IADD3 R8, P5, R80, c[0x0][0x180], RZ ;  /* 0x000060005008ca10 */ /* 0x002fc60007fbe0ff */
[----:B------:R1:W5:Y:S01]  /*3030*/  @!P3 LDG.E.64 R12, [R6.64] ;  /* 0x00000012060cb981 */ /* 0x000362000c1e1b00 */
[----:B------:R-:W-:Y:S02]  /*3040*/  MOV R3, R67 ;  /* 0x0000004300037202 */ /* 0x000fe40000000f00 */
[----:B------:R-:W-:Y:S02]  /*3050*/  @!P4 IADD3.X R9, R66, c[0x0][0x184], RZ, P5, !PT ;  /* 0x000061004209ca10 */ /* 0x000fe40002ffe4ff */
[----:B0-----:R-:W-:Y:S02]  /*3060*/  @!P2 IADD3 R4, P5, R64, c[0x0][0x180], RZ ;  /* 0x000060004004aa10 */ /* 0x001fe40007fbe0ff */
[----:B-1----:R-:W-:Y:S02]  /*3070*/  @!P4 IADD3 R6, P3, R80, c[0x0][0x178], RZ ;  /* 0x00005e005006ca10 */ /* 0x002fe40007f7e0ff */
[----:B------:R-:W-:Y:S02]  /*3080*/  @!P2 IADD3.X R5, R3, c[0x0][0x184], RZ, P5, !PT ;  /* 0x000061000305aa10 */ /* 0x000fe40002ffe4ff */
[----:B------:R-:W-:-:S02]  /*3090*/  @!P4 IADD3.X R7, R66, c[0x0][0x17c], RZ, P3, !PT ;  /* 0x00005f004207ca10 */ /* 0x000fc40001ffe4ff */
[----:B------:R-:W-:-:S06]  /*30a0*/  CS2R R66, SRZ ;  /* 0x0000000000427805 */ /* 0x000fcc000001ff00 */
[----:B------:R-:W2:Y:S01]  /*30b0*/  @!P2 LDG.E.64 R66, [R4.64] ;  /* 0x000000120442a981 */ /* 0x000ea2000c1e1b00 */
[----:B------:R-:W-:Y:S02]  /*30c0*/  @!P6 SHF.L.U32 R68, R78, 0x2, RZ ;  /* 0x000000024e44e819 */ /* 0x000fe400000006ff */
[----:B------:R-:W-:Y:S01]  /*30d0*/  CS2R R78, SRZ ;  /* 0x00000000004e7805 */ /* 0x000fe2000001ff00 */
[----:B------:R-:W-:-:S05]  /*30e0*/  CS2R R118, SRZ ;  /* 0x0000000000767805 */ /* 0x000fca000001ff00 */
[----:B------:R0:W3:Y:S04]  /*30f0*/  @P1 LDG.E.64 R78, [R10.64] ;  /* 0x000000120a4e1981 */ /* 0x0000e8000c1e1b00 */
[----:B------:R1:W5:Y:S01]  /*3100*/  @!P4 LDG.E.64 R118, [R8.64] ;  /* 0x000000120876c981 */ /* 0x000362000c1e1b00 */
[----:B0-----:R-:W-:-:S06]  /*3110*/  CS2R R10, SRZ ;  /* 0x00000000000a7805 */ /* 0x001fcc000001ff00 */
[----:B------:R0:W5:Y:S02]  /*3120*/  @!P4 LDG.E.64 R10, [R6.64] ;  /* 0x00000012060ac981 */ /* 0x000164000c1e1b00 */
[----:B0-----:R-:W-:-:S04]  /*3130*/  MOV R7, R65 ;  /* 0x0000004100077202 */ /* 0x001fc80000000f00 */
[----:B------:R-:W-:-:S04]  /*3140*/  @!P0 IADD3 R80, P4, R7, c[0x0][0x180], RZ ;  /* 0x0000600007508a10 */ /* 0x000fc80007f9e0ff */
[----:B------:R-:W-:Y:S01]  /*3150*/  @!P0 IADD3.X R81, R69, c[0x0][0x184], RZ, P4, !PT ;  /* 0x0000610045518a10 */ /* 0x000fe200027fe4ff */
[----:B--2---:R0:W-:Y:S02]  /*3160*/  STL.64 [R1+0x58], R66 ;  /* 0x0000584201007387 */ /* 0x0041e40000100a00 */
[----:B0-----:R-:W-:-:S06]  /*3170*/  CS2R R66, SRZ ;  /* 0x0000000000427805 */ /* 0x001fcc000001ff00 */
[----:B------:R0:W2:Y:S01]  /*3180*/  @!P0 LDG.E.64 R66, [R80.64] ;  /* 0x0000001250428981 */ /* 0x0000a2000c1e1b00 */
[----:B------:R-:W-:Y:S01]  /*3190*/  @!P2 IADD3 R64, P3, R64, c[0x0][0x178], RZ ;  /* 0x00005e004040aa10 */ /* 0x000fe20007f7e0ff */
[----:B-1----:R-:W-:Y:S01]  /*31a0*/  CS2R R8, SRZ ;  /* 0x0000000000087805 */ /* 0x002fe2000001ff00 */
[----:B------:R-:W-:Y:S02]  /*31b0*/  @!P0 IADD3 R4, P5, R7, c[0x0][0x178], RZ ;  /* 0x00005e0007048a10 */ /* 0x000fe40007fbe0ff */
[----:B------:R-:W-:Y:S01]  /*31c0*/  @!P2 IADD3.X R65, R3, c[0x0][0x17c], RZ, P3, !PT ;  /* 0x00005f000341aa10 */ /* 0x000fe20001ffe4ff */
[----:B------:R-:W-:Y:S01]  /*31d0*/  CS2R R6, SRZ ;  /* 0x0000000000067805 */ /* 0x000fe2000001ff00 */
[----:B------:R-:W-:-:S03]  /*31e0*/  @!P0 IADD3.X R5, R69, c[0x0][0x17c], RZ, P5, !PT ;  /* 0x00005f0045058a10 */ /* 0x000fc60002ffe4ff */
[----:B------:R1:W5:Y:S01]  /*31f0*/  @!P2 LDG.E.64 R8, [R64.64] ;  /* 0x000000124008a981 */ /* 0x000362000c1e1b00 */
[----:B0-----:R-:W-:-:S03]  /*3200*/  @!P6 IADD3 R80, P2, R68, c[0x0][0x178], RZ ;  /* 0x00005e004450ea10 */ /* 0x001fc60007f5e0ff */
[----:B------:R0:W5:Y:S04]  /*3210*/  @!P0 LDG.E.64 R6, [R4.64] ;  /* 0x0000001204068981 */ /* 0x000168000c1e1b00 */
[----:B-1----:R1:W5:Y:S01]  /*3220*/  LDL.LU.64 R64, [R1+0xe0] ;  /* 0x0000e00001407983 */ /* 0x0023620000300a00 */
[----:B------:R-:W4:Y:S02]  /*3230*/  R2UR UR6, R70 ;  /* 0x00000000460673c2 */ /* 0x000f2400000e0000 */
[----:B----4-:R-:W-:-:S05]  /*3240*/  MOV R3, UR6 ;  /* 0x0000000600037c02 */ /* 0x010fca0008000f00 */
[----:B------:R-:W-:Y:S01]  /*3250*/  FFMA.FTZ R3, -R3, UR6, R71 ;  /* 0x0000000603037c23 */ /* 0x000fe20008010147 */
[----:B--2---:R2:W-:Y:S02]  /*3260*/  STL.64 [R1+0x68], R66 ;  /* 0x0000684201007387 */ /* 0x0045e40000100a00 */
[----:B--2---:R-:W-:Y:S02]  /*3270*/  @!P6 IADD3 R66, P0, R68, c[0x0][0x180], RZ ;  /* 0x000060004442ea10 */ /* 0x004fe40007f1e0ff */
[----:B------:R-:W-:Y:S02]  /*3280*/  CS2R R68, SRZ ;  /* 0x0000000000447805 */ /* 0x000fe4000001ff00 */
[----:B------:R-:W-:-:S05]  /*3290*/  @!P6 IADD3.X R67, R125, c[0x0][0x184], RZ, P0, !PT ;  /* 0x000061007d43ea10 */ /* 0x000fca00007fe4ff */
[----:B------:R2:W4:Y:S01]  /*32a0*/  @!P6 LDG.E.64 R68, [R66.64] ;  /* 0x000000124244e981 */ /* 0x000522000c1e1b00 */
[----:B------:R-:W-:-:S13]  /*32b0*/  FSETP.GTU.FTZ.AND P0, PT, R3, RZ, PT ;  /* 0x000000ff0300720b */ /* 0x000fda0003f1c000 */
[----:B------:R-:W-:Y:S01]  /*32c0*/  VOTEU.ANY UP0, P0 ;  /* 0x00000000003f7886 */ /* 0x000fe20000000100 */
[----:B------:R-:W-:-:S13]  /*32d0*/  PLOP3.LUT P0, PT, PT, PT, UP0, 0x80, 0x0 ;  /* 0x000000000000781c */ /* 0x000fda0003f0f008 */
[----:B------:R-:W-:-:S06]  /*32e0*/  @P0 FADD.FTZ R3, R3, c[0x0][0x1a0] ;  /* 0x0000680003030621 */ /* 0x000fcc0000010000 */
[----:B------:R-:W0:Y:S02]  /*32f0*/  @P0 MUFU.RSQ R3, R3 ;  /* 0x0000000300030308 */ /* 0x000e240000001400 */
[----:B0-----:R3:W0:Y:S01]  /*3300*/  @P0 R2UR UR5, R3 ;  /* 0x00000000030503c2 */ /* 0x00162200000e0000 */
[----:B------:R-:W-:Y:S02]  /*3310*/  ISETP.GT.U32.AND P0, PT, R0, 0x1bf, PT ;  /* 0x000001bf0000780c */ /* 0x000fe40003f04070 */
[----:B------:R-:W-:Y:S02]  /*3320*/  @!P6 IADD3.X R81, R125, c[0x0][0x17c], RZ, P2, !PT ;  /* 0x00005f007d51ea10 */ /* 0x000fe400017fe4ff */
[----:B------:R1:W5:Y:S01]  /*3330*/  LDL.LU R125, [R1+0xd8] ;  /* 0x0000d800017d7983 */ /* 0x0003620000300800 */
[----:B------:R-:W-:Y:S01]  /*3340*/  CS2R R4, SRZ ;  /* 0x0000000000047805 */ /* 0x000fe2000001ff00 */
[----:B---3--:R-:W-:Y:S02]  /*3350*/  FADD.FTZ R3, R78, -UR6 ;  /* 0x800000064e037e21 */ /* 0x008fe40008010000 */
[----:B--2---:R1:W5:Y:S01]  /*3360*/  LDL.LU.64 R66, [R1+0xd0] ;  /* 0x0000d00001427983 */ /* 0x0043620000300a00 */
[----:B------:R-:W-:Y:S01]  /*3370*/  FADD.FTZ R78, R79, -UR6 ;  /* 0x800000064f4e7e21 */ /* 0x000fe20008010000 */
[----:B------:R-:W-:Y:S01]  /*3380*/  UMOV UR23, 0x3f800000 ;  /* 0x3f80000000177882 */ /* 0x000fe20000000000 */
[----:B------:R-:W-:Y:S01]  /*3390*/  BSSY B0, `(.L_x_2600) ;  /* 0x0000022000007945 */ /* 0x000fe20003800000 */
[----:B------:R2:W5:Y:S01]  /*33a0*/  @!P6 LDG.E.64 R4, [R80.64] ;  /* 0x000000125004e981 */ /* 0x000562000c1e1b00 */
[----:B------:R-:W-:Y:S01]  /*33b0*/  ISETP.NE.AND P5, PT, RZ, UR21, PT ;  /* 0x00000015ff007c0c */ /* 0x000fe2000bfa5270 */
[----:B0-----:R-:W-:Y:S01]  /*33c0*/  @UP0 UMOV UR23, UR5 ;  /* 0x0000000500170c82 */ /* 0x001fe20008000000 */
[----:B--2---:R-:W-:Y:S01]  /*33d0*/  MOV R80, RZ ;  /* 0x000000ff00507202 */ /* 0x004fe20000000f00 */
[----:B----4-:R0:W-:Y:S04]  /*33e0*/  STL.64 [R1+0x70], R68 ;  /* 0x0000704401007387 */ /* 0x0101e80000100a00 */
[----:B0-----:R1:W5:Y:S04]  /*33f0*/  LDL.LU.64 R68, [R1+0xc8] ;  /* 0x0000c80001447983 */ /* 0x0013680000300a00 */
[----:B------:R1:W5:Y:S04]  /*3400*/  LDL.LU R70, [R1+0xc0] ;  /* 0x0000c00001467983 */ /* 0x0003680000300800 */
[----:B------:R1:W5:Y:S04]  /*3410*/  LDL.LU R71, [R1+0xb8] ;  /* 0x0000b80001477983 */ /* 0x0003680000300800 */
[----:B------:R0:W-:Y:S04]  /*3420*/  STL [R1+0x28], R3 ;  /* 0x0000280301007387 */ /* 0x0001e80000100800 */
[----:B------:R2:W-:Y:S01]  /*3430*/  STL [R1+0x24], R78 ;  /* 0x0000244e01007387 */ /* 0x0005e20000100800 */
[----:B0-----:R-:W-:Y:S01]  /*3440*/  HFMA2.MMA R3, -RZ, RZ, 0, 0 ;  /* 0x00000000ff037435 */ /* 0x001fe200000001ff */
[----:B--2---:R-:W-:Y:S01]  /*3450*/  CS2R R78, SRZ ;  /* 0x00000000004e7805 */ /* 0x004fe2000001ff00 */
[----:B------:R-:W-:Y:S05]  /*3460*/  @P0 BRA `(.L_x_2601) ;  /* 0x0000014000000947 */ /* 0x000fea0003800000 */
[----:B-1----:R-:W2:Y:S01]  /*3470*/  LDL R81, [R1+0xb0] ;  /* 0x0000b00001517983 */ /* 0x002ea20000100800 */
[----:B------:R-:W-:-:S03]  /*3480*/  ISETP.NE.AND P0, PT, RZ, UR21, PT ;  /* 0x00000015ff007c0c */ /* 0x000fc6000bf05270 */
[----:B-----5:R-:W-:Y:S04]  /*3490*/  STL.64 [R1+0xc0], R4 ;  /* 0x0000c00401007387 */ /* 0x020fe80000100a00 */
[----:B------:R0:W-:Y:S02]  /*34a0*/  STL [R1+0xb8], R0 ;  /* 0x0000b80001007387 */ /* 0x0001e40000100800 */
[----:B0-----:R-:W-:Y:S02]  /*34b0*/  MOV R0, 0x2 ;  /* 0x0000000200007802 */ /* 0x001fe40000000f00 */
[----:B--2---:R-:W-:-:S04]  /*34c0*/  IADD3 R3, R81, UR17, RZ ;  /* 0x0000001151037c10 */ /* 0x004fc8000fffe0ff */
[----:B------:R-:W-:Y:S01]  /*34d0*/  SHF.R.S32.HI R81, RZ, 0x1f, R3 ;  /* 0x0000001fff517819 */ /* 0x000fe20000011403 */
[C---:B------:R-:W-:Y:S01]  /*34e0*/  IMAD.WIDE R4, R3.reuse, R0, c[0x0][0x188] ;  /* 0x0000620003047625 */ /* 0x040fe200078e0200 */
[----:B------:R-:W-:-:S04]  /*34f0*/  @P0 LEA R80, P2, R3, c[0x0][0x190], 0x1 ;  /* 0x0000640003500a11 */ /* 0x000fc800078408ff */
[----:B------:R-:W-:Y:S02]  /*3500*/  @P0 LEA.HI.X R81, R3, c[0x0][0x194], R81, 0x1, P2 ;  /* 0x0000650003510a11 */ /* 0x000fe400010f0c51 */
[----:B------:R0:W2:Y:S04]  /*3510*/  LDG.E.U16 R3, [R4.64] ;  /* 0x0000001204037981 */ /* 0x0000a8000c1e1500 */
[----:B------:R1:W3:Y:S04]  /*3520*/  @P0 LDG.E.U16 R0, [R80.64] ;  /* 0x0000001250000981 */ /* 0x0002e8000c1e1500 */
[----:B-1----:R1:W4:Y:S04]  /*3530*/  @P0 LDG.E.U16 R81, [R80.64+0x2] ;  /* 0x0000021250510981 */ /* 0x002328000c1e1500 */
[----:B-1----:R0:W4:Y:S04]  /*3540*/  LDG.E.U16 R80, [R4.64+0x2] ;  /* 0x0000021204507981 */ /* 0x002128000c1e1500 */
[----:B0-----:R0:W5:Y:S01]  /*3550*/  LDL.LU.64 R4, [R1+0xc0] ;  /* 0x0000c00001047983 */ /* 0x0011620000300a00 */
[----:B---3--:R-:W-:-:S03]  /*3560*/  @P0 PRMT R78, RZ, 0x5410, R0 ;  /* 0x00005410ff4e0816 */ /* 0x008fc60000000000 */
[----:B------:R0:W5:Y:S01]  /*3570*/  LDL.LU R0, [R1+0xb8] ;  /* 0x0000b80001007983 */ /* 0x0001620000300800 */
[----:B--2---:R-:W-:Y:S02]  /*3580*/  PRMT R3, RZ, 0x5410, R3 ;  /* 0x00005410ff037816 */ /* 0x004fe40000000003 */
[----:B----4-:R-:W-:Y:S02]  /*3590*/  @P0 PRMT R79, RZ, 0x5410, R81 ;  /* 0x00005410ff4f0816 */ /* 0x010fe40000000051 */
[----:B------:R-:W-:Y:S02]  /*35a0*/  PRMT R80, RZ, 0x5410, R80 ;  /* 0x00005410ff507816 */ /* 0x000fe40000000050 */
.L_x_2601:
[----:B01----:R-:W-:Y:S05]  /*35b0*/  BSYNC B0 ;  /* 0x0000000000007941 */ /* 0x003fea0003800000 */
.L_x_2600:
[----:B------:R0:W-:Y:S04]  /*35c0*/  STL [R1+0xc0], R2 ;  /* 0x0000c00201007387 */ /* 0x0001e80000100800 */
[----:B0-----:R-:W2:Y:S04]  /*35d0*/  LDL.LU R2, [R1+0x28] ;  /* 0x0000280001027983 */ /* 0x001ea80000300800 */
[----:B-----5:R0:W-:Y:S04]  /*35e0*/  STL [R1+0xb8], R0 ;  /* 0x0000b80001007387 */ /* 0x0201e80000100800 */
[----:B0-----:R-:W3:Y:S01]  /*35f0*/  LDL.LU R0, [R1+0x24] ;  /* 0x0000240001007983 */ /* 0x001ee20000300800 */
[----:B------:R-:W-:-:S03]  /*3600*/  MOV R81, R15 ;  /* 0x0000000f00517202 */ /* 0x000fc60000000f00 */
        /* <DEDUP_REMOVED lines=35> */
.L_x_2602:
        /* <DEDUP_REMOVED lines=64> */
.L_x_2603:
        /* <DEDUP_REMOVED lines=10> */
[----:B-----5:R0:W-:Y:S04]  /*3ce0*/  STL [R1+0xd0], R7 ;  /* 0x0000d00701007387 */ /* 0x0201e80000100800 */
[----:B0-----:R-:W2:Y:S04]  /*3cf0*/  LDL.LU R7, [R1+0x10] ;  /* 0x0000100001077983 */ /* 0x001ea80000300800 */
[----:B------:R0:W-:Y:S04]  /*3d00*/  STL [R1+0xcc], R6 ;  /* 0x0000cc0601007387 */ /* 0x0001e80000100800 */
        /* <DEDUP_REMOVED lines=76> */
.L_x_2604:
        /* <DEDUP_REMOVED lines=85> */
.L_x_2605:
[----:B0----5:R0:W-:Y:S04]  /*4720*/  STL [R1+0xe0], R11 ;  /* 0x0000e00b01007387 */ /* 0x0211e80000100800 */
[----:B0-----:R-:W2:Y:S04]  /*4730*/  LDL.LU R11, [R1+0x28] ;  /* 0x00002800010b7983 */ /* 0x001ea80000300800 */
[----:B------:R0:W-:Y:S04]  /*4740*/  STL [R1+0xdc], R10 ;  /* 0x0000dc0a01007387 */ /* 0x0001e80000100800 */
        /* <DEDUP_REMOVED lines=74> */
.L_x_2606:
        /* <DEDUP_REMOVED lines=29> */
[----:B------:R-:W-:Y:S02]  /*4dc0*/  FMUL.FTZ R122, R122, UR23 ;  /* 0x000000177a7a7c20 */ /* 0x000fe40008410000 */
[----:B--2---:R-:W-:Y:S02]  /*4dd0*/  FADD.FTZ R125, R81, R125 ;  /* 0x0000007d517d7221 */ /* 0x004fe40000010000 */
[----:B------:R-:W-:Y:S02]  /*4de0*/  FMUL.FTZ R81, R124, R80 ;  /* 0x000000507c517220 */ /* 0x000fe40000410000 */
[C---:B------:R-:W-:Y:S02]  /*4df0*/  FFMA.FTZ R124, R0.reuse, R124, R4 ;  /* 0x0000007c007c7223 */ /* 0x040fe40000010004 */
[----:B------:R0:W5:Y:S04]  /*4e00*/  LDL.LU R4, [R1+0xc4] ;  /* 0x0000c40001047983 */ /* 0x0001680000300800 */
[----:B------:R2:W-:Y:S02]  /*4e10*/  STL [R1+0x4], R124 ;  /* 0x0000047c01007387 */ /* 0x0005e40000100800 */
[----:B--2---:R-:W-:-:S02]  /*4e20*/  FFMA.FTZ R124, R0, R81, R2 ;  /* 0x00000051007c7223 */ /* 0x004fc40000010002 */
[----:B------:R0:W5:Y:S04]  /*4e30*/  LDL.LU R2, [R1+0xc0] ;  /* 0x0000c00001027983 */ /* 0x0001680000300800 */
[----:B------:R0:W5:Y:S04]  /*4e40*/  LDL.LU R0, [R1+0xb8] ;  /* 0x0000b80001007983 */ /* 0x0001680000300800 */
[----:B------:R2:W-:Y:S04]  /*4e50*/  STL [R1], R124 ;  /* 0x0000007c01007387 */ /* 0x0005e80000100800 */
[----:B------:R3:W-:Y:S01]  /*4e60*/  STL [R1+0x84], R122 ;  /* 0x0000847a01007387 */ /* 0x0007e20000100800 */
[----:B--2---:R-:W-:-:S05]  /*4e70*/  FMUL.FTZ R124, R123, UR23 ;  /* 0x000000177b7c7c20 */ /* 0x004fca0008410000 */
[----:B------:R0:W-:Y:S01]  /*4e80*/  STL [R1+0x80], R124 ;  /* 0x0000807c01007387 */ /* 0x0001e20000100800 */
[----:B------:R-:W-:Y:S01]  /*4e90*/  FADD.FTZ R125, R81, R125 ;  /* 0x0000007d517d7221 */ /* 0x000fe20000010000 */
[----:B------:R-:W-:Y:S02]  /*4ea0*/  MOV R81, R62 ;  /* 0x0000003e00517202 */ /* 0x000fe40000000f00 */
[----:B---3--:R-:W-:Y:S01]  /*4eb0*/  MOV R122, R63 ;  /* 0x0000003f007a7202 */ /* 0x008fe20000000f00 */
        /* <DEDUP_REMOVED lines=20> */
.L_x_2607:
        /* <DEDUP_REMOVED lines=34> */
[----:B------:R0:W5:Y:S04]  /*5220*/  LDL.LU R0, [R1+0xb8] ;  /* 0x0000b80001007983 */ /* 0x0001680000300800 */
[----:B------:R2:W-:Y:S04]  /*5230*/  STL [R1+0x4], R122 ;  /* 0x0000047a01007387 */ /* 0x0005e80000100800 */
[----:B------:R3:W-:Y:S04]  /*5240*/  STL [R1+0x7c], R120 ;  /* 0x00007c7801007387 */ /* 0x0007e80000100800 */
[----:B------:R0:W-:Y:S01]  /*5250*/  STL [R1+0x78], R123 ;  /* 0x0000787b01007387 */ /* 0x0001e20000100800 */
[----:B--2---:R-:W-:-:S02]  /*5260*/  MOV R122, R60 ;  /* 0x0000003c007a7202 */ /* 0x004fc40000000f00 */
        /* <DEDUP_REMOVED lines=21> */
.L_x_2608:
[----:B-----5:R2:W-:Y:S04]  /*53c0*/  STL [R1+0xc4], R4 ;  /* 0x0000c40401007387 */ /* 0x0205e80000100800 */
[----:B--2---:R-:W2:Y:S04]  /*53d0*/  LDL.LU R4, [R1+0xc] ;  /* 0x00000c0001047983 */ /* 0x004ea80000300800 */
[----:B------:R3:W-:Y:S04]  /*53e0*/  STL [R1+0xc0], R2 ;  /* 0x0000c00201007387 */ /* 0x0007e80000100800 */
[----:B---3--:R-:W3:Y:S01]  /*53f0*/  LDL R2, [R1+0x7c] ;  /* 0x00007c0001027983 */ /* 0x008ee20000100800 */
[----:B------:R-:W-:-:S03]  /*5400*/  FMUL.FTZ R121, R122, R3 ;  /* 0x000000037a797220 */ /* 0x000fc60000410000 */
[----:B------:R4:W-:Y:S01]  /*5410*/  STL [R1+0xb8], R0 ;  /* 0x0000b80001007387 */ /* 0x0009e20000100800 */
[----:B------:R-:W-:-:S03]  /*5420*/  FADD.FTZ R125, R125, R121 ;  /* 0x000000797d7d7221 */ /* 0x000fc60000010000 */
[----:B----4-:R-:W4:Y:S04]  /*5430*/  LDL.LU R0, [R1+0x4] ;  /* 0x0000040001007983 */ /* 0x010f280000300800 */
[----:B0-----:R-:W4:Y:S01]  /*5440*/  LDL R123, [R1+0x78] ;  /* 0x00007800017b7983 */ /* 0x001f220000100800 */
        /* <DEDUP_REMOVED lines=10> */
[----:B------:R-:W-:-:S02]  /*54f0*/  FADD.FTZ R125, R122, R125 ;  /* 0x0000007d7a7d7221 */ /* 0x000fc40000010000 */
[----:B----4-:R-:W-:Y:S02]  /*5500*/  FFMA.FTZ R124, R123, R122, R124 ;  /* 0x0000007a7b7c7223 */ /* 0x010fe4000001007c */
[----:B------:R-:W-:Y:S01]  /*5510*/  FMUL.FTZ R122, R56, UR23 ;  /* 0x00000017387a7c20 */ /* 0x000fe20008410000 */
[----:B------:R-:W-:Y:S01]  /*5520*/  MOV R56, R54 ;  /* 0x0000003600387202 */ /* 0x000fe20000000f00 */
[----:B--2---:R-:W-:Y:S02]  /*5530*/  FADD.FTZ R121, R121, R120 ;  /* 0x0000007879797221 */ /* 0x004fe40000010000 */
[----:B------:R-:W-:Y:S02]  /*5540*/  FFMA.FTZ R120, R123, R120, R0 ;  /* 0x000000787b787223 */ /* 0x000fe40000010000 */
[----:B------:R-:W-:Y:S01]  /*5550*/  FMUL.FTZ R123, R57, UR23 ;  /* 0x00000017397b7c20 */ /* 0x000fe20008410000 */
[----:B------:R0:W5:Y:S01]  /*5560*/  LDL.LU R0, [R1+0xb8] ;  /* 0x0000b80001007983 */ /* 0x0001620000300800 */
[----:B------:R-:W-:-:S03]  /*5570*/  MOV R57, R55 ;  /* 0x0000003700397202 */ /* 0x000fc60000000f00 */
        /* <DEDUP_REMOVED lines=21> */
.L_x_2609:
        /* <DEDUP_REMOVED lines=13> */
[----:B------:R-:W-:-:S04]  /*57a0*/  FMUL.FTZ R56, R57, R80 ;  /* 0x0000005039387220 */ /* 0x000fc80000410000 */
[----:B------:R-:W-:Y:S02]  /*57b0*/  FADD.FTZ R125, R56, R125 ;  /* 0x0000007d387d7221 */ /* 0x000fe40000010000 */
[C---:B--2---:R-:W-:Y:S02]  /*57c0*/  FFMA.FTZ R120, R122.reuse, R57, R120 ;  /* 0x000000397a787223 */ /* 0x044fe40000010078 */
[----:B------:R-:W-:Y:S01]  /*57d0*/  FFMA.FTZ R124, R122, R56, R124 ;  /* 0x000000387a7c7223 */ /* 0x000fe2000001007c */
[----:B------:R-:W-:Y:S01]  /*57e0*/  MOV R56, R53 ;  /* 0x0000003500387202 */ /* 0x000fe20000000f00 */
[----:B------:R-:W-:Y:S01]  /*57f0*/  FMUL.FTZ R57, R58, UR23 ;  /* 0x000000173a397c20 */ /* 0x000fe20008410000 */
[----:B------:R-:W-:Y:S01]  /*5800*/  MOV R58, R52 ;  /* 0x00000034003a7202 */ /* 0x000fe20000000f00 */
[----:B------:R-:W-:-:S03]  /*5810*/  FMUL.FTZ R122, R59, UR23 ;  /* 0x000000173b7a7c20 */ /* 0x000fc60008410000 */
[----:B------:R0:W-:Y:S04]  /*5820*/  STL [R1+0x54], R57 ;  /* 0x0000543901007387 */ /* 0x0001e80000100800 */
[----:B------:R0:W-:Y:S01]  /*5830*/  STL [R1+0x50], R122 ;  /* 0x0000507a01007387 */ /* 0x0001e20000100800 */
[----:B------:R-:W-:Y:S05]  /*5840*/  @!P5 BRA `(.L_x_2610) ;  /* 0x000001200000d947 */ /* 0x000fea0003800000 */
[----:B0-----:R-:W-:-:S04]  /*5850*/  FFMA.FTZ R57, R57, R3, R78 ;  /* 0x0000000339397223 */ /* 0x001fc8000001004e */
        /* <DEDUP_REMOVED lines=17> */
.L_x_2610:
[----:B------:R-:W2:Y:S01]  /*5970*/  LDL R59, [R1+0x54] ;  /* 0x00005400013b7983 */ /* 0x000ea20000100800 */
[----:B0-----:R-:W-:Y:S02]  /*5980*/  FMUL.FTZ R57, R58, R3 ;  /* 0x000000033a397220 */ /* 0x001fe40000410000 */
[----:B------:R-:W-:Y:S02]  /*5990*/  FADD.FTZ R76, R76, -UR6 ;  /* 0x800000064c4c7e21 */ /* 0x000fe40008010000 */
[----:B------:R-:W-:Y:S02]  /*59a0*/  FADD.FTZ R125, R125, R57 ;  /* 0x000000397d7d7221 */ /* 0x000fe40000010000 */
[----:B------:R-:W-:Y:S02]  /*59b0*/  FADD.FTZ R77, R77, -UR6 ;  /* 0x800000064d4d7e21 */ /* 0x000fe40008010000 */
[----:B------:R-:W-:Y:S02]  /*59c0*/  FFMA.FTZ R120, R122, R56, R120 ;  /* 0x000000387a787223 */ /* 0x000fe40000010078 */
[----:B------:R-:W-:-:S02]  /*59d0*/  FMUL.FTZ R76, R76, UR23 ;  /* 0x000000174c4c7c20 */ /* 0x000fc40008410000 */
[----:B------:R-:W-:Y:S02]  /*59e0*/  FADD.FTZ R123, R123, R58 ;  /* 0x0000003a7b7b7221 */ /* 0x000fe40000010000 */
[----:B------:R-:W-:Y:S01]  /*59f0*/  FADD.FTZ R121, R121, R56 ;  /* 0x0000003879797221 */ /* 0x000fe20000010000 */
[----:B------:R0:W-:Y:S01]  /*5a00*/  STL [R1+0x1c], R76 ;  /* 0x00001c4c01007387 */ /* 0x0001e20000100800 */
[C---:B--2---:R-:W-:Y:S02]  /*5a10*/  FFMA.FTZ R124, R59.reuse, R57, R124 ;  /* 0x000000393b7c7223 */ /* 0x044fe4000001007c */
[----:B------:R-:W-:Y:S01]  /*5a20*/  FMUL.FTZ R57, R56, R80 ;  /* 0x0000005038397220 */ /* 0x000fe20000410000 */
[----:B------:R-:W-:Y:S01]  /*5a30*/  MOV R56, R51 ;  /* 0x0000003300387202 */ /* 0x000fe20000000f00 */
[----:B------:R-:W-:Y:S01]  /*5a40*/  FFMA.FTZ R81, R59, R58, R81 ;  /* 0x0000003a3b517223 */ /* 0x000fe20000010051 */
[----:B------:R-:W-:Y:S01]  /*5a50*/  MOV R58, R50 ;  /* 0x00000032003a7202 */ /* 0x000fe20000000f00 */
[----:B------:R-:W-:-:S02]  /*5a60*/  FFMA.FTZ R124, R122, R57, R124 ;  /* 0x000000397a7c7223 */ /* 0x000fc4000001007c */
[----:B------:R-:W-:Y:S02]  /*5a70*/  FMUL.FTZ R122, R77, UR23 ;  /* 0x000000174d7a7c20 */ /* 0x000fe40008410000 */
[----:B------:R-:W-:-:S03]  /*5a80*/  FADD.FTZ R125, R57, R125 ;  /* 0x0000007d397d7221 */ /* 0x000fc60000010000 */
        /* <DEDUP_REMOVED lines=20> */
.L_x_2611:
[----:B------:R-:W-:Y:S02]  /*5bd0*/  FMUL.FTZ R57, R58, R3 ;  /* 0x000000033a397220 */ /* 0x000fe40000410000 */
[----:B------:R-:W-:Y:S02]  /*5be0*/  FADD.FTZ R82, R82, -UR6 ;  /* 0x8000000652527e21 */ /* 0x000fe40008010000 */
[----:B------:R-:W-:Y:S02]  /*5bf0*/  FADD.FTZ R83, R83, -UR6 ;  /* 0x8000000653537e21 */ /* 0x000fe40008010000 */
[C---:B------:R-:W-:Y:S02]  /*5c00*/  FFMA.FTZ R81, R76.reuse, R58, R81 ;  /* 0x0000003a4c517223 */ /* 0x040fe40000010051 */
[----:B------:R-:W-:Y:S02]  /*5c10*/  FFMA.FTZ R124, R76, R57, R124 ;  /* 0x000000394c7c7223 */ /* 0x000fe4000001007c */
[----:B------:R-:W-:-:S02]  /*5c20*/  FMUL.FTZ R77, R82, UR23 ;  /* 0x00000017524d7c20 */ /* 0x000fc40008410000 */
[----:B0-----:R-:W-:Y:S02]  /*5c30*/  FMUL.FTZ R76, R83, UR23 ;  /* 0x00000017534c7c20 */ /* 0x001fe40008410000 */
[----:B------:R-:W-:Y:S01]  /*5c40*/  FADD.FTZ R125, R125, R57 ;  /* 0x000000397d7d7221 */ /* 0x000fe20000010000 */
[----:B------:R0:W-:Y:S01]  /*5c50*/  STL [R1+0x24], R77 ;  /* 0x0000244d01007387 */ /* 0x0001e20000100800 */
[----:B------:R-:W-:Y:S02]  /*5c60*/  FMUL.FTZ R57, R56, R80 ;  /* 0x0000005038397220 */ /* 0x000fe40000410000 */
[----:B------:R-:W-:Y:S01]  /*5c70*/  FADD.FTZ R123, R123, R58 ;  /* 0x0000003a7b7b7221 */ /* 0x000fe20000010000 */
[----:B------:R0:W-:Y:S01]  /*5c80*/  STL [R1+0x20], R76 ;  /* 0x0000204c01007387 */ /* 0x0001e20000100800 */
[----:B------:R-:W-:Y:S01]  /*5c90*/  FADD.FTZ R121, R121, R56 ;  /* 0x0000003879797221 */ /* 0x000fe20000010000 */
[----:B------:R-:W-:Y:S01]  /*5ca0*/  MOV R58, R48 ;  /* 0x00000030003a7202 */ /* 0x000fe20000000f00 */
[C---:B------:R-:W-:Y:S01]  /*5cb0*/  FFMA.FTZ R120, R122.reuse, R56, R120 ;  /* 0x000000387a787223 */ /* 0x040fe20000010078 */
[----:B------:R-:W-:Y:S01]  /*5cc0*/  MOV R56, R49 ;  /* 0x0000003100387202 */ /* 0x000fe20000000f00 */
[----:B------:R-:W-:-:S02]  /*5cd0*/  FFMA.FTZ R124, R122, R57, R124 ;  /* 0x000000397a7c7223 */ /* 0x000fc4000001007c */
[----:B------:R-:W-:Y:S01]  /*5ce0*/  FADD.FTZ R125, R57, R125 ;  /* 0x0000007d397d7221 */ /* 0x000fe20000010000 */
        /* <DEDUP_REMOVED lines=19> */
.L_x_2612:
        /* <DEDUP_REMOVED lines=37> */
.L_x_2613:
        /* <DEDUP_REMOVED lines=37> */
.L_x_2614:
        /* <DEDUP_REMOVED lines=37> */
.L_x_2615:
        /* <DEDUP_REMOVED lines=37> */
.L_x_2616:
        /* <DEDUP_REMOVED lines=37> */
.L_x_2617:
        /* <DEDUP_REMOVED lines=37> */
.L_x_2618:
        /* <DEDUP_REMOVED lines=37> */
.L_x_2619:
        /* <DEDUP_REMOVED lines=37> */
.L_x_2620:
[----:B------:R-:W-:Y:S01]  /*70a0*/  FMUL.FTZ R57, R58, R3 ;  /* 0x000000033a397220 */ /* 0x000fe20000410000 */
[----:B------:R-:W-:Y:S01]  /*70b0*/  MOV R59, R31 ;  /* 0x0000001f003b7202 */ /* 0x000fe20000000f00 */
[----:B------:R-:W-:Y:S02]  /*70c0*/  FADD.FTZ R100, R100, -UR6 ;  /* 0x8000000664647e21 */ /* 0x000fe40008010000 */
[----:B------:R-:W-:Y:S02]  /*70d0*/  FFMA.FTZ R124, R77, R57, R124 ;  /* 0x000000394d7c7223 */ /* 0x000fe4000001007c */
[----:B------:R-:W-:Y:S02]  /*70e0*/  FADD.FTZ R125, R125, R57 ;  /* 0x000000397d7d7221 */ /* 0x000fe40000010000 */
[----:B------:R-:W-:Y:S02]  /*70f0*/  FMUL.FTZ R57, R56, R80 ;  /* 0x0000005038397220 */ /* 0x000fe40000410000 */
[----:B------:R-:W-:-:S02]  /*7100*/  FADD.FTZ R101, R101, -UR6 ;  /* 0x8000000665657e21 */ /* 0x000fc40008010000 */
[----:B------:R-:W-:Y:S02]  /*7110*/  FADD.FTZ R121, R121, R56 ;  /* 0x0000003879797221 */ /* 0x000fe40000010000 */
[C---:B------:R-:W-:Y:S02]  /*7120*/  FFMA.FTZ R120, R76.reuse, R56, R120 ;  /* 0x000000384c787223 */ /* 0x040fe40000010078 */
[----:B------:R-:W-:Y:S02]  /*7130*/  FFMA.FTZ R56, R76, R57, R124 ;  /* 0x000000394c387223 */ /* 0x000fe4000001007c */
[----:B------:R-:W-:Y:S01]  /*7140*/  FFMA.FTZ R81, R77, R58, R81 ;  /* 0x0000003a4d517223 */ /* 0x000fe20000010051 */
[----:B0-----:R-:W-:Y:S01]  /*7150*/  MOV R77, R30 ;  /* 0x0000001e004d7202 */ /* 0x001fe20000000f00 */
[----:B------:R-:W-:Y:S02]  /*7160*/  FADD.FTZ R57, R57, R125 ;  /* 0x0000007d39397221 */ /* 0x000fe40000010000 */
        /* <DEDUP_REMOVED lines=22> */
.L_x_2621:
        /* <DEDUP_REMOVED lines=35> */
.L_x_2622:
[----:B------:R-:W-:Y:S01]  /*7500*/  FMUL.FTZ R76, R77, R3 ;  /* 0x000000034d4c7220 */ /* 0x000fe20000410000 */
[----:B------:R-:W-:Y:S01]  /*7510*/  MOV R83, R26 ;  /* 0x0000001a00537202 */ /* 0x000fe20000000f00 */
        /* <DEDUP_REMOVED lines=33> */
.L_x_2623:
        /* <DEDUP_REMOVED lines=35> */
.L_x_2624:
        /* <DEDUP_REMOVED lines=35> */
.L_x_2625:
        /* <DEDUP_REMOVED lines=35> */
.L_x_2626:
        /* <DEDUP_REMOVED lines=35> */
.L_x_2627:
        /* <DEDUP_REMOVED lines=35> */
.L_x_2628:
        /* <DEDUP_REMOVED lines=8> */
[C---:B------:R-:W-:Y:S01]  /*82a0*/  FFMA.FTZ R56, R95.reuse, R77, R59 ;  /* 0x0000004d5f387223 */ /* 0x040fe2000001003b */
[----:B------:R-:W-:Y:S01]  /*82b0*/  MOV R59, R13 ;  /* 0x0000000d003b7202 */ /* 0x000fe20000000f00 */
[----:B------:R-:W-:Y:S02]  /*82c0*/  FFMA.FTZ R81, R95, R82, R81 ;  /* 0x000000525f517223 */ /* 0x000fe40000010051 */
[----:B------:R-:W-:Y:S01]  /*82d0*/  FADD.FTZ R76, R82, R76 ;  /* 0x0000004c524c7221 */ /* 0x000fe20000010000 */
        /* <DEDUP_REMOVED lines=23> */
.L_x_2629:
[----:B------:R-:W-:Y:S01]  /*8450*/  FMUL.FTZ R77, R82, R3 ;  /* 0x00000003524d7220 */ /* 0x000fe20000410000 */
[----:B------:R-:W-:Y:S01]  /*8460*/  MOV R110, R10 ;  /* 0x0000000a006e7202 */ /* 0x000fe20000000f00 */
[----:B------:R-:W-:Y:S01]  /*8470*/  FADD.FTZ R90, R118, -UR6 ;  /* 0x80000006765a7e21 */ /* 0x000fe20008010000 */
[----:B------:R-:W-:Y:S01]  /*8480*/  MOV R109, R11 ;  /* 0x0000000b006d7202 */ /* 0x000fe20000000f00 */
        /* <DEDUP_REMOVED lines=31> */
.L_x_2630:
[----:B------:R-:W2:Y:S04]  /*8680*/  LDL.LU R83, [R1+0x58] ;  /* 0x0000580001537983 */ /* 0x000ea80000300800 */
[----:B------:R-:W3:Y:S01]  /*8690*/  LDL.LU R82, [R1+0x5c] ;  /* 0x00005c0001527983 */ /* 0x000ee20000300800 */
[----:B------:R-:W-:Y:S01]  /*86a0*/  FMUL.FTZ R59, R110, R3 ;  /* 0x000000036e3b7220 */ /* 0x000fe20000410000 */
[----:B------:R-:W-:Y:S01]  /*86b0*/  MOV R108, R8 ;  /* 0x00000008006c7202 */ /* 0x000fe20000000f00 */
[----:B------:R-:W-:Y:S01]  /*86c0*/  FMUL.FTZ R77, R109, R80 ;  /* 0x000000506d4d7220 */ /* 0x000fe20000410000 */
[----:B------:R-:W-:Y:S01]  /*86d0*/  MOV R107, R9 ;  /* 0x00000009006b7202 */ /* 0x000fe20000000f00 */
[----:B------:R-:W-:Y:S02]  /*86e0*/  FFMA.FTZ R81, R90, R59, R81 ;  /* 0x0000003b5a517223 */ /* 0x000fe40000010051 */
[----:B------:R-:W-:-:S02]  /*86f0*/  FADD.FTZ R76, R76, R59 ;  /* 0x0000003b4c4c7221 */ /* 0x000fc40000010000 */
        /* <DEDUP_REMOVED lines=25> */
.L_x_2631:
        /* <DEDUP_REMOVED lines=33> */
.L_x_2632:
[----:B------:R-:W2:Y:S04]  /*8aa0*/  LDL.LU R87, [R1+0x70] ;  /* 0x0000700001577983 */ /* 0x000ea80000300800 */
[----:B------:R-:W3:Y:S01]  /*8ab0*/  LDL.LU R86, [R1+0x74] ;  /* 0x0000740001567983 */ /* 0x000ee20000300800 */
[----:B------:R-:W-:Y:S02]  /*8ac0*/  FMUL.FTZ R77, R106, R3 ;  /* 0x000000036a4d7220 */ /* 0x000fe40000410000 */
[----:B------:R-:W-:Y:S02]  /*8ad0*/  FMUL.FTZ R85, R105, R80 ;  /* 0x0000005069557220 */ /* 0x000fe40000410000 */
[----:B------:R-:W-:Y:S02]  /*8ae0*/  FFMA.FTZ R59, R82, R77, R59 ;  /* 0x0000004d523b7223 */ /* 0x000fe4000001003b */
[----:B------:R-:W-:-:S02]  /*8af0*/  FADD.FTZ R77, R76, R77 ;  /* 0x0000004d4c4d7221 */ /* 0x000fc40000010000 */
[----:B------:R-:W-:Y:S01]  /*8b00*/  FFMA.FTZ R76, R81, R85, R59 ;  /* 0x00000055514c7223 */ /* 0x000fe2000001003b */
[----:B------:R-:W-:Y:S01]  /*8b10*/  MOV R59, R5 ;  /* 0x00000005003b7202 */ /* 0x000fe20000000f00 */
[----:B------:R-:W-:Y:S02]  /*8b20*/  FADD.FTZ R77, R85, R77 ;  /* 0x0000004d554d7221 */ /* 0x000fe40000010000 */
[----:B--2---:R-:W-:Y:S01]  /*8b30*/  FADD.FTZ R94, R87, -UR6 ;  /* 0x80000006575e7e21 */ /* 0x004fe20008010000 */
[----:B------:R-:W-:Y:S01]  /*8b40*/  MOV R87, R4 ;  /* 0x0000000400577202 */ /* 0x000fe20000000f00 */
        /* <DEDUP_REMOVED lines=22> */
.L_x_2633:
[----:B------:R-:W2:Y:S01]  /*8cb0*/  LDL R111, [R1+0xb4] ;  /* 0x0000b400016f7983 */ /* 0x000ea20000100800 */
[----:B------:R-:W-:Y:S01]  /*8cc0*/  FMUL.FTZ R85, R87, R3 ;  /* 0x0000000357557220 */ /* 0x000fe20000410000 */
[----:B-----5:R-:W-:Y:S01]  /*8cd0*/  ISETP.NE.AND P2, PT, R0, RZ, PT ;  /* 0x000000ff0000720c */ /* 0x020fe20003f45270 */
[----:B------:R-:W-:Y:S01]  /*8ce0*/  FFMA.FTZ R58, R90, R110, R58 ;  /* 0x0000006e5a3a7223 */ /* 0x000fe2000001003a */
[----:B------:R-:W0:Y:S01]  /*8cf0*/  S2R R112, SR_LANEID ;  /* 0x0000000000707919 */ /* 0x000e220000000000 */
[----:B------:R-:W-:Y:S01]  /*8d00*/  FFMA.FTZ R76, R94, R85, R76 ;  /* 0x000000555e4c7223 */ /* 0x000fe2000001004c */
[----:B------:R-:W-:Y:S01]  /*8d10*/  BSSY B0, `(.L_x_2634) ;  /* 0x0000054000007945 */ /* 0x000fe20003800000 */
[----:B------:R-:W-:Y:S02]  /*8d20*/  FADD.FTZ R77, R77, R85 ;  /* 0x000000554d4d7221 */ /* 0x000fe40000010000 */
[----:B------:R-:W-:Y:S02]  /*8d30*/  FMUL.FTZ R85, R59, R80 ;  /* 0x000000503b557220 */ /* 0x000fe40000410000 */
[----:B------:R-:W-:-:S02]  /*8d40*/  FADD.FTZ R84, R84, R110 ;  /* 0x0000006e54547221 */ /* 0x000fc40000010000 */
[----:B------:R-:W-:Y:S02]  /*8d50*/  FFMA.FTZ R76, R93, R85, R76 ;  /* 0x000000555d4c7223 */ /* 0x000fe4000001004c */
[----:B------:R-:W-:Y:S02]  /*8d60*/  FADD.FTZ R77, R85, R77 ;  /* 0x0000004d554d7221 */ /* 0x000fe40000010000 */
[----:B------:R-:W-:Y:S01]  /*8d70*/  FADD.FTZ R57, R57, R109 ;  /* 0x0000006d39397221 */ /* 0x000fe20000010000 */
[----:B------:R-:W3:Y:S01]  /*8d80*/  SHFL.DOWN PT, R85, R76, 0x1, 0x1f ;  /* 0x08201f004c557f89 */ /* 0x000ee200000e0000 */
[----:B------:R-:W-:Y:S02]  /*8d90*/  FFMA.FTZ R56, R89, R109, R56 ;  /* 0x0000006d59387223 */ /* 0x000fe40000010038 */
[----:B------:R-:W-:Y:S01]  /*8da0*/  FFMA.FTZ R58, R88, R108, R58 ;  /* 0x0000006c583a7223 */ /* 0x000fe2000001003a */
[----:B------:R-:W4:Y:S01]  /*8db0*/  SHFL.DOWN PT, R86, R77, 0x1, 0x1f ;  /* 0x08201f004d567f89 */ /* 0x000f2200000e0000 */
[----:B------:R-:W-:-:S02]  /*8dc0*/  FADD.FTZ R84, R84, R108 ;  /* 0x0000006c54547221 */ /* 0x000fc40000010000 */
[----:B------:R-:W-:Y:S02]  /*8dd0*/  FADD.FTZ R57, R57, R107 ;  /* 0x0000006b39397221 */ /* 0x000fe40000010000 */
[----:B------:R-:W-:Y:S01]  /*8de0*/  FFMA.FTZ R56, R83, R107, R56 ;  /* 0x0000006b53387223 */ /* 0x000fe20000010038 */
[----:B0-----:R-:W-:Y:S01]  /*8df0*/  ISETP.GT.AND P0, PT, R112, 0x1e, PT ;  /* 0x0000001e7000780c */ /* 0x001fe20003f04270 */
[----:B------:R-:W-:Y:S01]  /*8e00*/  FFMA.FTZ R58, R82, R106, R58 ;  /* 0x0000006a523a7223 */ /* 0x000fe2000001003a */
[----:B------:R-:W-:Y:S01]  /*8e10*/  ISETP.NE.AND P3, PT, R112, RZ, PT ;  /* 0x000000ff7000720c */ /* 0x000fe20003f65270 */
[----:B------:R-:W-:Y:S02]  /*8e20*/  FADD.FTZ R106, R84, R106 ;  /* 0x0000006a546a7221 */ /* 0x000fe40000010000 */
[----:B------:R-:W-:Y:S02]  /*8e30*/  FADD.FTZ R84, R57, R105 ;  /* 0x0000006939547221 */ /* 0x000fe40000010000 */
[----:B------:R-:W-:-:S02]  /*8e40*/  FFMA.FTZ R57, R81, R105, R56 ;  /* 0x0000006951397223 */ /* 0x000fc40000010038 */
[----:B------:R-:W-:Y:S02]  /*8e50*/  FFMA.FTZ R56, R94, R87, R58 ;  /* 0x000000575e387223 */ /* 0x000fe4000001003a */
[----:B------:R-:W-:Y:S02]  /*8e60*/  FFMA.FTZ R57, R93, R59, R57 ;  /* 0x0000003b5d397223 */ /* 0x000fe40000010039 */
[----:B------:R-:W-:Y:S02]  /*8e70*/  FADD.FTZ R58, R106, R87 ;  /* 0x000000576a3a7221 */ /* 0x000fe40000010000 */
        /* <DEDUP_REMOVED lines=61> */
.L_x_2635:
[----:B------:R-:W-:Y:S05]  /*9250*/  BSYNC B0 ;  /* 0x0000000000007941 */ /* 0x000fea0003800000 */
.L_x_2634:
        /* <DEDUP_REMOVED lines=79> */
.L_x_2637:
[----:B------:R-:W-:Y:S05]  /*9750*/  BSYNC B0 ;  /* 0x0000000000007941 */ /* 0x000fea0003800000 */
.L_x_2636:
        /* <DEDUP_REMOVED lines=21> */
.L_x_2639:
[----:B------:R-:W-:Y:S05]  /*98b0*/  BSYNC B0 ;  /* 0x0000000000007941 */ /* 0x000fea0003800000 */
.L_x_2638:
[----:B--2---:R-:W-:-:S10]  /*98c0*/  HFMA2.MMA R56, -RZ, RZ, 0, 1.1920928955078125e-07 ;  /* 0x00000002ff387435 */ /* 0x004fd400000001ff */
[----:B------:R-:W-:-:S13]  /*98d0*/  ISETP.LE.U32.AND P0, PT, R56, c[0x0][0xc], PT ;  /* 0x0000030038007a0c */ /* 0x000fda0003f03070 */
[----:B------:R-:W-:Y:S05]  /*98e0*/  @!P0 BRA `(.L_x_2640) ;  /* 0x0000185000008947 */ /* 0x000fea0003800000 */
[----:B------:R-:W2:Y:S01]  /*98f0*/  S2UR UR22, SR_CTAID.Y ;  /* 0x00000000001679c3 */ /* 0x000ea20000002600 */
        /* <DEDUP_REMOVED lines=9> */
[----:B--2---:R-:W-:-:S04]  /*9990*/  UIADD3 UR5, UR5, UR22, URZ ;  /* 0x0000001605057290 */ /* 0x004fc8000fffe03f */
[----:B------:R-:W-:Y:S01]  /*99a0*/  UIMAD.WIDE.U32 UR16, UR5, UR15, UR16 ;  /* 0x0000000f051072a5 */ /* 0x000fe2000f8e0010 */
[----:B------:R-:W-:Y:S05]  /*99b0*/  @P2 BRA `(.L_x_2641) ;  /* 0x0000020000002947 */ /* 0x000fea0003800000 */
[----:B------:R-:W-:Y:S01]  /*99c0*/  ULDC UR14, c[0x0][0x10] ;  /* 0x00000400000e7ab9 */ /* 0x000fe20000000800 */
[----:B------:R-:W2:Y:S01]  /*99d0*/  S2R R58, SR_LANEID ;  /* 0x00000000003a7919 */ /* 0x000ea20000000000 */
        /* <DEDUP_REMOVED lines=23> */
.L_x_2642:
[----:B------:R-:W-:Y:S02]  /*9b50*/  MOV R56, UR16 ;  /* 0x0000001000387c02 */ /* 0x000fe40008000f00 */
[----:B------:R-:W-:-:S05]  /*9b60*/  MOV R57, UR17 ;  /* 0x0000001100397c02 */ /* 0x000fca0008000f00 */
[----:B------:R-:W2:Y:S01]  /*9b70*/  LDG.E.STRONG.GPU R56, [R56.64] ;  /* 0x0000001238387981 */ /* 0x000ea2000c1ef900 */
[----:B------:R-:W-:Y:S01]  /*9b80*/  YIELD ;  /* 0x0000000000007946 */ /* 0x000fe20003800000 */
[----:B--2---:R-:W-:Y:S01]  /*9b90*/  ISETP.NE.AND P0, PT, R56, R58, PT ;  /* 0x0000003a3800720c */ /* 0x004fe20003f05270 */
[----:B------:R-:W-:-:S12]  /*9ba0*/  CCTL.IVALL ;  /* 0x00000000ff00798f */ /* 0x000fd80002000000 */
[----:B------:R-:W-:Y:S05]  /*9bb0*/  @P0 BRA `(.L_x_2642) ;  /* 0xffffff9000000947 */ /* 0x000fea000383ffff */
.L_x_2641:
[----:B------:R-:W-:Y:S01]  /*9bc0*/  ISETP.NE.AND P0, PT, RZ, c[0x0][0xc], PT ;  /* 0x00000300ff007a0c */ /* 0x000fe20003f05270 */
[----:B------:R-:W-:Y:S01]  /*9bd0*/  WARPSYNC 0xffffffff ;  /* 0xffffffff00007948 */ /* 0x000fe20003800000 */
[----:B------:R-:W-:Y:S11]  /*9be0*/  BAR.SYNC.DEFER_BLOCKING 0x0 ;  /* 0x0000000000007b1d */ /* 0x000ff60000010000 */
[----:B------:R-:W-:Y:S05]  /*9bf0*/  @!P0 BRA `(.L_x_2640) ;  /* 0x0000154000008947 */ /* 0x000fea0003800000 */
[----:B------:R-:W-:Y:S01]  /*9c00*/  HFMA2.MMA R56, -RZ, RZ, 0, 5.9604644775390625e-08 ;  /* 0x00000001ff387435 */ /* 0x000fe200000001ff */
        /* <DEDUP_REMOVED lines=15> */
.L_x_2646:
[----:B------:R-:W-:Y:S02]  /*9d00*/  MOV R56, UR5 ;  /* 0x0000000500387c02 */ /* 0x000fe40008000f00 */
        /* <DEDUP_REMOVED lines=153> */
.L_x_2645:
[----:B------:R-:W-:-:S06]  /*a6a0*/  UISETP.GT.AND UP0, UPT, UR14, 0x4, UPT ;  /* 0x000000040e00788c */ /* 0x000fcc000bf04270 */
[----:B------:R-:W-:-:S13]  /*a6b0*/  PLOP3.LUT P3, PT, PT, PT, UP0, 0x80, 0x0 ;  /* 0x000000000000781c */ /* 0x000fda0003f6f008 */
[----:B------:R-:W-:Y:S05]  /*a6c0*/  @!P3 BRA `(.L_x_2647) ;  /* 0x000005200000b947 */ /* 0x000fea0003800000 */
[----:B------:R-:W-:Y:S01]  /*a6d0*/  MOV R56, UR5 ;  /* 0x0000000500387c02 */ /* 0x000fe20008000f00 */
        /* <DEDUP_REMOVED lines=81> */
.L_x_2647:
[----:B01----:R-:W-:-:S13]  /*abf0*/  ISETP.NE.OR P0, PT, RZ, UR14, P0 ;  /* 0x0000000eff007c0c */ /* 0x003fda0008705670 */
[----:B------:R-:W-:Y:S05]  /*ac00*/  @!P0 BRA `(.L_x_2643) ;  /* 0x000002a000008947 */ /* 0x000fea0003800000 */
.L_x_2644:
[----:B------:R-:W-:Y:S01]  /*ac10*/  MOV R56, UR5 ;  /* 0x0000000500387c02 */ /* 0x000fe20008000f00 */
        /* <DEDUP_REMOVED lines=41> */
.L_x_2643:
[----:B------:R-:W-:-:S04]  /*aeb0*/  MOV R58, c[0x0][0xc] ;  /* 0x00000300003a7a02 */ /* 0x000fc80000000f00 */
        /* <DEDUP_REMOVED lines=15> */
.L_x_2649:
[----:B------:R-:W-:Y:S05]  /*afb0*/  BSYNC B0 ;  /* 0x0000000000007941 */ /* 0x000fea0003800000 */
.L_x_2648:
        /* <DEDUP_REMOVED lines=24> */
.L_x_2640:
[----:B------:R2:W5:Y:S04]  /*b140*/  LDL R58, [R1+0x90] ;  /* 0x00009000013a7983 */ /* 0x0005680000100800 */
        /* <DEDUP_REMOVED lines=27> */
.L_x_2650:
        /* <DEDUP_REMOVED lines=20> */
.L_x_2652:
[----:B------:R-:W-:Y:S05]  /*b440*/  BSYNC B0 ;  /* 0x0000000000007941 */ /* 0x000fea0003800000 */
.L_x_2651:
[----:B-----5:R0:W5:Y:S04]  /*b450*/  LDL R59, [R1+0xa0] ;  /* 0x0000a000013b7983 */ /* 0x0201680000100800 */
[----:B--2---:R0:W5:Y:S01]  /*b460*/  LDL R57, [R1+0xac] ;  /* 0x0000ac0001397983 */ /* 0x0041620000100800 */
        /* <DEDUP_REMOVED lines=25> */
.L_x_2653:
[----:B0-----:R-:W-:Y:S01]  /*b600*/  BSSY B0, `(.L_x_2654) ;  /* 0x0000013000007945 */ /* 0x001fe20003800000 */
[----:B------:R-:W-:Y:S05]  /*b610*/  @P0 BRA `(.L_x_2655) ;  /* 0x0000011000000947 */ /* 0x000fea0003800000 */
[----:B---3--:R-:W-:Y:S02]  /*b620*/  MOV R14, UR5 ;  /* 0x00000005000e7c02 */ /* 0x008fe40008000f00 */
[----:B------:R-:W-:-:S03]  /*b630*/  MOV R15, UR5 ;  /* 0x00000005000f7c02 */ /* 0x000fc60008000f00 */
[----:B----45:R-:W-:Y:S02]  /*b640*/  FFMA.FTZ R14, R59, R14, UR6 ;  /* 0x000000063b0e7e23 */ /* 0x030fe4000801000e */
        /* <DEDUP_REMOVED lines=14> */
.L_x_2655:
[----:B------:R-:W-:Y:S05]  /*b730*/  BSYNC B0 ;  /* 0x0000000000007941 */ /* 0x000fea0003800000 */
.L_x_2654:
[----:B-----5:R2:W5:Y:S04]  /*b740*/  LDL R59, [R1+0x98] ;  /* 0x00009800013b7983 */ /* 0x0205680000100800 */
[----:B0-----:R2:W5:Y:S01]  /*b750*/  LDL R57, [R1+0xa4] ;  /* 0x0000a40001397983 */ /* 0x0015620000100800 */
[C---:B------:R-:W-:Y:S02]  /*b760*/  IADD3 R56, R2.reuse, 0x20, RZ ;  /* 0x0000002002387810 */ /* 0x040fe40007ffe0ff */
[----:B------:R-:W-:Y:S02]  /*b770*/  IADD3 R58, R2, 0x20, RZ ;  /* 0x00000020023a7810 */ /* 0x000fe40007ffe0ff */
[----:B------:R-:W-:Y:S02]  /*b780*/  SHF.R.S32.HI R56, RZ, 0x1f, R56 ;  /* 0x0000001fff387819 */ /* 0x000fe40000011438 */
[----:B------:R-:W-:-:S04]  /*b790*/  ISETP.GE.U32.AND P0, PT, R58, c[0x0][0x1e0], PT ;  /* 0x000078003a007a0c */ /* 0x000fc80003f06070 */
[----:B------:R-:W-:-:S04]  /*b7a0*/  ISETP.GE.AND.EX P0, PT, R56, c[0x0][0x1e4], PT, P0 ;  /* 0x0000790038007a0c */ /* 0x000fc80003f06300 */
[----:B------:R-:W-:Y:S01]  /*b7b0*/  ISETP.GT.U32.OR P0, PT, R0, 0x1bf, P0 ;  /* 0x000001bf0000780c */ /* 0x000fe20000704470 */
[----:B------:R-:W-:Y:S11]  /*b7c0*/  @!P5 BRA `(.L_x_2656) ;  /* 0x000001200000d947 */ /* 0x000ff60003800000 */
        /* <DEDUP_REMOVED lines=18> */
.L_x_2656:
[----:B--2---:R-:W-:Y:S01]  /*b8f0*/  BSSY B0, `(.L_x_2657) ;  /* 0x0000013000007945 */ /* 0x004fe20003800000 */
        /* <DEDUP_REMOVED lines=18> */
.L_x_2658:
[----:B------:R-:W-:Y:S05]  /*ba20*/  BSYNC B0 ;  /* 0x0000000000007941 */ /* 0x000fea0003800000 */
.L_x_2657:
[----:B------:R2:W5:Y:S04]  /*ba30*/  LDL R77, [R1+0x9c] ;  /* 0x00009c00014d7983 */ /* 0x0005680000100800 */
[----:B0----5:R2:W5:Y:S01]  /*ba40*/  LDL R57, [R1+0xa8] ;  /* 0x0000a80001397983 */ /* 0x0215620000100800 */
[C---:B------:R-:W-:Y:S02]  /*ba50*/  IADD3 R76, R2.reuse, 0x30, RZ ;  /* 0x00000030024c7810 */ /* 0x040fe40007ffe0ff */
[C---:B------:R-:W-:Y:S02]  /*ba60*/  IADD3 R70, R2.reuse, 0x40, RZ ;  /* 0x0000004002467810 */ /* 0x040fe40007ffe0ff */
        /* <DEDUP_REMOVED lines=39> */
.L_x_2659:
[----:B--2---:R-:W-:Y:S01]  /*bce0*/  BSSY B0, `(.L_x_2660) ;  /* 0x0000013000007945 */ /* 0x004fe20003800000 */
[----:B------:R-:W-:Y:S05]  /*bcf0*/  @P6 BRA `(.L_x_2661) ;  /* 0x0000011000006947 */ /* 0x000fea0003800000 */
[----:B---3--:R-:W-:Y:S02]  /*bd00*/  MOV R14, UR5 ;  /* 0x00000005000e7c02 */ /* 0x008fe40008000f00 */
[----:B------:R-:W-:-:S03]  /*bd10*/  MOV R15, UR5 ;  /* 0x00000005000f7c02 */ /* 0x000fc60008000f00 */
[----:B----4-:R-:W-:Y:S02]  /*bd20*/  FFMA.FTZ R14, R77, R14, UR6 ;  /* 0x000000064d0e7e23 */ /* 0x010fe4000801000e */
[----:B-----5:R-:W-:Y:S01]  /*bd30*/  FFMA.FTZ R15, R57, R15, UR6 ;  /* 0x00000006390f7e23 */ /* 0x020fe2000801000f */
        /* <DEDUP_REMOVED lines=13> */
.L_x_2661:
[----:B------:R-:W-:Y:S05]  /*be10*/  BSYNC B0 ;  /* 0x0000000000007941 */ /* 0x000fea0003800000 */
.L_x_2660:
        /* <DEDUP_REMOVED lines=21> */
.L_x_2662:
        /* <DEDUP_REMOVED lines=21> */
.L_x_2664:
[----:B------:R-:W-:Y:S05]  /*c0c0*/  BSYNC B0 ;  /* 0x0000000000007941 */ /* 0x000fea0003800000 */
.L_x_2663:
        /* <DEDUP_REMOVED lines=21> */
.L_x_2665:
        /* <DEDUP_REMOVED lines=21> */
.L_x_2667:
[----:B------:R-:W-:Y:S05]  /*c370*/  BSYNC B0 ;  /* 0x0000000000007941 */ /* 0x000fea0003800000 */
.L_x_2666:
        /* <DEDUP_REMOVED lines=39> */
.L_x_2668:
        /* <DEDUP_REMOVED lines=19> */
.L_x_2670:
[----:B------:R-:W-:Y:S05]  /*c720*/  BSYNC B0 ;  /* 0x0000000000007941 */ /* 0x000fea0003800000 */
.L_x_2669:
        /* <DEDUP_REMOVED lines=21> */
.L_x_2671:
[----:B------:R-:W-:Y:S01]  /*c880*/  BSSY B0, `(.L_x_2672) ;  /* 0x0000015000007945 */ /* 0x000fe20003800000 */
[----:B------:R-:W-:Y:S05]  /*c890*/  @P4 BRA `(.L_x_2673) ;  /* 0x0000013000004947 */ /* 0x000fea0003800000 */
[----:B0-----:R-:W2:Y:S04]  /*c8a0*/  LDL.LU R56, [R1+0x64] ;  /* 0x0000640001387983 */ /* 0x001ea80000300800 */
[----:B----4-:R-:W4:Y:S01]  /*c8b0*/  LDL.LU R15, [R1+0x60] ;  /* 0x00006000010f7983 */ /* 0x010f220000300800 */
[----:B---3--:R-:W-:-:S05]  /*c8c0*/  MOV R14, UR5 ;  /* 0x00000005000e7c02 */ /* 0x008fca0008000f00 */
[----:B--2---:R-:W-:-:S04]  /*c8d0*/  FFMA.FTZ R14, R56, R14, UR6 ;  /* 0x00000006380e7e23 */ /* 0x004fc8000801000e */
[----:B------:R-:W-:Y:S01]  /*c8e0*/  FFMA.FTZ R56, R3, R54, -R14 ;  /* 0x0000003603387223 */ /* 0x000fe2000001080e */
[----:B------:R-:W-:Y:S02]  /*c8f0*/  MOV R14, UR5 ;  /* 0x00000005000e7c02 */ /* 0x000fe40008000f00 */
[----:B------:R-:W-:-:S03]  /*c900*/  MOV R54, R74 ;  /* 0x0000004a00367202 */ /* 0x000fc60000000f00 */
[----:B----4-:R-:W-:-:S04]  /*c910*/  FFMA.FTZ R14, R15, R14, UR6 ;  /* 0x000000060f0e7e23 */ /* 0x010fc8000801000e */
[----:B-----5:R-:W-:Y:S01]  /*c920*/  FFMA.FTZ R57, R80, R55, -R14 ;  /* 0x0000003750397223 */ /* 0x020fe2000001080e */
        /* <DEDUP_REMOVED lines=10> */
.L_x_2673:
[----:B------:R-:W-:Y:S05]  /*c9d0*/  BSYNC B0 ;  /* 0x0000000000007941 */ /* 0x000fea0003800000 */
.L_x_2672:
        /* <DEDUP_REMOVED lines=21> */
.L_x_2674:
        /* <DEDUP_REMOVED lines=21> */
.L_x_2676:
[----:B------:R-:W-:Y:S05]  /*cc80*/  BSYNC B0 ;  /* 0x0000000000007941 */ /* 0x000fea0003800000 */
.L_x_2675:
[----:B0-----:R0:W5:Y:S04]  /*cc90*/  LDL R52, [R1+0x1c] ;  /* 0x00001c0001347983 */ /* 0x0011680000100800 */
[----:B------:R0:W5:Y:S01]  /*cca0*/  LDL R53, [R1+0x18] ;  /* 0x0000180001357983 */ /* 0x0001620000100800 */
[C---:B------:R-:W-:Y:S02]  /*ccb0*/  IADD3 R56, R2.reuse, 0xb0, RZ ;  /* 0x000000b002387810 */ /* 0x040fe40007ffe0ff */
[C---:B-----5:R-:W-:Y:S02]  /*ccc0*/  IADD3 R57, R2.reuse, 0xb0, RZ ;  /* 0x000000b002397810 */ /* 0x060fe40007ffe0ff */
        /* <DEDUP_REMOVED lines=35> */
.L_x_2677:
[----:B0-----:R-:W-:Y:S01]  /*cf00*/  BSSY B0, `(.L_x_2678) ;  /* 0x0000013000007945 */ /* 0x001fe20003800000 */
[----:B------:R-:W-:Y:S05]  /*cf10*/  @P4 BRA `(.L_x_2679) ;  /* 0x0000011000004947 */ /* 0x000fea0003800000 */
[----:B---3--:R-:W-:-:S05]  /*cf20*/  MOV R14, UR5 ;  /* 0x00000005000e7c02 */ /* 0x008fca0008000f00 */
[----:B----4-:R-:W-:-:S04]  /*cf30*/  FFMA.FTZ R14, R52, R14, UR6 ;  /* 0x00000006340e7e23 */ /* 0x010fc8000801000e */
[----:B------:R-:W-:Y:S01]  /*cf40*/  FFMA.FTZ R52, R3, R50, -R14 ;  /* 0x0000003203347223 */ /* 0x000fe2000001080e */
[----:B------:R-:W-:Y:S02]  /*cf50*/  MOV R14, UR5 ;  /* 0x00000005000e7c02 */ /* 0x000fe40008000f00 */
[----:B------:R-:W-:-:S03]  /*cf60*/  MOV R50, R74 ;  /* 0x0000004a00327202 */ /* 0x000fc60000000f00 */
[----:B------:R-:W-:-:S04]  /*cf70*/  FFMA.FTZ R14, R53, R14, UR6 ;  /* 0x00000006350e7e23 */ /* 0x000fc8000801000e */
        /* <DEDUP_REMOVED lines=11> */
.L_x_2679:
[----:B------:R-:W-:Y:S05]  /*d030*/  BSYNC B0 ;  /* 0x0000000000007941 */ /* 0x000fea0003800000 */
.L_x_2678:
        /* <DEDUP_REMOVED lines=21> */
.L_x_2680:
[----:B------:R-:W-:Y:S01]  /*d190*/  BSSY B0, `(.L_x_2681) ;  /* 0x0000015000007945 */ /* 0x000fe20003800000 */
[----:B------:R-:W-:Y:S05]  /*d1a0*/  @P2 BRA `(.L_x_2682) ;  /* 0x0000013000002947 */ /* 0x000fea0003800000 */
[----:B0-----:R-:W2:Y:S04]  /*d1b0*/  LDL.LU R50, [R1+0x24] ;  /* 0x0000240001327983 */ /* 0x001ea80000300800 */
[----:B------:R-:W5:Y:S01]  /*d1c0*/  LDL.LU R15, [R1+0x20] ;  /* 0x00002000010f7983 */ /* 0x000f620000300800 */
[----:B---3--:R-:W-:-:S05]  /*d1d0*/  MOV R14, UR5 ;  /* 0x00000005000e7c02 */ /* 0x008fca0008000f00 */
[----:B--2-4-:R-:W-:-:S04]  /*d1e0*/  FFMA.FTZ R14, R50, R14, UR6 ;  /* 0x00000006320e7e23 */ /* 0x014fc8000801000e */
[----:B------:R-:W-:Y:S01]  /*d1f0*/  FFMA.FTZ R50, R3, R48, -R14 ;  /* 0x0000003003327223 */ /* 0x000fe2000001080e */
[----:B------:R-:W-:Y:S02]  /*d200*/  MOV R14, UR5 ;  /* 0x00000005000e7c02 */ /* 0x000fe40008000f00 */
[----:B------:R-:W-:-:S03]  /*d210*/  MOV R48, R74 ;  /* 0x0000004a00307202 */ /* 0x000fc60000000f00 */
[----:B-----5:R-:W-:-:S04]  /*d220*/  FFMA.FTZ R14, R15, R14, UR6 ;  /* 0x000000060f0e7e23 */ /* 0x020fc8000801000e */
        /* <DEDUP_REMOVED lines=11> */
.L_x_2682:
[----:B------:R-:W-:Y:S05]  /*d2e0*/  BSYNC B0 ;  /* 0x0000000000007941 */ /* 0x000fea0003800000 */
.L_x_2681:
        /* <DEDUP_REMOVED lines=21> */
.L_x_2683:
        /* <DEDUP_REMOVED lines=21> */
.L_x_2685:
[----:B------:R-:W-:Y:S05]  /*d590*/  BSYNC B0 ;  /* 0x0000000000007941 */ /* 0x000fea0003800000 */
.L_x_2684:
[----:B0-----:R0:W5:Y:S04]  /*d5a0*/  LDL R46, [R1+0x3c] ;  /* 0x00003c00012e7983 */ /* 0x0011680000100800 */
        /* <DEDUP_REMOVED lines=38> */
.L_x_2686:
[----:B0-----:R-:W-:Y:S01]  /*d810*/  BSSY B0, `(.L_x_2687) ;  /* 0x0000013000007945 */ /* 0x001fe20003800000 */
[----:B------:R-:W-:Y:S05]  /*d820*/  @P0 BRA `(.L_x_2688) ;  /* 0x0000011000000947 */ /* 0x000fea0003800000 */
[----:B---3--:R-:W-:-:S05]  /*d830*/  MOV R14, UR5 ;  /* 0x00000005000e7c02 */ /* 0x008fca0008000f00 */
[----:B----45:R-:W-:-:S04]  /*d840*/  FFMA.FTZ R14, R46, R14, UR6 ;  /* 0x000000062e0e7e23 */ /* 0x030fc8000801000e */
        /* <DEDUP_REMOVED lines=15> */
.L_x_2688:
[----:B------:R-:W-:Y:S05]  /*d940*/  BSYNC B0 ;  /* 0x0000000000007941 */ /* 0x000fea0003800000 */
.L_x_2687:
        /* <DEDUP_REMOVED lines=21> */
.L_x_2689:
        /* <DEDUP_REMOVED lines=21> */
.L_x_2691:
[----:B------:R-:W-:Y:S05]  /*dbf0*/  BSYNC B0 ;  /* 0x0000000000007941 */ /* 0x000fea0003800000 */
.L_x_2690:
        /* <DEDUP_REMOVED lines=21> */
.L_x_2692:
        /* <DEDUP_REMOVED lines=21> */
.L_x_2694:
[----:B------:R-:W-:Y:S05]  /*dea0*/  BSYNC B0 ;  /* 0x0000000000007941 */ /* 0x000fea0003800000 */
.L_x_2693:
[----:B0-----:R0:W5:Y:S04]  /*deb0*/  LDL R40, [R1+0x34] ;  /* 0x0000340001287983 */ /* 0x0011680000100800 */
[----:B------:R0:W5:Y:S01]  /*dec0*/  LDL R41, [R1+0x28] ;  /* 0x0000280001297983 */ /* 0x0001620000100800 */
[C---:B------:R-:W-:Y:S02]  /*ded0*/  IADD3 R42, R2.reuse, 0x110, RZ ;  /* 0x00000110022a7810 */ /* 0x040fe40007ffe0ff */
[C---:B------:R-:W-:Y:S02]  /*dee0*/  IADD3 R43, R2.reuse, 0x110, RZ ;  /* 0x00000110022b7810 */ /* 0x040fe40007ffe0ff */
[C---:B------:R-:W-:Y:S02]  /*def0*/  IADD3 R45, R2.reuse, 0x100, RZ ;  /* 0x00000100022d7810 */ /* 0x040fe40007ffe0ff */
[----:B-----5:R-:W-:-:S02]  /*df00*/  IADD3 R47, R2, 0xf0, RZ ;  /* 0x000000f0022f7810 */ /* 0x020fc40007ffe0ff */
        /* <DEDUP_REMOVED lines=33> */
.L_x_2695:
        /* <DEDUP_REMOVED lines=19> */
.L_x_2697:
[----:B------:R-:W-:Y:S05]  /*e250*/  BSYNC B0 ;  /* 0x0000000000007941 */ /* 0x000fea0003800000 */
.L_x_2696:
        /* <DEDUP_REMOVED lines=21> */
.L_x_2698:
[----:B------:R-:W-:Y:S01]  /*e3b0*/  BSSY B0, `(.L_x_2699) ;  /* 0x0000015000007945 */ /* 0x000fe20003800000 */
[----:B------:R-:W-:Y:S05]  /*e3c0*/  @P6 BRA `(.L_x_2700) ;  /* 0x0000013000006947 */ /* 0x000fea0003800000 */
[----:B0-----:R-:W2:Y:S04]  /*e3d0*/  LDL.LU R38, [R1+0x14] ;  /* 0x0000140001267983 */ /* 0x001ea80000300800 */
[----:B------:R-:W5:Y:S01]  /*e3e0*/  LDL.LU R15, [R1+0x10] ;  /* 0x00001000010f7983 */ /* 0x000f620000300800 */
[----:B---3--:R-:W-:Y:S02]  /*e3f0*/  MOV R14, UR5 ;  /* 0x00000005000e7c02 */ /* 0x008fe40008000f00 */
[----:B------:R-:W-:-:S03]  /*e400*/  MOV R39, UR5 ;  /* 0x0000000500277c02 */ /* 0x000fc60008000f00 */
[----:B--2-4-:R-:W-:Y:S02]  /*e410*/  FFMA.FTZ R14, R38, R14, UR6 ;  /* 0x00000006260e7e23 */ /* 0x014fe4000801000e */
[----:B-----5:R-:W-:Y:S02]  /*e420*/  FFMA.FTZ R39, R15, R39, UR6 ;  /* 0x000000060f277e23 */ /* 0x020fe40008010027 */
        /* <DEDUP_REMOVED lines=13> */
.L_x_2700:
[----:B------:R-:W-:Y:S05]  /*e500*/  BSYNC B0 ;  /* 0x0000000000007941 */ /* 0x000fea0003800000 */
.L_x_2699:
        /* <DEDUP_REMOVED lines=11> */
[----:B-----5:R-:W-:Y:S02]  /*e5c0*/  FFMA.FTZ R14, R38, R80, R79 ;  /* 0x00000050260e7223 */ /* 0x020fe4000001004f */
        /* <DEDUP_REMOVED lines=9> */
.L_x_2701:
[----:B------:R-:W-:Y:S01]  /*e660*/  BSSY B0, `(.L_x_2702) ;  /* 0x0000015000007945 */ /* 0x000fe20003800000 */
[----:B------:R-:W-:Y:S05]  /*e670*/  @P4 BRA `(.L_x_2703) ;  /* 0x0000013000004947 */ /* 0x000fea0003800000 */
[----:B0-----:R-:W2:Y:S04]  /*e680*/  LDL.LU R15, [R1+0xc] ;  /* 0x00000c00010f7983 */ /* 0x001ea80000300800 */
[----:B------:R-:W5:Y:S01]  /*e690*/  LDL.LU R14, [R1+0x8] ;  /* 0x00000800010e7983 */ /* 0x000f620000300800 */
[----:B---3--:R-:W-:Y:S01]  /*e6a0*/  MOV R36, UR5 ;  /* 0x0000000500247c02 */ /* 0x008fe20008000f00 */
[----:B------:R-:W-:Y:S01]  /*e6b0*/  IMAD R37, R43, c[0x0][0x1d8], RZ ;  /* 0x000076002b257a24 */ /* 0x000fe200078e02ff */
[----:B------:R-:W-:-:S03]  /*e6c0*/  MOV R38, UR5 ;  /* 0x0000000500267c02 */ /* 0x000fc60008000f00 */
[----:B------:R-:W-:Y:S02]  /*e6d0*/  IMAD R37, R42, c[0x0][0x1dc], R37 ;  /* 0x000077002a257a24 */ /* 0x000fe400078e0225 */
[----:B--2-4-:R-:W-:Y:S01]  /*e6e0*/  FFMA.FTZ R36, R15, R36, UR6 ;  /* 0x000000060f247e23 */ /* 0x014fe20008010024 */
[----:B------:R-:W-:Y:S01]  /*e6f0*/  MOV R15, R73 ;  /* 0x00000049000f7202 */ /* 0x000fe20000000f00 */
[----:B-----5:R-:W-:Y:S01]  /*e700*/  FFMA.FTZ R38, R14, R38, UR6 ;  /* 0x000000060e267e23 */ /* 0x020fe20008010026 */
        /* <DEDUP_REMOVED lines=10> */
.L_x_2703:
[----:B------:R-:W-:Y:S05]  /*e7b0*/  BSYNC B0 ;  /* 0x0000000000007941 */ /* 0x000fea0003800000 */
.L_x_2702:
[----:B------:R2:W5:Y:S04]  /*e7c0*/  LDL R48, [R1+0x4] ;  /* 0x0000040001307983 */ /* 0x0005680000100800 */
[----:B------:R2:W5:Y:S01]  /*e7d0*/  LDL R47, [R1] ;  /* 0x00000000012f7983 */ /* 0x0005620000100800 */
        /* <DEDUP_REMOVED lines=37> */
.L_x_2704:
        /* <DEDUP_REMOVED lines=14> */
[----:B------:R-:W-:-:S03]  /*eb10*/  FFMA.FTZ R35, R80, R33, -R35 ;  /* 0x0000002150237223 */ /* 0x000fc60000010823 */
[----:B------:R-:W-:Y:S01]  /*eb20*/  LEA.HI.X R33, R14, c[0x0][0x164], R37, 0x2, P0 ;  /* 0x000059000e217a11 */ /* 0x000fe200000f1425 */
[----:B------:R-:W-:Y:S02]  /*eb30*/  FMUL.FTZ R14, R34, UR23 ;  /* 0x00000017220e7c20 */ /* 0x000fe40008410000 */
[----:B------:R-:W-:-:S05]  /*eb40*/  FMUL.FTZ R15, R35, UR23 ;  /* 0x00000017230f7c20 */ /* 0x000fca0008410000 */
[----:B------:R0:W-:Y:S02]  /*eb50*/  STG.E.64 [R32.64], R14 ;  /* 0x0000000e20007986 */ /* 0x0001e4000c101b12 */
.L_x_2706:
[----:B------:R-:W-:Y:S05]  /*eb60*/  BSYNC B0 ;  /* 0x0000000000007941 */ /* 0x000fea0003800000 */
.L_x_2705:
        /* <DEDUP_REMOVED lines=19> */
.L_x_2707:
        /* <DEDUP_REMOVED lines=19> */
.L_x_2709:
[----:B------:R-:W-:Y:S05]  /*edd0*/  BSYNC B0 ;  /* 0x0000000000007941 */ /* 0x000fea0003800000 */
.L_x_2708:
        /* <DEDUP_REMOVED lines=19> */
.L_x_2710:
        /* <DEDUP_REMOVED lines=19> */
.L_x_2712:
[----:B------:R-:W-:Y:S05]  /*f040*/  BSYNC B0 ;  /* 0x0000000000007941 */ /* 0x000fea0003800000 */
.L_x_2711:
[C---:B0-----:R-:W-:Y:S02]  /*f050*/  IADD3 R37, R2.reuse, 0x170, RZ ;  /* 0x0000017002257810 */ /* 0x041fe40007ffe0ff */
        /* <DEDUP_REMOVED lines=18> */
[----:B------:R-:W-:Y:S02]  /*f180*/  FFMA.FTZ R14, R121, R3, R78 ;  /* 0x00000003790e7223 */ /* 0x000fe4000001004e */
        /* <DEDUP_REMOVED lines=17> */
.L_x_2713:
[----:B------:R-:W-:Y:S01]  /*f2a0*/  BSSY B0, `(.L_x_2714) ;  /* 0x0000013000007945 */ /* 0x000fe20003800000 */
[----:B------:R-:W-:Y:S05]  /*f2b0*/  @P4 BRA `(.L_x_2715) ;  /* 0x0000011000004947 */ /* 0x000fea0003800000 */
[----:B------:R-:W-:Y:S01]  /*f2c0*/  MOV R14, R74 ;  /* 0x0000004a000e7202 */ /* 0x000fe20000000f00 */
        /* <DEDUP_REMOVED lines=16> */
.L_x_2715:
[----:B------:R-:W-:Y:S05]  /*f3d0*/  BSYNC B0 ;  /* 0x0000000000007941 */ /* 0x000fea0003800000 */
.L_x_2714:
        /* <DEDUP_REMOVED lines=19> */
.L_x_2716:
        /* <DEDUP_REMOVED lines=19> */
.L_x_2718:
[----:B------:R-:W-:Y:S05]  /*f640*/  BSYNC B0 ;  /* 0x0000000000007941 */ /* 0x000fea0003800000 */
.L_x_2717:
        /* <DEDUP_REMOVED lines=19> */
.L_x_2719:
        /* <DEDUP_REMOVED lines=19> */
.L_x_2721:
[----:B------:R-:W-:Y:S05]  /*f8b0*/  BSYNC B0 ;  /* 0x0000000000007941 */ /* 0x000fea0003800000 */
.L_x_2720:
        /* <DEDUP_REMOVED lines=9> */
[----:B0-----:R-:W-:Y:S02]  /*f950*/  IADD3 R29, R2, 0x1c0, RZ ;  /* 0x000001c0021d7810 */ /* 0x001fe40007ffe0ff */
        /* <DEDUP_REMOVED lines=27> */
.L_x_2722:
        /* <DEDUP_REMOVED lines=19> */
.L_x_2724:
[----:B------:R-:W-:Y:S05]  /*fc40*/  BSYNC B0 ;  /* 0x0000000000007941 */ /* 0x000fea0003800000 */
.L_x_2723:
        /* <DEDUP_REMOVED lines=19> */
.L_x_2725:
        /* <DEDUP_REMOVED lines=19> */
.L_x_2727:
[----:B------:R-:W-:Y:S05]  /*feb0*/  BSYNC B0 ;  /* 0x0000000000007941 */ /* 0x000fea0003800000 */
.L_x_2726:
        /* <DEDUP_REMOVED lines=19> */
.L_x_2728:
        /* <DEDUP_REMOVED lines=19> */
.L_x_2730:
[----:B------:R-:W-:Y:S05]  /*10120*/  BSYNC B0 ;  /* 0x0000000000007941 */ /* 0x000fea0003800000 */
.L_x_2729:
[C---:B------:R-:W-:Y:S02]  /*10130*/  IADD3 R27, R2.reuse, 0x1d0, RZ ;  /* 0x000001d0021b7810 */ /* 0x040fe40007ffe0ff */
[C---:B------:R-:W-:Y:S02]  /*10140*/  IADD3 R25, R2.reuse, 0x1e0, RZ ;  /* 0x000001e002197810 */ /* 0x040fe40007ffe0ff */
[C---:B0-----:R-:W-:Y:S02]  /*10150*/  IADD3 R23, R2.reuse, 0x1f0, RZ ;  /* 0x000001f002177810 */ /* 0x041fe40007ffe0ff */
        /* <DEDUP_REMOVED lines=42> */
.L_x_2731:
        /* <DEDUP_REMOVED lines=19> */
.L_x_2733:
[----:B------:R-:W-:Y:S05]  /*10530*/  BSYNC B0 ;  /* 0x0000000000007941 */ /* 0x000fea0003800000 */
.L_x_2732:
        /* <DEDUP_REMOVED lines=19> */
.L_x_2734:
        /* <DEDUP_REMOVED lines=19> */
.L_x_2736:
[----:B------:R-:W-:Y:S05]  /*107a0*/  BSYNC B0 ;  /* 0x0000000000007941 */ /* 0x000fea0003800000 */
.L_x_2735:
        /* <DEDUP_REMOVED lines=19> */
.L_x_2737:
[----:B------:R-:W-:Y:S01]  /*108e0*/  BSSY B0, `(.L_x_2738) ;  /* 0x0000013000007945 */ /* 0x000fe20003800000 */
[----:B------:R-:W-:Y:S05]  /*108f0*/  @P4 BRA `(.L_x_2739) ;  /* 0x0000011000004947 */ /* 0x000fea0003800000 */
[----:B------:R-:W-:Y:S01]  /*10900*/  MOV R10, R74 ;  /* 0x0000004a000a7202 */ /* 0x000fe20000000f00 */
[----:B0-----:R-:W-:Y:S01]  /*10910*/  IMAD R12, R28, c[0x0][0x1d8], RZ ;  /* 0x000076001c0c7a24 */ /* 0x001fe200078e02ff */
        /* <DEDUP_REMOVED lines=15> */
.L_x_2739:
[----:B------:R-:W-:Y:S05]  /*10a10*/  BSYNC B0 ;  /* 0x0000000000007941 */ /* 0x000fea0003800000 */
.L_x_2738:
        /* <DEDUP_REMOVED lines=19> */
.L_x_2740:
[----:B------:R-:W-:Y:S01]  /*10b50*/  BSSY B0, `(.L_x_2741) ;  /* 0x0000013000007945 */ /* 0x000fe20003800000 */
[----:B------:R-:W-:Y:S05]  /*10b60*/  @P0 BRA `(.L_x_2742) ;  /* 0x0000011000000947 */ /* 0x000fea0003800000 */
[----:B------:R-:W-:Y:S01]  /*10b70*/  IMAD R10, R26, c[0x0][0x1d8], RZ ;  /* 0x000076001a0a7a24 */ /* 0x000fe200078e02ff */
[----:B------:R-:W-:Y:S02]  /*10b80*/  MOV R8, R74 ;  /* 0x0000004a00087202 */ /* 0x000fe40000000f00 */
[----:B------:R-:W-:Y:S01]  /*10b90*/  MOV R9, R73 ;  /* 0x0000004900097202 */ /* 0x000fe20000000f00 */
[C---:B0-----:R-:W-:Y:S01]  /*10ba0*/  IMAD R13, R25.reuse, c[0x0][0x1dc], R10 ;  /* 0x00007700190d7a24 */ /* 0x041fe200078e020a */
        /* <DEDUP_REMOVED lines=13> */
.L_x_2742:
[----:B------:R-:W-:Y:S05]  /*10c80*/  BSYNC B0 ;  /* 0x0000000000007941 */ /* 0x000fea0003800000 */
.L_x_2741:
        /* <DEDUP_REMOVED lines=19> */
.L_x_2743:
[----:B------:R-:W-:Y:S01]  /*10dc0*/  BSSY B0, `(.L_x_2744) ;  /* 0x0000012000007945 */ /* 0x000fe20003800000 */
[----:B------:R-:W-:Y:S05]  /*10dd0*/  @P2 BRA `(.L_x_2745) ;  /* 0x0000010000002947 */ /* 0x000fea0003800000 */
[----:B------:R-:W-:Y:S01]  /*10de0*/  MOV R72, R74 ;  /* 0x0000004a00487202 */ /* 0x000fe20000000f00 */
[----:B------:R-:W-:Y:S01]  /*10df0*/  IMAD R6, R24, c[0x0][0x1d8], RZ ;  /* 0x0000760018067a24 */ /* 0x000fe200078e02ff */
[----:B0--3--:R-:W-:Y:S02]  /*10e00*/  MOV R9, UR5 ;  /* 0x0000000500097c02 */ /* 0x009fe40008000f00 */
        /* <DEDUP_REMOVED lines=13> */
.L_x_2745:
[----:B------:R-:W-:Y:S05]  /*10ee0*/  BSYNC B0 ;  /* 0x0000000000007941 */ /* 0x000fea0003800000 */
.L_x_2744:
[----:B---3--:R-:W-:Y:S02]  /*10ef0*/  ULDC UR5, c[0x0][0x10] ;  /* 0x0000040000057ab9 */ /* 0x008fe40000000800 */
[----:B------:R-:W-:Y:S02]  /*10f00*/  UIADD3 UR9, UR9, UR5, URZ ;  /* 0x0000000509097290 */ /* 0x000fe4000fffe03f */
[----:B------:R-:W-:Y:S02]  /*10f10*/  UIADD3 UR4, UR4, 0x1, URZ ;  /* 0x0000000104047890 */ /* 0x000fe4000fffe03f */
[----:B------:R-:W-:-:S06]  /*10f20*/  UISETP.GE.AND UP0, UPT, UR9, UR8, UPT ;  /* 0x000000080900728c */ /* 0x000fcc000bf06270 */
[----:B------:R-:W-:-:S13]  /*10f30*/  PLOP3.LUT P0, PT, PT, PT, UP0, 0x80, 0x0 ;  /* 0x000000000000781c */ /* 0x000fda0003f0f008 */
[----:B------:R-:W-:Y:S01]  /*10f40*/  @P0 CALL.REL.NOINC `(.L_x_2599) ;  /* 0x0000001000000944 */ /* 0x000fe20003c00000 */
[----:B------:R-:W-:Y:S05]  /*10f50*/  BRA `(.L_x_2746) ;  /* 0xfffef55000007947 */ /* 0x000fea000383ffff */
.L_x_2599:
        /* <DEDUP_REMOVED lines=18> */
.L_x_2748:
[----:B------:R-:W-:Y:S05]  /*11080*/  BSYNC B0 ;  /* 0x0000000000007941 */ /* 0x000fea0003800000 */
.L_x_2747:
        /* <DEDUP_REMOVED lines=11> */
.L_x_2750:
[----:B------:R-:W2:Y:S01]  /*11140*/  LDG.E.STRONG.GPU R5, [R2.64] ;  /* 0x0000001202057981 */ /* 0x000ea2000c1ef900 */
[----:B------:R-:W-:Y:S01]  /*11150*/  YIELD ;  /* 0x0000000000007946 */ /* 0x000fe20003800000 */
[----:B--2---:R-:W-:Y:S01]  /*11160*/  ISETP.NE.AND P0, PT, R5, R4, PT ;  /* 0x000000040500720c */ /* 0x004fe20003f05270 */
[----:B------:R-:W-:-:S12]  /*11170*/  CCTL.IVALL ;  /* 0x00000000ff00798f */ /* 0x000fd80002000000 */
[----:B------:R-:W-:Y:S05]  /*11180*/  @P0 BRA `(.L_x_2750) ;  /* 0xffffffb000000947 */ /* 0x000fea000383ffff */
.L_x_2749:
        /* <DEDUP_REMOVED lines=25> */
.L_x_2751:
        /* <DEDUP_REMOVED lines=14> */
[----:B------:R-:W-:-:S04]  /*11400*/  IADD3 R0, R0, 0x1c0, RZ ;  /* 0x000001c000007810 */ /* 0x000fc80007ffe0ff */
[----:B------:R-:W-:Y:S02]  /*11410*/  ISETP.GT.U32.AND P0, PT, R25, R0, PT ;  /* 0x000000001900720c */ /* 0x000fe40003f04070 */
[----:B0-----:R-:W-:-:S04]  /*11420*/  SHF.R.S32.HI R7, RZ, 0x1f, R0 ;  /* 0x0000001fff077819 */ /* 0x001fc80000011400 */
[----:B------:R-:W-:Y:S02]  /*11430*/  ISETP.GT.AND.EX P0, PT, R14, R7, PT, P0 ;  /* 0x000000070e00720c */ /* 0x000fe40003f04300 */
[----:B--2---:R-:W-:Y:S01]  /*11440*/  F2FP.BF16.PACK_AB R15, R9, R2 ;  /* 0x00000002090f723e */ /* 0x004fe200000010ff */
[----:B------:R-:W-:-:S04]  /*11450*/  IMAD.WIDE R2, R4, R5, c[0x0][0x168] ;  /* 0x00005a0004027625 */ /* 0x000fc800078e0205 */
[----:B------:R-:W-:Y:S01]  /*11460*/  IMAD.WIDE R4, R4, R5, c[0x0][0x170] ;  /* 0x00005c0004047625 */ /* 0x000fe200078e0205 */
[----:B---3--:R-:W-:Y:S01]  /*11470*/  F2FP.BF16.PACK_AB R17, R13, R10 ;  /* 0x0000000a0d11723e */ /* 0x008fe200000010ff */
[----:B------:R0:W-:Y:S04]  /*11480*/  STG.E [R2.64], R15 ;  /* 0x0000000f02007986 */ /* 0x0001e8000c101912 */
[----:B------:R0:W-:Y:S01]  /*11490*/  STG.E [R4.64], R17 ;  /* 0x0000001104007986 */ /* 0x0001e2000c101912 */
[----:B------:R-:W-:Y:S05]  /*114a0*/  @P0 BRA `(.L_x_2751) ;  /* 0xfffffe7000000947 */ /* 0x000fea000383ffff */
[----:B------:R-:W-:Y:S05]  /*114b0*/  EXIT ;  /* 0x000000000000794d */ /* 0x000fea0003800000 */
.L_x_2752:
        /* <DEDUP_REMOVED lines=12> */
.L_x_5208:


//--------------------- .text._Z35group_norm_nhwc_bwd_one_pass_kernelI11Fp32IOFp16WLi64ELi56ELi448EEv26Group_norm_nhwc_bwd_params --------------------------
	.section	.text._Z35group_norm_nhwc_bwd_one_pass_kernelI11Fp32IOFp16WLi64ELi56ELi448EEv26Group_norm_nhwc_bwd_params,"ax",@progbits
	.sectioninfo	@"SHI_REGISTERS=72"
	.align	128
        .global         _Z35group_norm_nhwc_bwd_one_pass_kernelI11Fp32IOFp16WLi64ELi56ELi448EEv26Group_norm_nhwc_bwd_params
        .type           _Z35group_norm_nhwc_bwd_one_pass_kernelI11Fp32IOFp16WLi64ELi56ELi448EEv26Group_norm_nhwc_bwd_params,@function
        .size           _Z35group_norm_nhwc_bwd_one_pass_kernelI11Fp32IOFp16WLi64ELi56ELi448EEv26Group_norm_nhwc_bwd_params,(.L_x_5209 - _Z35group_norm_nhwc_bwd_one_pass_kernelI11Fp32IOFp16WLi64ELi56ELi448EEv26Group_norm_nhwc_bwd_params)
        .other          _Z35group_norm_nhwc_bwd_one_pass_kernelI11Fp32IOFp16WLi64ELi56ELi448EEv26Group_norm_nhwc_bwd_params,@"STO_CUDA_ENTRY STV_DEFAULT"
_Z35group_norm_nhwc_bwd_one_pass_kernelI11Fp32IOFp16WLi64ELi56ELi448EEv26Group_norm_nhwc_bwd_params:
.text._Z35group_norm_nhwc_bwd_one_pass_kernelI11Fp32IOFp16WLi64ELi56ELi448EEv26Group_norm_nhwc_bwd_params:
        /* <DEDUP_REMOVED lines=52> */
.L_x_2788:
        /* <DEDUP_REMOVED lines=145> */
.L_x_2755:
[----:B0-----:R-:W-:Y:S05]  /*0c50*/  BSYNC B0 ;  /* 0x0000000000007941 */ /* 0x001fea0003800000 */
.L_x_2754:
        /* <DEDUP_REMOVED lines=29> */
.L_x_2756:
        /* <DEDUP_REMOVED lines=26> */
.L_x_2757:
        /* <DEDUP_REMOVED lines=31> */
.L_x_2758:
        /* <DEDUP_REMOVED lines=31> */
.L_x_2759:
        /* <DEDUP_REMOVED lines=94> */
.L_x_2761:
[----:B------:R-:W-:Y:S05]  /*1990*/  BSYNC B0 ;  /* 0x0000000000007941 */ /* 0x000fea0003800000 */
.L_x_2760:
        /* <DEDUP_REMOVED lines=79> */
.L_x_2763:
[----:B------:R-:W-:Y:S05]  /*1e90*/  BSYNC B0 ;  /* 0x0000000000007941 */ /* 0x000fea0003800000 */
.L_x_2762:
        /* <DEDUP_REMOVED lines=17> */
.L_x_2765:
[----:B------:R-:W-:Y:S05]  /*1fb0*/  BSYNC B0 ;  /* 0x0000000000007941 */ /* 0x000fea0003800000 */
.L_x_2764:
        /* <DEDUP_REMOVED lines=27> */
.L_x_2768:
[----:B------:R-:W2:Y:S01]  /*2170*/  LDG.E.STRONG.GPU R22, [R20.64] ;  /* 0x0000000614167981 */ /* 0x000ea2000c1ef900 */
[----:B------:R-:W-:Y:S01]  /*2180*/  YIELD ;  /* 0x0000000000007946 */ /* 0x000fe20003800000 */
[----:B--2---:R-:W-:Y:S01]  /*2190*/  ISETP.NE.AND P0, PT, R22, R25, PT ;  /* 0x000000191600720c */ /* 0x004fe20003f05270 */
[----:B------:R-:W-:-:S12]  /*21a0*/  CCTL.IVALL ;  /* 0x00000000ff00798f */ /* 0x000fd80002000000 */
[----:B------:R-:W-:Y:S05]  /*21b0*/  @P0 BRA `(.L_x_2768) ;  /* 0xffffffb000000947 */ /* 0x000fea000383ffff */
.L_x_2767:
        /* <DEDUP_REMOVED lines=17> */
.L_x_2772:
        /* <DEDUP_REMOVED lines=115> */
.L_x_2771:
        /* <DEDUP_REMOVED lines=61> */
.L_x_2773:
[----:B------:R-:W-:-:S13]  /*2dd0*/  ISETP.NE.OR P0, PT, R26, RZ, P0 ;  /* 0x000000ff1a00720c */ /* 0x000fda0000705670 */
[----:B------:R-:W-:Y:S05]  /*2de0*/  @!P0 BRA `(.L_x_2769) ;  /* 0x000001f000008947 */ /* 0x000fea0003800000 */
.L_x_2770:
        /* <DEDUP_REMOVED lines=31> */
.L_x_2769:
        /* <DEDUP_REMOVED lines=11> */
.L_x_2775:
[----:B------:R-:W-:Y:S05]  /*3090*/  BSYNC B0 ;  /* 0x0000000000007941 */ /* 0x000fea0003800000 */
.L_x_2774:
        /* <DEDUP_REMOVED lines=16> */
.L_x_2766:
        /* <DEDUP_REMOVED lines=37> */
.L_x_2776:
        /* <DEDUP_REMOVED lines=17> */
.L_x_2778:
[----:B------:R-:W-:Y:S05]  /*3500*/  BSYNC B0 ;  /* 0x0000000000007941 */ /* 0x000fea0003800000 */
.L_x_2777:
        /* <DEDUP_REMOVED lines=19> */
.L_x_2779:
        /* <DEDUP_REMOVED lines=17> */
.L_x_2781:
[----:B------:R-:W-:Y:S05]  /*3750*/  BSYNC B0 ;  /* 0x0000000000007941 */ /* 0x000fea0003800000 */
.L_x_2780:
        /* <DEDUP_REMOVED lines=19> */
.L_x_2782:
        /* <DEDUP_REMOVED lines=17> */
.L_x_2784:
[----:B------:R-:W-:Y:S05]  /*39a0*/  BSYNC B0 ;  /* 0x0000000000007941 */ /* 0x000fea0003800000 */
.L_x_2783:
        /* <DEDUP_REMOVED lines=19> */
.L_x_2785:
        /* <DEDUP_REMOVED lines=17> */
.L_x_2787:
[----:B------:R-:W-:Y:S05]  /*3bf0*/  BSYNC B0 ;  /* 0x0000000000007941 */ /* 0x000fea0003800000 */
.L_x_2786:
[----:B------:R-:W-:Y:S02]  /*3c00*/  IADD3 R41, R41, c[0x0][0x10], RZ ;  /* 0x0000040029297a10 */ /* 0x000fe40007ffe0ff */
[----:B------:R-:W-:Y:S02]  /*3c10*/  IADD3 R42, R42, 0x1, RZ ;  /* 0x000000012a2a7810 */ /* 0x000fe40007ffe0ff */
[----:B------:R-:W-:-:S13]  /*3c20*/  ISETP.GE.AND P0, PT, R41, UR4, PT ;  /* 0x0000000429007c0c */ /* 0x000fda000bf06270 */
[----:B------:R-:W-:Y:S01]  /*3c30*/  @P0 CALL.REL.NOINC `(.L_x_2753) ;  /* 0x0000001000000944 */ /* 0x000fe20003c00000 */
[----:B------:R-:W-:Y:S05]  /*3c40*/  BRA `(.L_x_2788) ;  /* 0xffffc6f000007947 */ /* 0x000fea000383ffff */
.L_x_2753:
        /* <DEDUP_REMOVED lines=18> */
.L_x_2790:
[----:B------:R-:W-:Y:S05]  /*3d70*/  BSYNC B0 ;  /* 0x0000000000007941 */ /* 0x000fea0003800000 */
.L_x_2789:
        /* <DEDUP_REMOVED lines=11> */
.L_x_2792:
[----:B-1----:R-:W2:Y:S01]  /*3e30*/  LDG.E.STRONG.GPU R5, [R2.64] ;  /* 0x0000000602057981 */ /* 0x002ea2000c1ef900 */
[----:B------:R-:W-:Y:S01]  /*3e40*/  YIELD ;  /* 0x0000000000007946 */ /* 0x000fe20003800000 */
[----:B--2---:R-:W-:Y:S01]  /*3e50*/  ISETP.NE.AND P0, PT, R5, R0, PT ;  /* 0x000000000500720c */ /* 0x004fe20003f05270 */
[----:B------:R-:W-:-:S12]  /*3e60*/  CCTL.IVALL ;  /* 0x00000000ff00798f */ /* 0x000fd80002000000 */
[----:B------:R-:W-:Y:S05]  /*3e70*/  @P0 BRA `(.L_x_2792) ;  /* 0xffffffb000000947 */ /* 0x000fea000383ffff */
.L_x_2791:
        /* <DEDUP_REMOVED lines=25> */
.L_x_2793:
        /* <DEDUP_REMOVED lines=26> */
.L_x_2794:
        /* <DEDUP_REMOVED lines=13> */
.L_x_5209:


//--------------------- .text._Z35group_norm_nhwc_bwd_one_pass_kernelI11Fp32IOFp16WLi128ELi56ELi448EEv26Group_norm_nhwc_bwd_params --------------------------
	.section	.text._Z35group_norm_nhwc_bwd_one_pass_kernelI11Fp32IOFp16WLi128ELi56ELi448EEv26Group_norm_nhwc_bwd_params,"ax",@progbits
	.sectioninfo	@"SHI_REGISTERS=84"
	.align	128
        .global         _Z35group_norm_nhwc_bwd_one_pass_kernelI11Fp32IOFp16WLi128ELi56ELi448EEv26Group_norm_nhwc_bwd_params
        .type           _Z35group_norm_nhwc_bwd_one_pass_kernelI11Fp32IOFp16WLi128ELi56ELi448EEv26Group_norm_nhwc_bwd_params,@function
        .size           _Z35group_norm_nhwc_bwd_one_pass_kernelI11Fp32IOFp16WLi128ELi56ELi448EEv26Group_norm_nhwc_bwd_params,(.L_x_5210 - _Z35group_norm_nhwc_bwd_one_pass_kernelI11Fp32IOFp16WLi128ELi56ELi448EEv26Group_norm_nhwc_bwd_params)
        .other          _Z35group_norm_nhwc_bwd_one_pass_kernelI11Fp32IOFp16WLi128ELi56ELi448EEv26Group_norm_nhwc_bwd_params,@"STO_CUDA_ENTRY STV_DEFAULT"
_Z35group_norm_nhwc_bwd_one_pass_kernelI11Fp32IOFp16WLi128ELi56ELi448EEv26Group_norm_nhwc_bwd_params:
.text._Z35group_norm_nhwc_bwd_one_pass_kernelI11Fp32IOFp16WLi128ELi56ELi448EEv26Group_norm_nhwc_bwd_params:
        /* <DEDUP_REMOVED lines=48> */
.L_x_2846:
        /* <DEDUP_REMOVED lines=230> */
[----:B--2---:R-:W-:Y:S02]  /*1160*/  HADD2.F32 R59, -RZ, R59.H0_H0 ;  /* 0x2000003bff3b7230 */ /* 0x004fe40000004100 */
[----:B---3--:R-:W-:-:S02]  /*1170*/  HADD2.F32 R57, -RZ, R57.H0_H0 ;  /* 0x20000039ff397230 */ /* 0x008fc40000004100 */
[----:B----4-:R-:W-:Y:S02]  /*1180*/  @P0 HADD2.F32 R60, -RZ, R20.H0_H0 ;  /* 0x20000014ff3c0230 */ /* 0x010fe40000004100 */
[----:B------:R-:W-:Y:S02]  /*1190*/  @P0 HADD2.F32 R58, -RZ, R5.H0_H0 ;  /* 0x20000005ff3a0230 */ /* 0x000fe40000004100 */
.L_x_2797:
[----:B0-----:R-:W-:Y:S05]  /*11a0*/  BSYNC B0 ;  /* 0x0000000000007941 */ /* 0x001fea0003800000 */
.L_x_2796:
        /* <DEDUP_REMOVED lines=25> */
.L_x_2798:
        /* <DEDUP_REMOVED lines=31> */
.L_x_2799:
        /* <DEDUP_REMOVED lines=39> */
.L_x_2800:
        /* <DEDUP_REMOVED lines=35> */
.L_x_2801:
        /* <DEDUP_REMOVED lines=35> */
.L_x_2802:
        /* <DEDUP_REMOVED lines=35> */
.L_x_2803:
        /* <DEDUP_REMOVED lines=35> */
.L_x_2804:
        /* <DEDUP_REMOVED lines=33> */
.L_x_2805:
        /* <DEDUP_REMOVED lines=80> */
.L_x_2807:
[----:B------:R-:W-:Y:S05]  /*2770*/  BSYNC B0 ;  /* 0x0000000000007941 */ /* 0x000fea0003800000 */
.L_x_2806:
        /* <DEDUP_REMOVED lines=79> */
.L_x_2809:
[----:B------:R-:W-:Y:S05]  /*2c70*/  BSYNC B0 ;  /* 0x0000000000007941 */ /* 0x000fea0003800000 */
.L_x_2808:
        /* <DEDUP_REMOVED lines=19> */
.L_x_2811:
[----:B------:R-:W-:Y:S05]  /*2db0*/  BSYNC B0 ;  /* 0x0000000000007941 */ /* 0x000fea0003800000 */
.L_x_2810:
        /* <DEDUP_REMOVED lines=28> */
.L_x_2814:
[----:B------:R-:W2:Y:S01]  /*2f80*/  LDG.E.STRONG.GPU R2, [R40.64] ;  /* 0x0000000e28027981 */ /* 0x000ea2000c1ef900 */
[----:B------:R-:W-:Y:S01]  /*2f90*/  YIELD ;  /* 0x0000000000007946 */ /* 0x000fe20003800000 */
[----:B--2---:R-:W-:Y:S01]  /*2fa0*/  ISETP.NE.AND P0, PT, R2, R45, PT ;  /* 0x0000002d0200720c */ /* 0x004fe20003f05270 */
[----:B------:R-:W-:-:S12]  /*2fb0*/  CCTL.IVALL ;  /* 0x00000000ff00798f */ /* 0x000fd80002000000 */
[----:B------:R-:W-:Y:S05]  /*2fc0*/  @P0 BRA `(.L_x_2814) ;  /* 0xffffffb000000947 */ /* 0x000fea000383ffff */
.L_x_2813:
        /* <DEDUP_REMOVED lines=20> */
.L_x_2818:
        /* <DEDUP_REMOVED lines=116> */
.L_x_2817:
        /* <DEDUP_REMOVED lines=62> */
.L_x_2819:
[----:B------:R-:W-:-:S13]  /*3c30*/  ISETP.NE.OR P0, PT, RZ, UR4, P0 ;  /* 0x00000004ff007c0c */ /* 0x000fda0008705670 */
[----:B------:R-:W-:Y:S05]  /*3c40*/  @!P0 BRA `(.L_x_2815) ;  /* 0x000001f000008947 */ /* 0x000fea0003800000 */
.L_x_2816:
        /* <DEDUP_REMOVED lines=31> */
.L_x_2815:
        /* <DEDUP_REMOVED lines=12> */
.L_x_2821:
[----:B------:R-:W-:Y:S05]  /*3f00*/  BSYNC B0 ;  /* 0x0000000000007941 */ /* 0x000fea0003800000 */
.L_x_2820:
        /* <DEDUP_REMOVED lines=16> */
.L_x_2812:
        /* <DEDUP_REMOVED lines=32> */
.L_x_2822:
        /* <DEDUP_REMOVED lines=17> */
.L_x_2824:
[----:B------:R-:W-:Y:S05]  /*4320*/  BSYNC B0 ;  /* 0x0000000000007941 */ /* 0x000fea0003800000 */
.L_x_2823:
        /* <DEDUP_REMOVED lines=19> */
.L_x_2825:
        /* <DEDUP_REMOVED lines=17> */
.L_x_2827:
[----:B------:R-:W-:Y:S05]  /*4570*/  BSYNC B0 ;  /* 0x0000000000007941 */ /* 0x000fea0003800000 */
.L_x_2826:
        /* <DEDUP_REMOVED lines=19> */
.L_x_2828:
        /* <DEDUP_REMOVED lines=17> */
.L_x_2830:
[----:B------:R-:W-:Y:S05]  /*47c0*/  BSYNC B0 ;  /* 0x0000000000007941 */ /* 0x000fea0003800000 */
.L_x_2829:
        /* <DEDUP_REMOVED lines=32> */
.L_x_2831:
        /* <DEDUP_REMOVED lines=17> */
.L_x_2833:
[----:B------:R-:W-:Y:S05]  /*4ae0*/  BSYNC B0 ;  /* 0x0000000000007941 */ /* 0x000fea0003800000 */
.L_x_2832:
        /* <DEDUP_REMOVED lines=19> */
.L_x_2834:
        /* <DEDUP_REMOVED lines=17> */
.L_x_2836:
[----:B------:R-:W-:Y:S05]  /*4d30*/  BSYNC B0 ;  /* 0x0000000000007941 */ /* 0x000fea0003800000 */
.L_x_2835:
        /* <DEDUP_REMOVED lines=19> */
.L_x_2837:
        /* <DEDUP_REMOVED lines=17> */
.L_x_2839:
[----:B------:R-:W-:Y:S05]  /*4f80*/  BSYNC B0 ;  /* 0x0000000000007941 */ /* 0x000fea0003800000 */
.L_x_2838:
        /* <DEDUP_REMOVED lines=19> */
.L_x_2840:
        /* <DEDUP_REMOVED lines=17> */
.L_x_2842:
[----:B------:R-:W-:Y:S05]  /*51d0*/  BSYNC B0 ;  /* 0x0000000000007941 */ /* 0x000fea0003800000 */
.L_x_2841:
        /* <DEDUP_REMOVED lines=19> */
.L_x_2843:
        /* <DEDUP_REMOVED lines=16> */
.L_x_2845:
[----:B------:R-:W-:Y:S05]  /*5410*/  BSYNC B0 ;  /* 0x0000000000007941 */ /* 0x000fea0003800000 */
.L_x_2844:
[----:B------:R-:W-:Y:S01]  /*5420*/  ULDC UR4, c[0x0][0x10] ;  /* 0x0000040000047ab9 */ /* 0x000fe20000000800 */
[----:B------:R-:W-:Y:S01]  /*5430*/  IADD3 R61, R61, 0x1, RZ ;  /* 0x000000013d3d7810 */ /* 0x000fe20007ffe0ff */
[----:B------:R-:W-:-:S04]  /*5440*/  UIADD3 UR7, UR7, UR4, URZ ;  /* 0x0000000407077290 */ /* 0x000fc8000fffe03f */
[----:B------:R-:W-:-:S06]  /*5450*/  UISETP.GE.AND UP0, UPT, UR7, UR6, UPT ;  /* 0x000000060700728c */ /* 0x000fcc000bf06270 */
[----:B------:R-:W-:-:S13]  /*5460*/  PLOP3.LUT P0, PT, PT, PT, UP0, 0x80, 0x0 ;  /* 0x000000000000781c */ /* 0x000fda0003f0f008 */
[----:B------:R-:W-:Y:S01]  /*5470*/  @P0 CALL.REL.NOINC `(.L_x_2795) ;  /* 0x0000001000000944 */ /* 0x000fe20003c00000 */
[----:B------:R-:W-:Y:S05]  /*5480*/  BRA `(.L_x_2846) ;  /* 0xffffae7000007947 */ /* 0x000fea000383ffff */
.L_x_2795:
        /* <DEDUP_REMOVED lines=18> */
.L_x_2848:
[----:B------:R-:W-:Y:S05]  /*55b0*/  BSYNC B0 ;  /* 0x0000000000007941 */ /* 0x000fea0003800000 */
.L_x_2847:
        /* <DEDUP_REMOVED lines=11> */
.L_x_2850:
[----:B------:R-:W2:Y:S01]  /*5670*/  LDG.E.STRONG.GPU R5, [R2.64] ;  /* 0x0000000e02057981 */ /* 0x000ea2000c1ef900 */
[----:B------:R-:W-:Y:S01]  /*5680*/  YIELD ;  /* 0x0000000000007946 */ /* 0x000fe20003800000 */
[----:B--2---:R-:W-:Y:S01]  /*5690*/  ISETP.NE.AND P0, PT, R5, R0, PT ;  /* 0x000000000500720c */ /* 0x004fe20003f05270 */
[----:B------:R-:W-:-:S12]  /*56a0*/  CCTL.IVALL ;  /* 0x00000000ff00798f */ /* 0x000fd80002000000 */
[----:B------:R-:W-:Y:S05]  /*56b0*/  @P0 BRA `(.L_x_2850) ;  /* 0xffffffb000000947 */ /* 0x000fea000383ffff */
.L_x_2849:
        /* <DEDUP_REMOVED lines=25> */
.L_x_2851:
        /* <DEDUP_REMOVED lines=26> */
.L_x_2852:
        /* <DEDUP_REMOVED lines=9> */
.L_x_5210:


//--------------------- .text._Z35group_norm_nhwc_bwd_one_pass_kernelI11Fp32IOFp16WLi256ELi56ELi448EEv26Group_norm_nhwc_bwd_params --------------------------
	.section	.text._Z35group_norm_nhwc_bwd_one_pass_kernelI11Fp32IOFp16WLi256ELi56ELi448EEv26Group_norm_nhwc_bwd_params,"ax",@progbits
	.sectioninfo	@"SHI_REGISTERS=128"
	.align	128
        .global         _Z35group_norm_nhwc_bwd_one_pass_kernelI11Fp32IOFp16WLi256ELi56ELi448EEv26Group_norm_nhwc_bwd_params
        .type           _Z35group_norm_nhwc_bwd_one_pass_kernelI11Fp32IOFp16WLi256ELi56ELi448EEv26Group_norm_nhwc_bwd_params,@function
        .size           _Z35group_norm_nhwc_bwd_one_pass_kernelI11Fp32IOFp16WLi256ELi56ELi448EEv26Group_norm_nhwc_bwd_params,(.L_x_5211 - _Z35group_norm_nhwc_bwd_one_pass_kernelI11Fp32IOFp16WLi256ELi56ELi448EEv26Group_norm_nhwc_bwd_params)
        .other          _Z35group_norm_nhwc_bwd_one_pass_kernelI11Fp32IOFp16WLi256ELi56ELi448EEv26Group_norm_nhwc_bwd_params,@"STO_CUDA_ENTRY STV_DEFAULT"
_Z35group_norm_nhwc_bwd_one_pass_kernelI11Fp32IOFp16WLi256ELi56ELi448EEv26Group_norm_nhwc_bwd_params:
.text._Z35group_norm_nhwc_bwd_one_pass_kernelI11Fp32IOFp16WLi256ELi56ELi448EEv26Group_norm_nhwc_bwd_params:
        /* <DEDUP_REMOVED lines=111> */
.L_x_2936:
        /* <DEDUP_REMOVED lines=377> */
[----:B--2---:R-:W-:Y:S01]  /*1e80*/  @P0 HADD2.F32 R9, -RZ, R7.H0_H0 ;  /* 0x20000007ff090230 */ /* 0x004fe20000004100 */
[----:B------:R-:W-:-:S10]  /*1e90*/  HFMA2.MMA R7, -RZ, RZ, 0, 1.1920928955078125e-07 ;  /* 0x00000002ff077435 */ /* 0x000fd400000001ff */
[----:B0-----:R-:W-:-:S05]  /*1ea0*/  IMAD.WIDE R10, R78, R7, c[0x0][0x188] ;  /* 0x000062004e0a7625 */ /* 0x001fca00078e0207 */
[----:B------:R-:W2:Y:S04]  /*1eb0*/  LDG.E.U16 R7, [R10.64] ;  /* 0x0000000c0a077981 */ /* 0x000ea8000c1e1500 */
[----:B------:R-:W4:Y:S01]  /*1ec0*/  LDG.E.U16 R78, [R10.64+0x2] ;  /* 0x0000020c0a4e7981 */ /* 0x000f22000c1e1500 */
[----:B---3--:R-:W-:Y:S02]  /*1ed0*/  @P0 HADD2.F32 R8, -RZ, R79.H0_H0 ;  /* 0x2000004fff080230 */ /* 0x008fe40000004100 */
[----:B--2---:R-:W-:Y:S02]  /*1ee0*/  HADD2.F32 R7, -RZ, R7.H0_H0 ;  /* 0x20000007ff077230 */ /* 0x004fe40000004100 */
[----:B----4-:R-:W-:Y:S02]  /*1ef0*/  HADD2.F32 R10, -RZ, R78.H0_H0 ;  /* 0x2000004eff0a7230 */ /* 0x010fe40000004100 */
.L_x_2855:
[----:B01----:R-:W-:Y:S05]  /*1f00*/  BSYNC B0 ;  /* 0x0000000000007941 */ /* 0x003fea0003800000 */
.L_x_2854:
        /* <DEDUP_REMOVED lines=26> */
.L_x_2856:
        /* <DEDUP_REMOVED lines=31> */
.L_x_2857:
        /* <DEDUP_REMOVED lines=39> */
.L_x_2858:
        /* <DEDUP_REMOVED lines=35> */
.L_x_2859:
        /* <DEDUP_REMOVED lines=35> */
.L_x_2860:
        /* <DEDUP_REMOVED lines=35> */
.L_x_2861:
        /* <DEDUP_REMOVED lines=35> */
.L_x_2862:
        /* <DEDUP_REMOVED lines=35> */
.L_x_2863:
        /* <DEDUP_REMOVED lines=35> */
.L_x_2864:
        /* <DEDUP_REMOVED lines=35> */
.L_x_2865:
        /* <DEDUP_REMOVED lines=35> */
.L_x_2866:
        /* <DEDUP_REMOVED lines=35> */
.L_x_2867:
        /* <DEDUP_REMOVED lines=35> */
.L_x_2868:
        /* <DEDUP_REMOVED lines=35> */
.L_x_2869:
        /* <DEDUP_REMOVED lines=35> */
.L_x_2870:
        /* <DEDUP_REMOVED lines=35> */
.L_x_2871:
        /* <DEDUP_REMOVED lines=76> */
.L_x_2873:
[----:B0-----:R-:W-:Y:S05]  /*4640*/  BSYNC B0 ;  /* 0x0000000000007941 */ /* 0x001fea0003800000 */
.L_x_2872:
        /* <DEDUP_REMOVED lines=82> */
.L_x_2875:
[----:B------:R-:W-:Y:S05]  /*4b70*/  BSYNC B0 ;  /* 0x0000000000007941 */ /* 0x000fea0003800000 */
.L_x_2874:
        /* <DEDUP_REMOVED lines=19> */
.L_x_2877:
[----:B------:R-:W-:Y:S05]  /*4cb0*/  BSYNC B0 ;  /* 0x0000000000007941 */ /* 0x000fea0003800000 */
.L_x_2876:
        /* <DEDUP_REMOVED lines=32> */
.L_x_2880:
[----:B------:R-:W2:Y:S01]  /*4ec0*/  LDG.E.STRONG.GPU R52, [R48.64] ;  /* 0x0000000c30347981 */ /* 0x000ea2000c1ef900 */
[----:B------:R-:W-:Y:S01]  /*4ed0*/  YIELD ;  /* 0x0000000000007946 */ /* 0x000fe20003800000 */
[----:B--2---:R-:W-:Y:S01]  /*4ee0*/  ISETP.NE.AND P6, PT, R52, R55, PT ;  /* 0x000000373400720c */ /* 0x004fe20003fc5270 */
[----:B------:R-:W-:-:S12]  /*4ef0*/  CCTL.IVALL ;  /* 0x00000000ff00798f */ /* 0x000fd80002000000 */
[----:B------:R-:W-:Y:S05]  /*4f00*/  @P6 BRA `(.L_x_2880) ;  /* 0xffffffb000006947 */ /* 0x000fea000383ffff */
.L_x_2879:
        /* <DEDUP_REMOVED lines=18> */
.L_x_2884:
        /* <DEDUP_REMOVED lines=116> */
.L_x_2883:
        /* <DEDUP_REMOVED lines=62> */
.L_x_2885:
[----:B------:R-:W-:-:S06]  /*5b50*/  UISETP.NE.OR UP0, UPT, UR4, URZ, UP0 ;  /* 0x0000003f0400728c */ /* 0x000fcc0008705670 */
[----:B------:R-:W-:-:S13]  /*5b60*/  PLOP3.LUT P6, PT, PT, PT, UP0, 0x80, 0x0 ;  /* 0x000000000000781c */ /* 0x000fda0003fcf008 */
[----:B------:R-:W-:Y:S05]  /*5b70*/  @!P6 BRA `(.L_x_2881) ;  /* 0x000001f00000e947 */ /* 0x000fea0003800000 */
.L_x_2882:
        /* <DEDUP_REMOVED lines=31> */
.L_x_2881:
        /* <DEDUP_REMOVED lines=10> */
.L_x_2887:
[----:B------:R-:W-:Y:S05]  /*5e10*/  BSYNC B0 ;  /* 0x0000000000007941 */ /* 0x000fea0003800000 */
.L_x_2886:
        /* <DEDUP_REMOVED lines=19> */
.L_x_2878:
        /* <DEDUP_REMOVED lines=30> */
.L_x_2888:
        /* <DEDUP_REMOVED lines=18> */
.L_x_2890:
[----:B------:R-:W-:Y:S05]  /*6250*/  BSYNC B0 ;  /* 0x0000000000007941 */ /* 0x000fea0003800000 */
.L_x_2889:
        /* <DEDUP_REMOVED lines=21> */
.L_x_2891:
        /* <DEDUP_REMOVED lines=18> */
.L_x_2893:
[----:B------:R-:W-:Y:S05]  /*64d0*/  BSYNC B0 ;  /* 0x0000000000007941 */ /* 0x000fea0003800000 */
.L_x_2892:
        /* <DEDUP_REMOVED lines=20> */
.L_x_2894:
        /* <DEDUP_REMOVED lines=18> */
.L_x_2896:
[----:B------:R-:W-:Y:S05]  /*6740*/  BSYNC B0 ;  /* 0x0000000000007941 */ /* 0x000fea0003800000 */
.L_x_2895:
        /* <DEDUP_REMOVED lines=20> */
.L_x_2897:
        /* <DEDUP_REMOVED lines=18> */
.L_x_2899:
[----:B------:R-:W-:Y:S05]  /*69b0*/  BSYNC B0 ;  /* 0x0000000000007941 */ /* 0x000fea0003800000 */
.L_x_2898:
        /* <DEDUP_REMOVED lines=20> */
.L_x_2900:
        /* <DEDUP_REMOVED lines=18> */
.L_x_2902:
[----:B------:R-:W-:Y:S05]  /*6c20*/  BSYNC B0 ;  /* 0x0000000000007941 */ /* 0x000fea0003800000 */
.L_x_2901:
        /* <DEDUP_REMOVED lines=20> */
.L_x_2903:
        /* <DEDUP_REMOVED lines=18> */
.L_x_2905:
[----:B------:R-:W-:Y:S05]  /*6e90*/  BSYNC B0 ;  /* 0x0000000000007941 */ /* 0x000fea0003800000 */
.L_x_2904:
        /* <DEDUP_REMOVED lines=20> */
.L_x_2906:
        /* <DEDUP_REMOVED lines=18> */
.L_x_2908:
[----:B------:R-:W-:Y:S05]  /*7100*/  BSYNC B0 ;  /* 0x0000000000007941 */ /* 0x000fea0003800000 */
.L_x_2907:
        /* <DEDUP_REMOVED lines=20> */
.L_x_2909:
        /* <DEDUP_REMOVED lines=17> */
.L_x_2911:
[----:B------:R-:W-:Y:S05]  /*7360*/  BSYNC B0 ;  /* 0x0000000000007941 */ /* 0x000fea0003800000 */
.L_x_2910:
        /* <DEDUP_REMOVED lines=19> */
.L_x_2912:
        /* <DEDUP_REMOVED lines=17> */
.L_x_2914:
[----:B------:R-:W-:Y:S05]  /*75b0*/  BSYNC B0 ;  /* 0x0000000000007941 */ /* 0x000fea0003800000 */
.L_x_2913:
        /* <DEDUP_REMOVED lines=19> */
.L_x_2915:
        /* <DEDUP_REMOVED lines=17> */
.L_x_2917:
[----:B------:R-:W-:Y:S05]  /*7800*/  BSYNC B0 ;  /* 0x0000000000007941 */ /* 0x000fea0003800000 */
.L_x_2916:
        /* <DEDUP_REMOVED lines=19> */
.L_x_2918:
        /* <DEDUP_REMOVED lines=17> */
.L_x_2920:
[----:B------:R-:W-:Y:S05]  /*7a50*/  BSYNC B0 ;  /* 0x0000000000007941 */ /* 0x000fea0003800000 */
.L_x_2919:
        /* <DEDUP_REMOVED lines=19> */
.L_x_2921:
        /* <DEDUP_REMOVED lines=17> */
.L_x_2923:
[----:B------:R-:W-:Y:S05]  /*7ca0*/  BSYNC B0 ;  /* 0x0000000000007941 */ /* 0x000fea0003800000 */
.L_x_2922:
        /* <DEDUP_REMOVED lines=19> */
.L_x_2924:
        /* <DEDUP_REMOVED lines=22> */
.L_x_2926:
[----:B------:R-:W-:Y:S05]  /*7f40*/  BSYNC B0 ;  /* 0x0000000000007941 */ /* 0x000fea0003800000 */
.L_x_2925:
        /* <DEDUP_REMOVED lines=19> */
.L_x_2927:
        /* <DEDUP_REMOVED lines=22> */
.L_x_2929:
[----:B------:R-:W-:Y:S05]  /*81e0*/  BSYNC B0 ;  /* 0x0000000000007941 */ /* 0x000fea0003800000 */
.L_x_2928:
        /* <DEDUP_REMOVED lines=19> */
.L_x_2930:
        /* <DEDUP_REMOVED lines=22> */
.L_x_2932:
[----:B------:R-:W-:Y:S05]  /*8480*/  BSYNC B0 ;  /* 0x0000000000007941 */ /* 0x000fea0003800000 */
.L_x_2931:
        /* <DEDUP_REMOVED lines=19> */
.L_x_2933:
        /* <DEDUP_REMOVED lines=19> */
.L_x_2935:
[----:B------:R-:W-:Y:S05]  /*86f0*/  BSYNC B0 ;  /* 0x0000000000007941 */ /* 0x000fea0003800000 */
.L_x_2934:
[----:B------:R-:W-:Y:S02]  /*8700*/  IADD3 R5, R5, c[0x0][0x10], RZ ;  /* 0x0000040005057a10 */ /* 0x000fe40007ffe0ff */
[----:B------:R-:W-:Y:S02]  /*8710*/  IADD3 R91, R91, 0x1, RZ ;  /* 0x000000015b5b7810 */ /* 0x000fe40007ffe0ff */
[----:B------:R-:W-:-:S13]  /*8720*/  ISETP.GE.AND P0, PT, R5, UR6, PT ;  /* 0x0000000605007c0c */ /* 0x000fda000bf06270 */
[----:B------:R-:W-:Y:S01]  /*8730*/  @P0 CALL.REL.NOINC `(.L_x_2853) ;  /* 0x0000001000000944 */ /* 0x000fe20003c00000 */
[----:B------:R-:W-:Y:S05]  /*8740*/  BRA `(.L_x_2936) ;  /* 0xffff7fa000007947 */ /* 0x000fea000383ffff */
.L_x_2853:
        /* <DEDUP_REMOVED lines=18> */
.L_x_2938:
[----:B------:R-:W-:Y:S05]  /*8870*/  BSYNC B0 ;  /* 0x0000000000007941 */ /* 0x000fea0003800000 */
.L_x_2937:
        /* <DEDUP_REMOVED lines=11> */
.L_x_2940:
[----:B------:R-:W2:Y:S01]  /*8930*/  LDG.E.STRONG.GPU R7, [R4.64] ;  /* 0x0000000c04077981 */ /* 0x000ea2000c1ef900 */
[----:B------:R-:W-:Y:S01]  /*8940*/  YIELD ;  /* 0x0000000000007946 */ /* 0x000fe20003800000 */
[----:B--2---:R-:W-:Y:S01]  /*8950*/  ISETP.NE.AND P0, PT, R7, R0, PT ;  /* 0x000000000700720c */ /* 0x004fe20003f05270 */
[----:B------:R-:W-:-:S12]  /*8960*/  CCTL.IVALL ;  /* 0x00000000ff00798f */ /* 0x000fd80002000000 */
[----:B------:R-:W-:Y:S05]  /*8970*/  @P0 BRA `(.L_x_2940) ;  /* 0xffffffb000000947 */ /* 0x000fea000383ffff */
.L_x_2939:
        /* <DEDUP_REMOVED lines=25> */
.L_x_2941:
        /* <DEDUP_REMOVED lines=26> */
.L_x_2942:
        /* <DEDUP_REMOVED lines=13> */
.L_x_5211:


//--------------------- .text._Z35group_norm_nhwc_bwd_one_pass_kernelI11Fp32IOFp16WLi512ELi56ELi448EEv26Group_norm_nhwc_bwd_params --------------------------
	.section	.text._Z35group_norm_nhwc_bwd_one_pass_kernelI11Fp32IOFp16WLi512ELi56ELi448EEv26Group_norm_nhwc_bwd_params,"ax",@progbits
	.sectioninfo	@"SHI_REGISTERS=128"
	.align	128
        .global         _Z35group_norm_nhwc_bwd_one_pass_kernelI11Fp32IOFp16WLi512ELi56ELi448EEv26Group_norm_nhwc_bwd_params
        .type           _Z35group_norm_nhwc_bwd_one_pass_kernelI11Fp32IOFp16WLi512ELi56ELi448EEv26Group_norm_nhwc_bwd_params,@function
        .size           _Z35group_norm_nhwc_bwd_one_pass_kernelI11Fp32IOFp16WLi512ELi56ELi448EEv26Group_norm_nhwc_bwd_params,(.L_x_5212 - _Z35group_norm_nhwc_bwd_one_pass_kernelI11Fp32IOFp16WLi512ELi56ELi448EEv26Group_norm_nhwc_bwd_params)
        .other          _Z35group_norm_nhwc_bwd_one_pass_kernelI11Fp32IOFp16WLi512ELi56ELi448EEv26Group_norm_nhwc_bwd_params,@"STO_CUDA_ENTRY STV_DEFAULT"
_Z35group_norm_nhwc_bwd_one_pass_kernelI11Fp32IOFp16WLi512ELi56ELi448EEv26Group_norm_nhwc_bwd_params:
.text._Z35group_norm_nhwc_bwd_one_pass_kernelI11Fp32IOFp16WLi512ELi56ELi448EEv26Group_norm_nhwc_bwd_params:
        /* <DEDUP_REMOVED lines=75> */
.L_x_3090:
        /* <DEDUP_REMOVED lines=779> */
[----:B---3--:R-:W-:-:S03]  /*3560*/  @P0 HADD2.F32 R78, -RZ, R0.H0_H0 ;  /* 0x20000000ff4e0230 */ /* 0x008fc60000004100 */
[----:B------:R0:W5:Y:S01]  /*3570*/  LDL.LU R0, [R1+0xb8] ;  /* 0x0000b80001007983 */ /* 0x0001620000300800 */
[----:B--2---:R-:W-:Y:S02]  /*3580*/  HADD2.F32 R3, -RZ, R3.H0_H0 ;  /* 0x20000003ff037230 */ /* 0x004fe40000004100 */
[----:B----4-:R-:W-:Y:S02]  /*3590*/  @P0 HADD2.F32 R79, -RZ, R81.H0_H0 ;  /* 0x20000051ff4f0230 */ /* 0x010fe40000004100 */
[----:B------:R-:W-:Y:S02]  /*35a0*/  HADD2.F32 R80, -RZ, R80.H0_H0 ;  /* 0x20000050ff507230 */ /* 0x000fe40000004100 */
.L_x_2945:
[----:B01----:R-:W-:Y:S05]  /*35b0*/  BSYNC B0 ;  /* 0x0000000000007941 */ /* 0x003fea0003800000 */
.L_x_2944:
        /* <DEDUP_REMOVED lines=40> */
.L_x_2946:
        /* <DEDUP_REMOVED lines=64> */
.L_x_2947:
        /* <DEDUP_REMOVED lines=89> */
.L_x_2948:
        /* <DEDUP_REMOVED lines=85> */
.L_x_2949:
        /* <DEDUP_REMOVED lines=77> */
.L_x_2950:
        /* <DEDUP_REMOVED lines=65> */
.L_x_2951:
        /* <DEDUP_REMOVED lines=60> */
.L_x_2952:
        /* <DEDUP_REMOVED lines=49> */
.L_x_2953:
        /* <DEDUP_REMOVED lines=42> */
.L_x_2954:
        /* <DEDUP_REMOVED lines=38> */
.L_x_2955:
        /* <DEDUP_REMOVED lines=37> */
.L_x_2956:
        /* <DEDUP_REMOVED lines=37> */
.L_x_2957:
        /* <DEDUP_REMOVED lines=37> */
.L_x_2958:
        /* <DEDUP_REMOVED lines=37> */
.L_x_2959:
        /* <DEDUP_REMOVED lines=37> */
.L_x_2960:
        /* <DEDUP_REMOVED lines=37> */
.L_x_2961:
        /* <DEDUP_REMOVED lines=37> */
.L_x_2962:
        /* <DEDUP_REMOVED lines=37> */
.L_x_2963:
        /* <DEDUP_REMOVED lines=37> */
.L_x_2964:
        /* <DEDUP_REMOVED lines=35> */
.L_x_2965:
        /* <DEDUP_REMOVED lines=35> */
.L_x_2966:
        /* <DEDUP_REMOVED lines=35> */
.L_x_2967:
        /* <DEDUP_REMOVED lines=35> */
.L_x_2968:
        /* <DEDUP_REMOVED lines=35> */
.L_x_2969:
        /* <DEDUP_REMOVED lines=35> */
.L_x_2970:
        /* <DEDUP_REMOVED lines=35> */
.L_x_2971:
        /* <DEDUP_REMOVED lines=35> */
.L_x_2972:
        /* <DEDUP_REMOVED lines=35> */
.L_x_2973:
        /* <DEDUP_REMOVED lines=35> */
.L_x_2974:
        /* <DEDUP_REMOVED lines=33> */
.L_x_2975:
        /* <DEDUP_REMOVED lines=33> */
.L_x_2976:
        /* <DEDUP_REMOVED lines=33> */
.L_x_2977:
        /* <DEDUP_REMOVED lines=90> */
.L_x_2979:
[----:B------:R-:W-:Y:S05]  /*9250*/  BSYNC B0 ;  /* 0x0000000000007941 */ /* 0x000fea0003800000 */
.L_x_2978:
        /* <DEDUP_REMOVED lines=79> */
.L_x_2981:
[----:B------:R-:W-:Y:S05]  /*9750*/  BSYNC B0 ;  /* 0x0000000000007941 */ /* 0x000fea0003800000 */
.L_x_2980:
        /* <DEDUP_REMOVED lines=21> */
.L_x_2983:
[----:B------:R-:W-:Y:S05]  /*98b0*/  BSYNC B0 ;  /* 0x0000000000007941 */ /* 0x000fea0003800000 */
.L_x_2982:
        /* <DEDUP_REMOVED lines=41> */
.L_x_2986:
[----:B------:R-:W-:Y:S02]  /*9b50*/  MOV R56, UR16 ;  /* 0x0000001000387c02 */ /* 0x000fe40008000f00 */
[----:B------:R-:W-:-:S05]  /*9b60*/  MOV R57, UR17 ;  /* 0x0000001100397c02 */ /* 0x000fca0008000f00 */
[----:B------:R-:W2:Y:S01]  /*9b70*/  LDG.E.STRONG.GPU R56, [R56.64] ;  /* 0x0000001238387981 */ /* 0x000ea2000c1ef900 */
[----:B------:R-:W-:Y:S01]  /*9b80*/  YIELD ;  /* 0x0000000000007946 */ /* 0x000fe20003800000 */
[----:B--2---:R-:W-:Y:S01]  /*9b90*/  ISETP.NE.AND P0, PT, R56, R58, PT ;  /* 0x0000003a3800720c */ /* 0x004fe20003f05270 */
[----:B------:R-:W-:-:S12]  /*9ba0*/  CCTL.IVALL ;  /* 0x00000000ff00798f */ /* 0x000fd80002000000 */
[----:B------:R-:W-:Y:S05]  /*9bb0*/  @P0 BRA `(.L_x_2986) ;  /* 0xffffff9000000947 */ /* 0x000fea000383ffff */
.L_x_2985:
        /* <DEDUP_REMOVED lines=20> */
.L_x_2990:
        /* <DEDUP_REMOVED lines=154> */
.L_x_2989:
        /* <DEDUP_REMOVED lines=85> */
.L_x_2991:
[----:B01----:R-:W-:-:S13]  /*abf0*/  ISETP.NE.OR P0, PT, RZ, UR14, P0 ;  /* 0x0000000eff007c0c */ /* 0x003fda0008705670 */
[----:B------:R-:W-:Y:S05]  /*ac00*/  @!P0 BRA `(.L_x_2987) ;  /* 0x000002a000008947 */ /* 0x000fea0003800000 */
.L_x_2988:
        /* <DEDUP_REMOVED lines=42> */
.L_x_2987:
        /* <DEDUP_REMOVED lines=16> */
.L_x_2993:
[----:B------:R-:W-:Y:S05]  /*afb0*/  BSYNC B0 ;  /* 0x0000000000007941 */ /* 0x000fea0003800000 */
.L_x_2992:
        /* <DEDUP_REMOVED lines=24> */
.L_x_2984:
        /* <DEDUP_REMOVED lines=28> */
.L_x_2994:
        /* <DEDUP_REMOVED lines=20> */
.L_x_2996:
[----:B------:R-:W-:Y:S05]  /*b440*/  BSYNC B0 ;  /* 0x0000000000007941 */ /* 0x000fea0003800000 */
.L_x_2995:
        /* <DEDUP_REMOVED lines=27> */
.L_x_2997:
        /* <DEDUP_REMOVED lines=19> */
.L_x_2999:
[----:B------:R-:W-:Y:S05]  /*b730*/  BSYNC B0 ;  /* 0x0000000000007941 */ /* 0x000fea0003800000 */
.L_x_2998:
        /* <DEDUP_REMOVED lines=27> */
.L_x_3000:
        /* <DEDUP_REMOVED lines=19> */
.L_x_3002:
[----:B------:R-:W-:Y:S05]  /*ba20*/  BSYNC B0 ;  /* 0x0000000000007941 */ /* 0x000fea0003800000 */
.L_x_3001:
        /* <DEDUP_REMOVED lines=43> */
.L_x_3003:
        /* <DEDUP_REMOVED lines=19> */
.L_x_3005:
[----:B------:R-:W-:Y:S05]  /*be10*/  BSYNC B0 ;  /* 0x0000000000007941 */ /* 0x000fea0003800000 */
.L_x_3004:
        /* <DEDUP_REMOVED lines=21> */
.L_x_3006:
        /* <DEDUP_REMOVED lines=21> */
.L_x_3008:
[----:B------:R-:W-:Y:S05]  /*c0c0*/  BSYNC B0 ;  /* 0x0000000000007941 */ /* 0x000fea0003800000 */
.L_x_3007:
        /* <DEDUP_REMOVED lines=21> */
.L_x_3009:
        /* <DEDUP_REMOVED lines=21> */
.L_x_3011:
[----:B------:R-:W-:Y:S05]  /*c370*/  BSYNC B0 ;  /* 0x0000000000007941 */ /* 0x000fea0003800000 */
.L_x_3010:
        /* <DEDUP_REMOVED lines=39> */
.L_x_3012:
        /* <DEDUP_REMOVED lines=19> */
.L_x_3014:
[----:B------:R-:W-:Y:S05]  /*c720*/  BSYNC B0 ;  /* 0x0000000000007941 */ /* 0x000fea0003800000 */
.L_x_3013:
        /* <DEDUP_REMOVED lines=21> */
.L_x_3015:
        /* <DEDUP_REMOVED lines=21> */
.L_x_3017:
[----:B------:R-:W-:Y:S05]  /*c9d0*/  BSYNC B0 ;  /* 0x0000000000007941 */ /* 0x000fea0003800000 */
.L_x_3016:
        /* <DEDUP_REMOVED lines=21> */
.L_x_3018:
        /* <DEDUP_REMOVED lines=21> */
.L_x_3020:
[----:B------:R-:W-:Y:S05]  /*cc80*/  BSYNC B0 ;  /* 0x0000000000007941 */ /* 0x000fea0003800000 */
.L_x_3019:
        /* <DEDUP_REMOVED lines=39> */
.L_x_3021:
        /* <DEDUP_REMOVED lines=19> */
.L_x_3023:
[----:B------:R-:W-:Y:S05]  /*d030*/  BSYNC B0 ;  /* 0x0000000000007941 */ /* 0x000fea0003800000 */
.L_x_3022:
        /* <DEDUP_REMOVED lines=21> */
.L_x_3024:
        /* <DEDUP_REMOVED lines=21> */
.L_x_3026:
[----:B------:R-:W-:Y:S05]  /*d2e0*/  BSYNC B0 ;  /* 0x0000000000007941 */ /* 0x000fea0003800000 */
.L_x_3025:
        /* <DEDUP_REMOVED lines=21> */
.L_x_3027:
        /* <DEDUP_REMOVED lines=21> */
.L_x_3029:
[----:B------:R-:W-:Y:S05]  /*d590*/  BSYNC B0 ;  /* 0x0000000000007941 */ /* 0x000fea0003800000 */
.L_x_3028:
        /* <DEDUP_REMOVED lines=39> */
.L_x_3030:
        /* <DEDUP_REMOVED lines=19> */
.L_x_3032:
[----:B------:R-:W-:Y:S05]  /*d940*/  BSYNC B0 ;  /* 0x0000000000007941 */ /* 0x000fea0003800000 */
.L_x_3031:
        /* <DEDUP_REMOVED lines=21> */
.L_x_3033:
        /* <DEDUP_REMOVED lines=21> */
.L_x_3035:
[----:B------:R-:W-:Y:S05]  /*dbf0*/  BSYNC B0 ;  /* 0x0000000000007941 */ /* 0x000fea0003800000 */
.L_x_3034:
        /* <DEDUP_REMOVED lines=21> */
.L_x_3036:
        /* <DEDUP_REMOVED lines=21> */
.L_x_3038:
[----:B------:R-:W-:Y:S05]  /*dea0*/  BSYNC B0 ;  /* 0x0000000000007941 */ /* 0x000fea0003800000 */
.L_x_3037:
        /* <DEDUP_REMOVED lines=39> */
.L_x_3039:
        /* <DEDUP_REMOVED lines=19> */
.L_x_3041:
[----:B------:R-:W-:Y:S05]  /*e250*/  BSYNC B0 ;  /* 0x0000000000007941 */ /* 0x000fea0003800000 */
.L_x_3040:
        /* <DEDUP_REMOVED lines=21> */
.L_x_3042:
        /* <DEDUP_REMOVED lines=21> */
.L_x_3044:
[----:B------:R-:W-:Y:S05]  /*e500*/  BSYNC B0 ;  /* 0x0000000000007941 */ /* 0x000fea0003800000 */
.L_x_3043:
        /* <DEDUP_REMOVED lines=21> */
.L_x_3045:
        /* <DEDUP_REMOVED lines=21> */
.L_x_3047:
[----:B------:R-:W-:Y:S05]  /*e7b0*/  BSYNC B0 ;  /* 0x0000000000007941 */ /* 0x000fea0003800000 */
.L_x_3046:
        /* <DEDUP_REMOVED lines=39> */
.L_x_3048:
        /* <DEDUP_REMOVED lines=19> */
.L_x_3050:
[----:B------:R-:W-:Y:S05]  /*eb60*/  BSYNC B0 ;  /* 0x0000000000007941 */ /* 0x000fea0003800000 */
.L_x_3049:
        /* <DEDUP_REMOVED lines=19> */
.L_x_3051:
        /* <DEDUP_REMOVED lines=19> */
.L_x_3053:
[----:B------:R-:W-:Y:S05]  /*edd0*/  BSYNC B0 ;  /* 0x0000000000007941 */ /* 0x000fea0003800000 */
.L_x_3052:
        /* <DEDUP_REMOVED lines=19> */
.L_x_3054:
        /* <DEDUP_REMOVED lines=19> */
.L_x_3056:
[----:B------:R-:W-:Y:S05]  /*f040*/  BSYNC B0 ;  /* 0x0000000000007941 */ /* 0x000fea0003800000 */
.L_x_3055:
        /* <DEDUP_REMOVED lines=37> */
.L_x_3057:
        /* <DEDUP_REMOVED lines=19> */
.L_x_3059:
[----:B------:R-:W-:Y:S05]  /*f3d0*/  BSYNC B0 ;  /* 0x0000000000007941 */ /* 0x000fea0003800000 */
.L_x_3058:
        /* <DEDUP_REMOVED lines=19> */
.L_x_3060:
        /* <DEDUP_REMOVED lines=19> */
.L_x_3062:
[----:B------:R-:W-:Y:S05]  /*f640*/  BSYNC B0 ;  /* 0x0000000000007941 */ /* 0x000fea0003800000 */
.L_x_3061:
        /* <DEDUP_REMOVED lines=19> */
.L_x_3063:
        /* <DEDUP_REMOVED lines=19> */
.L_x_3065:
[----:B------:R-:W-:Y:S05]  /*f8b0*/  BSYNC B0 ;  /* 0x0000000000007941 */ /* 0x000fea0003800000 */
.L_x_3064:
        /* <DEDUP_REMOVED lines=37> */
.L_x_3066:
        /* <DEDUP_REMOVED lines=19> */
.L_x_3068:
[----:B------:R-:W-:Y:S05]  /*fc40*/  BSYNC B0 ;  /* 0x0000000000007941 */ /* 0x000fea0003800000 */
.L_x_3067:
        /* <DEDUP_REMOVED lines=19> */
.L_x_3069:
        /* <DEDUP_REMOVED lines=19> */
.L_x_3071:
[----:B------:R-:W-:Y:S05]  /*feb0*/  BSYNC B0 ;  /* 0x0000000000007941 */ /* 0x000fea0003800000 */
.L_x_3070:
        /* <DEDUP_REMOVED lines=19> */
.L_x_3072:
        /* <DEDUP_REMOVED lines=19> */
.L_x_3074:
[----:B------:R-:W-:Y:S05]  /*10120*/  BSYNC B0 ;  /* 0x0000000000007941 */ /* 0x000fea0003800000 */
.L_x_3073:
        /* <DEDUP_REMOVED lines=45> */
.L_x_3075:
        /* <DEDUP_REMOVED lines=19> */
.L_x_3077:
[----:B------:R-:W-:Y:S05]  /*10530*/  BSYNC B0 ;  /* 0x0000000000007941 */ /* 0x000fea0003800000 */
.L_x_3076:
        /* <DEDUP_REMOVED lines=19> */
.L_x_3078:
        /* <DEDUP_REMOVED lines=19> */
.L_x_3080:
[----:B------:R-:W-:Y:S05]  /*107a0*/  BSYNC B0 ;  /* 0x0000000000007941 */ /* 0x000fea0003800000 */
.L_x_3079:
        /* <DEDUP_REMOVED lines=19> */
.L_x_3081:
        /* <DEDUP_REMOVED lines=19> */
.L_x_3083:
[----:B------:R-:W-:Y:S05]  /*10a10*/  BSYNC B0 ;  /* 0x0000000000007941 */ /* 0x000fea0003800000 */
.L_x_3082:
        /* <DEDUP_REMOVED lines=19> */
.L_x_3084:
        /* <DEDUP_REMOVED lines=19> */
.L_x_3086:
[----:B------:R-:W-:Y:S05]  /*10c80*/  BSYNC B0 ;  /* 0x0000000000007941 */ /* 0x000fea0003800000 */
.L_x_3085:
        /* <DEDUP_REMOVED lines=19> */
.L_x_3087:
        /* <DEDUP_REMOVED lines=18> */
.L_x_3089:
[----:B------:R-:W-:Y:S05]  /*10ee0*/  BSYNC B0 ;  /* 0x0000000000007941 */ /* 0x000fea0003800000 */
.L_x_3088:
[----:B---3--:R-:W-:Y:S02]  /*10ef0*/  ULDC UR5, c[0x0][0x10] ;  /* 0x0000040000057ab9 */ /* 0x008fe40000000800 */
[----:B------:R-:W-:Y:S02]  /*10f00*/  UIADD3 UR9, UR9, UR5, URZ ;  /* 0x0000000509097290 */ /* 0x000fe4000fffe03f */
[----:B------:R-:W-:Y:S02]  /*10f10*/  UIADD3 UR4, UR4, 0x1, URZ ;  /* 0x0000000104047890 */ /* 0x000fe4000fffe03f */
[----:B------:R-:W-:-:S06]  /*10f20*/  UISETP.GE.AND UP0, UPT, UR9, UR8, UPT ;  /* 0x000000080900728c */ /* 0x000fcc000bf06270 */
[----:B------:R-:W-:-:S13]  /*10f30*/  PLOP3.LUT P0, PT, PT, PT, UP0, 0x80, 0x0 ;  /* 0x000000000000781c */ /* 0x000fda0003f0f008 */
[----:B------:R-:W-:Y:S01]  /*10f40*/  @P0 CALL.REL.NOINC `(.L_x_2943) ;  /* 0x0000001000000944 */ /* 0x000fe20003c00000 */
[----:B------:R-:W-:Y:S05]  /*10f50*/  BRA `(.L_x_3090) ;  /* 0xfffef55000007947 */ /* 0x000fea000383ffff */
.L_x_2943:
        /* <DEDUP_REMOVED lines=18> */
.L_x_3092:
[----:B------:R-:W-:Y:S05]  /*11080*/  BSYNC B0 ;  /* 0x0000000000007941 */ /* 0x000fea0003800000 */
.L_x_3091:
        /* <DEDUP_REMOVED lines=11> */
.L_x_3094:
[----:B------:R-:W2:Y:S01]  /*11140*/  LDG.E.STRONG.GPU R5, [R2.64] ;  /* 0x0000001202057981 */ /* 0x000ea2000c1ef900 */
[----:B------:R-:W-:Y:S01]  /*11150*/  YIELD ;  /* 0x0000000000007946 */ /* 0x000fe20003800000 */
[----:B--2---:R-:W-:Y:S01]  /*11160*/  ISETP.NE.AND P0, PT, R5, R4, PT ;  /* 0x000000040500720c */ /* 0x004fe20003f05270 */
[----:B------:R-:W-:-:S12]  /*11170*/  CCTL.IVALL ;  /* 0x00000000ff00798f */ /* 0x000fd80002000000 */
[----:B------:R-:W-:Y:S05]  /*11180*/  @P0 BRA `(.L_x_3094) ;  /* 0xffffffb000000947 */ /* 0x000fea000383ffff */
.L_x_3093:
        /* <DEDUP_REMOVED lines=25> */
.L_x_3095:
        /* <DEDUP_REMOVED lines=18> */
[----:B--2---:R-:W-:Y:S01]  /*11440*/  F2FP.PACK_AB R15, R9, R2 ;  /* 0x00000002090f723e */ /* 0x004fe200000000ff */
[----:B------:R-:W-:-:S04]  /*11450*/  IMAD.WIDE R2, R4, R5, c[0x0][0x168] ;  /* 0x00005a0004027625 */ /* 0x000fc800078e0205 */
[----:B------:R-:W-:Y:S01]  /*11460*/  IMAD.WIDE R4, R4, R5, c[0x0][0x170] ;  /* 0x00005c0004047625 */ /* 0x000fe200078e0205 */
[----:B---3--:R-:W-:Y:S01]  /*11470*/  F2FP.PACK_AB R17, R13, R10 ;  /* 0x0000000a0d11723e */ /* 0x008fe200000000ff */
[----:B------:R0:W-:Y:S04]  /*11480*/  STG.E [R2.64], R15 ;  /* 0x0000000f02007986 */ /* 0x0001e8000c101912 */
[----:B------:R0:W-:Y:S01]  /*11490*/  STG.E [R4.64], R17 ;  /* 0x0000001104007986 */ /* 0x0001e2000c101912 */
[----:B------:R-:W-:Y:S05]  /*114a0*/  @P0 BRA `(.L_x_3095) ;  /* 0xfffffe7000000947 */ /* 0x000fea000383ffff */
[----:B------:R-:W-:Y:S05]  /*114b0*/  EXIT ;  /* 0x000000000000794d */ /* 0x000fea0003800000 */
.L_x_3096:
        /* <DEDUP_REMOVED lines=12> */
.L_x_5212:


//--------------------- .text._Z35group_norm_nhwc_fwd_one_pass_kernelI11Bf16IOFp32WLi64ELi56ELi448EEv26Group_norm_nhwc_fwd_params --------------------------
	.section	.text._Z35group_norm_nhwc_fwd_one_pass_kernelI11Bf16IOFp32WLi64ELi56ELi448EEv26Group_norm_nhwc_fwd_params,"ax",@progbits
	.sectioninfo	@"SHI_REGISTERS=40"
	.align	128
        .global         _Z35group_norm_nhwc_fwd_one_pass_kernelI11Bf16IOFp32WLi64ELi56ELi448EEv26Group_norm_nhwc_fwd_params
        .type           _Z35group_norm_nhwc_fwd_one_pass_kernelI11Bf16IOFp32WLi64ELi56ELi448EEv26Group_norm_nhwc_fwd_params,@function
        .size           _Z35group_norm_nhwc_fwd_one_pass_kernelI11Bf16IOFp32WLi64ELi56ELi448EEv26Group_norm_nhwc_fwd_params,(.L_x_5213 - _Z35group_norm_nhwc_fwd_one_pass_kernelI11Bf16IOFp32WLi64ELi56ELi448EEv26Group_norm_nhwc_fwd_params)
        .other          _Z35group_norm_nhwc_fwd_one_pass_kernelI11Bf16IOFp32WLi64ELi56ELi448EEv26Group_norm_nhwc_fwd_params,@"STO_CUDA_ENTRY STV_DEFAULT"
_Z35group_norm_nhwc_fwd_one_pass_kernelI11Bf16IOFp32WLi64ELi56ELi448EEv26Group_norm_nhwc_fwd_params:
.text._Z35group_norm_nhwc_fwd_one_pass_kernelI11Bf16IOFp32WLi64ELi56ELi448EEv26Group_norm_nhwc_fwd_params:
[----:B------:R-:W-:Y:S02]  /*0000*/  MOV R1, c[0x0][0x28] ;  /* 0x00000a0000017a02 */ /* 0x000fe40000000f00 */
[----:B------:R-:W0:Y:S01]  /*0010*/  S2R R30, SR_CTAID.Y ;  /* 0x00000000001e7919 */ /* 0x000e220000002600 */
[----:B------:R-:W-:Y:S02]  /*0020*/  ULDC UR4, c[0x0][0x1d8] ;  /* 0x0000760000047ab9 */ /* 0x000fe40000000800 */
[----:B------:R-:W-:Y:S02]  /*0030*/  ULDC UR5, c[0x0][0x1a8] ;  /* 0x00006a0000057ab9 */ /* 0x000fe40000000800 */
[----:B------:R-:W-:-:S06]  /*0040*/  UIMAD UR4, UR4, UR5, URZ ;  /* 0x00000005040472a4 */ /* 0x000fcc000f8e023f */
[----:B0-----:R-:W-:-:S13]  /*0050*/  ISETP.GE.AND P0, PT, R30, UR4, PT ;  /* 0x000000041e007c0c */ /* 0x001fda000bf06270 */
[----:B------:R-:W-:Y:S05]  /*0060*/  @P0 EXIT ;  /* 0x000000000000094d */ /* 0x000fea0003800000 */
[----:B------:R-:W0:Y:S01]  /*0070*/  S2R R24, SR_TID.X ;  /* 0x0000000000187919 */ /* 0x000e220000002100 */
[----:B------:R-:W-:Y:S01]  /*0080*/  HFMA2.MMA R20, -RZ, RZ, 0, 0 ;  /* 0x00000000ff147435 */ /* 0x000fe200000001ff */
[----:B------:R-:W-:Y:S02]  /*0090*/  ULDC.U8 UR5, c[0x0][0x1dc] ;  /* 0x0000770000057ab9 */ /* 0x000fe40000000000 */
[----:B------:R-:W1:Y:S01]  /*00a0*/  S2R R23, SR_CTAID.X ;  /* 0x0000000000177919 */ /* 0x000e620000002500 */
[----:B------:R-:W-:-:S03]  /*00b0*/  ULDC.64 UR6, c[0x0][0x118] ;  /* 0x0000460000067ab9 */ /* 0x000fc60000000a00 */
[----:B------:R-:W2:Y:S01]  /*00c0*/  S2R R22, SR_LANEID ;  /* 0x0000000000167919 */ /* 0x000ea20000000000 */
[--C-:B0-----:R-:W-:Y:S02]  /*00d0*/  SHF.R.U32.HI R2, RZ, 0x2, R24.reuse ;  /* 0x00000002ff027819 */ /* 0x101fe40000011618 */
[----:B------:R-:W-:-:S03]  /*00e0*/  SHF.R.S32.HI R5, RZ, 0x1f, R24 ;  /* 0x0000001fff057819 */ /* 0x000fc60000011418 */
[----:B------:R-:W-:Y:S01]  /*00f0*/  IMAD.WIDE.U32 R2, R2, 0x24924925, RZ ;  /* 0x2492492502027825 */ /* 0x000fe200078e00ff */
[----:B------:R-:W-:-:S03]  /*0100*/  LEA.HI R5, R5, R24, RZ, 0x5 ;  /* 0x0000001805057211 */ /* 0x000fc600078f28ff */
[----:B-1----:R-:W-:Y:S01]  /*0110*/  IMAD R29, R23, c[0x0][0x1e4], R3 ;  /* 0x00007900171d7a24 */ /* 0x002fe200078e0203 */
[----:B------:R-:W-:Y:S01]  /*0120*/  SHF.R.S32.HI R25, RZ, 0x5, R5 ;  /* 0x00000005ff197819 */ /* 0x000fe20000011405 */
[----:B------:R-:W-:-:S03]  /*0130*/  IMAD R31, R3, -0x1c, R24 ;  /* 0xffffffe4031f7824 */ /* 0x000fc600078e0218 */
[----:B------:R-:W-:Y:S02]  /*0140*/  ISETP.GE.U32.AND P0, PT, R29, c[0x0][0x1c8], PT ;  /* 0x000072001d007a0c */ /* 0x000fe40003f06070 */
[----:B------:R-:W-:Y:S02]  /*0150*/  SHF.R.S32.HI R21, RZ, 0x1f, R29 ;  /* 0x0000001fff157819 */ /* 0x000fe4000001141d */
[----:B------:R-:W-:Y:S02]  /*0160*/  SHF.L.U32 R31, R31, 0x1, RZ ;  /* 0x000000011f1f7819 */ /* 0x000fe400000006ff */
[----:B------:R-:W-:Y:S02]  /*0170*/  ISETP.GE.AND.EX P0, PT, R21, c[0x0][0x1cc], PT, P0 ;  /* 0x0000730015007a0c */ /* 0x000fe40003f06300 */
[----:B------:R-:W-:Y:S02]  /*0180*/  IADD3 R28, R29, 0x10, RZ ;  /* 0x000000101d1c7810 */ /* 0x000fe40007ffe0ff */
[----:B------:R-:W-:-:S02]  /*0190*/  ISETP.LT.U32.AND P0, PT, R24, 0x1c0, !P0 ;  /* 0x000001c01800780c */ /* 0x000fc40004701070 */
[C---:B------:R-:W-:Y:S02]  /*01a0*/  IADD3 R27, R29.reuse, 0x20, RZ ;  /* 0x000000201d1b7810 */ /* 0x040fe40007ffe0ff */
[----:B--2---:R-:W-:Y:S02]  /*01b0*/  IADD3 R26, R29, 0x30, RZ ;  /* 0x000000301d1a7810 */ /* 0x004fe40007ffe0ff */
.L_x_3119:
[----:B--2---:R-:W-:Y:S02]  /*01c0*/  IABS R5, c[0x0][0x1d8] ;  /* 0x0000760000057a13 */ /* 0x004fe40000000000 */
[----:B-1----:R-:W-:Y:S02]  /*01d0*/  SHF.R.S32.HI R6, RZ, 0x1f, R27 ;  /* 0x0000001fff067819 */ /* 0x002fe4000001141b */
[----:B0-----:R-:W0:Y:S08]  /*01e0*/  I2F.RP R0, R5 ;  /* 0x0000000500007306 */ /* 0x001e300000209400 */
        /* <DEDUP_REMOVED lines=8> */
[----:B------:R-:W-:-:S05]  /*0270*/  SHF.R.S32.HI R7, RZ, 0x1f, R28 ;  /* 0x0000001fff077819 */ /* 0x000fca000001141c */
[----:B------:R-:W-:-:S05]  /*0280*/  IMAD.HI.U32 R3, R3, R4, RZ ;  /* 0x0000000403037227 */ /* 0x000fca00078e00ff */
[----:B------:R-:W-:-:S05]  /*0290*/  IADD3 R0, -R3, RZ, RZ ;  /* 0x000000ff03007210 */ /* 0x000fca0007ffe1ff */
[----:B------:R-:W-:Y:S01]  /*02a0*/  IMAD R0, R5, R0, R4 ;  /* 0x0000000005007224 */ /* 0x000fe200078e0204 */
[----:B------:R-:W-:-:S04]  /*02b0*/  MOV R4, RZ ;  /* 0x000000ff00047202 */ /* 0x000fc80000000f00 */
[----:B------:R-:W-:-:S13]  /*02c0*/  ISETP.GT.U32.AND P2, PT, R5, R0, PT ;  /* 0x000000000500720c */ /* 0x000fda0003f44070 */
[-C--:B------:R-:W-:Y:S02]  /*02d0*/  @!P2 IADD3 R0, R0, -R5.reuse, RZ ;  /* 0x800000050000a210 */ /* 0x080fe40007ffe0ff */
[----:B------:R-:W-:Y:S02]  /*02e0*/  @!P2 IADD3 R3, R3, 0x1, RZ ;  /* 0x000000010303a810 */ /* 0x000fe40007ffe0ff */
[----:B------:R-:W-:Y:S02]  /*02f0*/  ISETP.GE.U32.AND P1, PT, R0, R5, PT ;  /* 0x000000050000720c */ /* 0x000fe40003f26070 */
[----:B------:R-:W-:Y:S02]  /*0300*/  LOP3.LUT R0, R30, c[0x0][0x1d8], RZ, 0x3c, !PT ;  /* 0x000076001e007a12 */ /* 0x000fe400078e3cff */
[----:B------:R-:W-:Y:S02]  /*0310*/  ISETP.NE.AND P2, PT, RZ, c[0x0][0x1d8], PT ;  /* 0x00007600ff007a0c */ /* 0x000fe40003f45270 */
[----:B------:R-:W-:-:S07]  /*0320*/  ISETP.GE.AND P3, PT, R0, RZ, PT ;  /* 0x000000ff0000720c */ /* 0x000fce0003f66270 */
[----:B------:R-:W-:Y:S02]  /*0330*/  @P1 IADD3 R3, R3, 0x1, RZ ;  /* 0x0000000103031810 */ /* 0x000fe40007ffe0ff */
[----:B------:R-:W-:-:S04]  /*0340*/  ISETP.GE.U32.AND P1, PT, R28, c[0x0][0x1c8], PT ;  /* 0x000072001c007a0c */ /* 0x000fc80003f26070 */
[----:B------:R-:W-:Y:S02]  /*0350*/  @!P3 IADD3 R3, -R3, RZ, RZ ;  /* 0x000000ff0303b210 */ /* 0x000fe40007ffe1ff */
[----:B------:R-:W-:Y:S02]  /*0360*/  @!P2 LOP3.LUT R3, RZ, c[0x0][0x1d8], RZ, 0x33, !PT ;  /* 0x00007600ff03aa12 */ /* 0x000fe400078e33ff */
[----:B------:R-:W-:Y:S02]  /*0370*/  ISETP.GE.AND.EX P1, PT, R7, c[0x0][0x1cc], PT, P1 ;  /* 0x0000730007007a0c */ /* 0x000fe40003f26310 */
[----:B------:R-:W-:Y:S02]  /*0380*/  IADD3 R5, -R3, RZ, RZ ;  /* 0x000000ff03057210 */ /* 0x000fe40007ffe1ff */
[----:B------:R-:W-:Y:S02]  /*0390*/  SHF.R.S32.HI R0, RZ, 0x1f, R3 ;  /* 0x0000001fff007819 */ /* 0x000fe40000011403 */
[----:B------:R-:W-:Y:S01]  /*03a0*/  ISETP.GT.U32.OR P1, PT, R24, 0x1bf, P1 ;  /* 0x000001bf1800780c */ /* 0x000fe20000f24470 */
[----:B------:R-:W-:Y:S01]  /*03b0*/  IMAD R32, R5, c[0x0][0x1d8], R30 ;  /* 0x0000760005207a24 */ /* 0x000fe200078e021e */
[----:B------:R-:W-:Y:S01]  /*03c0*/  SHF.R.S32.HI R5, RZ, 0x1f, R31 ;  /* 0x0000001fff057819 */ /* 0x000fe2000001141f */
[----:B------:R-:W-:Y:S01]  /*03d0*/  IMAD R0, R0, c[0x0][0x1d0], RZ ;  /* 0x0000740000007a24 */ /* 0x000fe200078e02ff */
[----:B------:R-:W-:Y:S01]  /*03e0*/  ISETP.GE.U32.AND P3, PT, R26, c[0x0][0x1c8], PT ;  /* 0x000072001a007a0c */ /* 0x000fe20003f66070 */
[----:B------:R-:W-:-:S02]  /*03f0*/  IMAD R32, R32, 0x38, RZ ;  /* 0x0000003820207824 */ /* 0x000fc400078e02ff */
[----:B------:R-:W-:Y:S02]  /*0400*/  IMAD R35, R3, c[0x0][0x1d4], R0 ;  /* 0x0000750003237a24 */ /* 0x000fe400078e0200 */
[----:B------:R-:W-:Y:S01]  /*0410*/  @P0 IMAD R0, R21, c[0x0][0x1c0], RZ ;  /* 0x0000700015000a24 */ /* 0x000fe200078e02ff */
[----:B------:R-:W-:-:S03]  /*0420*/  IADD3 R36, P2, R31, R32, RZ ;  /* 0x000000201f247210 */ /* 0x000fc60007f5e0ff */
[----:B------:R-:W-:Y:S01]  /*0430*/  @P0 IMAD R11, R29, c[0x0][0x1c4], R0 ;  /* 0x000071001d0b0a24 */ /* 0x000fe200078e0200 */
[----:B------:R-:W-:Y:S02]  /*0440*/  LEA.HI.X.SX32 R37, R32, R5, 0x1, P2 ;  /* 0x0000000520257211 */ /* 0x000fe400010f0eff */
[----:B------:R-:W-:Y:S02]  /*0450*/  ISETP.GE.U32.AND P2, PT, R27, c[0x0][0x1c8], PT ;  /* 0x000072001b007a0c */ /* 0x000fe40003f46070 */
[----:B------:R-:W-:Y:S01]  /*0460*/  SHF.R.S32.HI R5, RZ, 0x1f, R26 ;  /* 0x0000001fff057819 */ /* 0x000fe2000001141a */
[----:B------:R-:W-:Y:S01]  /*0470*/  IMAD.WIDE.U32 R36, R3, c[0x0][0x1d0], R36 ;  /* 0x0000740003247a25 */ /* 0x000fe200078e0024 */
[----:B------:R-:W-:Y:S02]  /*0480*/  ISETP.GE.AND.EX P2, PT, R6, c[0x0][0x1cc], PT, P2 ;  /* 0x0000730006007a0c */ /* 0x000fe40003f46320 */
[----:B------:R-:W-:Y:S01]  /*0490*/  ISETP.GE.AND.EX P3, PT, R5, c[0x0][0x1cc], PT, P3 ;  /* 0x0000730005007a0c */ /* 0x000fe20003f66330 */
[----:B------:R-:W-:Y:S01]  /*04a0*/  @!P1 IMAD R3, R7, c[0x0][0x1c0], RZ ;  /* 0x0000700007039a24 */ /* 0x000fe200078e02ff */
[----:B------:R-:W-:-:S02]  /*04b0*/  IADD3 R35, R37, R35, RZ ;  /* 0x0000002325237210 */ /* 0x000fc40007ffe0ff */
[-C--:B------:R-:W-:Y:S01]  /*04c0*/  @P0 MOV R8, R36.reuse ;  /* 0x0000002400080202 */ /* 0x080fe20000000f00 */
[----:B------:R-:W-:Y:S01]  /*04d0*/  @!P1 IMAD R13, R28, c[0x0][0x1c4], R3 ;  /* 0x000071001c0d9a24 */ /* 0x000fe200078e0203 */
[----:B------:R-:W-:Y:S02]  /*04e0*/  @P0 MOV R9, R35 ;  /* 0x0000002300090202 */ /* 0x000fe40000000f00 */
[C---:B------:R-:W-:Y:S02]  /*04f0*/  ISETP.GT.U32.OR P2, PT, R24.reuse, 0x1bf, P2 ;  /* 0x000001bf1800780c */ /* 0x040fe40001744470 */
[----:B------:R-:W-:Y:S01]  /*0500*/  @!P1 MOV R34, R36 ;  /* 0x0000002400229202 */ /* 0x000fe20000000f00 */
[----:B------:R-:W-:Y:S01]  /*0510*/  @P0 IMAD.WIDE.U32 R8, R29, c[0x0][0x1c0], R8 ;  /* 0x000070001d080a25 */ /* 0x000fe200078e0008 */
[----:B------:R-:W-:-:S03]  /*0520*/  ISETP.GT.U32.OR P3, PT, R24, 0x1bf, P3 ;  /* 0x000001bf1800780c */ /* 0x000fc60001f64470 */
[----:B------:R-:W-:Y:S01]  /*0530*/  @!P1 IMAD.WIDE.U32 R2, R28, c[0x0][0x1c0], R34 ;  /* 0x000070001c029a25 */ /* 0x000fe200078e0022 */
[----:B------:R-:W-:Y:S02]  /*0540*/  @P0 IADD3 R9, R9, R11, RZ ;  /* 0x0000000b09090210 */ /* 0x000fe40007ffe0ff */
[----:B------:R-:W-:Y:S02]  /*0550*/  @P0 LEA R16, P4, R8, c[0x0][0x170], 0x1 ;  /* 0x00005c0008100a11 */ /* 0x000fe400078808ff */
[----:B------:R-:W-:Y:S01]  /*0560*/  @!P1 IADD3 R3, R3, R13, RZ ;  /* 0x0000000d03039210 */ /* 0x000fe20007ffe0ff */
[----:B------:R-:W-:Y:S01]  /*0570*/  @!P2 IMAD R0, R6, c[0x0][0x1c0], RZ ;  /* 0x000070000600aa24 */ /* 0x000fe200078e02ff */
[----:B------:R-:W-:Y:S02]  /*0580*/  @P0 LEA.HI.X R17, R8, c[0x0][0x174], R9, 0x1, P4 ;  /* 0x00005d0008110a11 */ /* 0x000fe400020f0c09 */
[----:B------:R-:W-:Y:S01]  /*0590*/  @!P2 MOV R8, R36 ;  /* 0x000000240008a202 */ /* 0x000fe20000000f00 */
[----:B------:R-:W-:Y:S01]  /*05a0*/  @!P2 IMAD R11, R27, c[0x0][0x1c4], R0 ;  /* 0x000071001b0baa24 */ /* 0x000fe200078e0200 */
[----:B------:R-:W-:Y:S01]  /*05b0*/  @!P2 MOV R9, R35 ;  /* 0x000000230009a202 */ /* 0x000fe20000000f00 */
[----:B------:R-:W-:Y:S01]  /*05c0*/  @!P3 IMAD R13, R5, c[0x0][0x1c0], RZ ;  /* 0x00007000050dba24 */ /* 0x000fe200078e02ff */
[----:B------:R-:W-:-:S03]  /*05d0*/  @!P1 LEA R14, P5, R2, c[0x0][0x170], 0x1 ;  /* 0x00005c00020e9a11 */ /* 0x000fc600078a08ff */
[----:B------:R-:W-:Y:S01]  /*05e0*/  @!P2 IMAD.WIDE.U32 R8, R27, c[0x0][0x1c0], R8 ;  /* 0x000070001b08aa25 */ /* 0x000fe200078e0008 */
[----:B------:R-:W-:Y:S02]  /*05f0*/  @!P1 LEA.HI.X R15, R2, c[0x0][0x174], R3, 0x1, P5 ;  /* 0x00005d00020f9a11 */ /* 0x000fe400028f0c03 */
[----:B------:R-:W-:Y:S02]  /*0600*/  MOV R3, RZ ;  /* 0x000000ff00037202 */ /* 0x000fe40000000f00 */
[----:B------:R-:W-:Y:S01]  /*0610*/  @!P2 IADD3 R9, R9, R11, RZ ;  /* 0x0000000b0909a210 */ /* 0x000fe20007ffe0ff */
[----:B------:R-:W2:Y:S01]  /*0620*/  @!P1 LDG.E R4, [R14.64] ;  /* 0x000000060e049981 */ /* 0x000ea2000c1e1900 */
[----:B------:R-:W-:Y:S02]  /*0630*/  @!P2 LEA R12, P1, R8, c[0x0][0x170], 0x1 ;  /* 0x00005c00080caa11 */ /* 0x000fe400078208ff */
[----:B------:R-:W-:Y:S01]  /*0640*/  @!P3 MOV R10, R36 ;  /* 0x00000024000ab202 */ /* 0x000fe20000000f00 */
[----:B------:R-:W3:Y:S01]  /*0650*/  @P0 LDG.E R3, [R16.64] ;  /* 0x0000000610030981 */ /* 0x000ee2000c1e1900 */
[----:B------:R-:W-:Y:S01]  /*0660*/  @!P3 MOV R11, R35 ;  /* 0x00000023000bb202 */ /* 0x000fe20000000f00 */
[----:B------:R-:W-:Y:S01]  /*0670*/  @!P3 IMAD R19, R26, c[0x0][0x1c4], R13 ;  /* 0x000071001a13ba24 */ /* 0x000fe200078e020d */
[----:B------:R-:W-:-:S02]  /*0680*/  MOV R2, RZ ;  /* 0x000000ff00027202 */ /* 0x000fc40000000f00 */
[----:B------:R-:W-:Y:S01]  /*0690*/  @!P2 LEA.HI.X R13, R8, c[0x0][0x174], R9, 0x1, P1 ;  /* 0x00005d00080daa11 */ /* 0x000fe200008f0c09 */
[----:B------:R-:W-:-:S04]  /*06a0*/  @!P3 IMAD.WIDE.U32 R10, R26, c[0x0][0x1c0], R10 ;  /* 0x000070001a0aba25 */ /* 0x000fc800078e000a */
[----:B------:R2:W4:Y:S01]  /*06b0*/  @!P2 LDG.E R2, [R12.64] ;  /* 0x000000060c02a981 */ /* 0x000522000c1e1900 */
[----:B------:R-:W-:Y:S02]  /*06c0*/  @!P3 IADD3 R9, R11, R19, RZ ;  /* 0x000000130b09b210 */ /* 0x000fe40007ffe0ff */
[C---:B------:R-:W-:Y:S02]  /*06d0*/  @!P3 LEA R8, P1, R10.reuse, c[0x0][0x170], 0x1 ;  /* 0x00005c000a08ba11 */ /* 0x040fe400078208ff */
[----:B------:R-:W-:Y:S02]  /*06e0*/  MOV R0, RZ ;  /* 0x000000ff00007202 */ /* 0x000fe40000000f00 */
[----:B------:R-:W-:-:S05]  /*06f0*/  @!P3 LEA.HI.X R9, R10, c[0x0][0x174], R9, 0x1, P1 ;  /* 0x00005d000a09ba11 */ /* 0x000fca00008f0c09 */
[----:B------:R3:W5:Y:S01]  /*0700*/  @!P3 LDG.E R0, [R8.64] ;  /* 0x000000060800b981 */ /* 0x000762000c1e1900 */
[C---:B------:R-:W-:Y:S02]  /*0710*/  ISETP.GT.AND P1, PT, R22.reuse, 0x1e, PT ;  /* 0x0000001e1600780c */ /* 0x040fe40003f24270 */
[----:B------:R-:W-:Y:S02]  /*0720*/  ISETP.NE.AND P3, PT, R22, RZ, PT ;  /* 0x000000ff1600720c */ /* 0x000fe40003f65270 */
[----:B------:R-:W-:Y:S01]  /*0730*/  ISETP.NE.AND P2, PT, R24, RZ, PT ;  /* 0x000000ff1800720c */ /* 0x000fe20003f45270 */
[----:B------:R-:W-:Y:S01]  /*0740*/  BSSY B0, `(.L_x_3097) ;  /* 0x000005a000007945 */ /* 0x000fe20003800000 */
[--C-:B--2---:R-:W-:Y:S02]  /*0750*/  PRMT R12, RZ, 0x5410, R4.reuse ;  /* 0x00005410ff0c7816 */ /* 0x104fe40000000004 */
[----:B------:R-:W-:Y:S02]  /*0760*/  PRMT R11, RZ, 0x7610, R4 ;  /* 0x00007610ff0b7816 */ /* 0x000fe40000000004 */
[----:B---3--:R-:W-:-:S02]  /*0770*/  PRMT R9, RZ, 0x7610, R3 ;  /* 0x00007610ff097816 */ /* 0x008fc40000000003 */
[----:B------:R-:W-:Y:S01]  /*0780*/  PRMT R8, RZ, 0x5410, R3 ;  /* 0x00005410ff087816 */ /* 0x000fe20000000003 */
[----:B------:R-:W-:Y:S02]  /*0790*/  FADD.FTZ R15, R12, R11 ;  /* 0x0000000b0c0f7221 */ /* 0x000fe40000010000 */
[----:B------:R-:W-:Y:S02]  /*07a0*/  FMUL.FTZ R17, R11, R11 ;  /* 0x0000000b0b117220 */ /* 0x000fe40000410000 */
[----:B------:R-:W-:Y:S02]  /*07b0*/  FMUL.FTZ R11, R9, R9 ;  /* 0x00000009090b7220 */ /* 0x000fe40000410000 */
[C---:B------:R-:W-:Y:S01]  /*07c0*/  FADD.FTZ R10, R8.reuse, R9 ;  /* 0x00000009080a7221 */ /* 0x040fe20000010000 */
[--C-:B----4-:R-:W-:Y:S01]  /*07d0*/  PRMT R9, RZ, 0x7610, R2.reuse ;  /* 0x00007610ff097816 */ /* 0x110fe20000000002 */
[----:B------:R-:W-:Y:S01]  /*07e0*/  FFMA.FTZ R11, R8, R8, R11 ;  /* 0x00000008080b7223 */ /* 0x000fe2000001000b */
[----:B------:R-:W-:Y:S01]  /*07f0*/  PRMT R8, RZ, 0x5410, R2 ;  /* 0x00005410ff087816 */ /* 0x000fe20000000002 */
[----:B------:R-:W-:-:S02]  /*0800*/  FADD.FTZ R10, RZ, R10 ;  /* 0x0000000aff0a7221 */ /* 0x000fc40000010000 */
[----:B------:R-:W-:Y:S02]  /*0810*/  FMUL.FTZ R13, R9, R9 ;  /* 0x00000009090d7220 */ /* 0x000fe40000410000 */
[----:B------:R-:W-:Y:S02]  /*0820*/  FADD.FTZ R9, R8, R9 ;  /* 0x0000000908097221 */ /* 0x000fe40000010000 */
[----:B------:R-:W-:Y:S02]  /*0830*/  FADD.FTZ R10, R10, R15 ;  /* 0x0000000f0a0a7221 */ /* 0x000fe40000010000 */
[----:B------:R-:W-:Y:S01]  /*0840*/  FFMA.FTZ R8, R8, R8, R13 ;  /* 0x0000000808087223 */ /* 0x000fe2000001000d */
[----:B-----5:R-:W-:Y:S01]  /*0850*/  PRMT R13, RZ, 0x7610, R0 ;  /* 0x00007610ff0d7816 */ /* 0x020fe20000000000 */
[----:B------:R-:W-:Y:S02]  /*0860*/  FFMA.FTZ R12, R12, R12, R17 ;  /* 0x0000000c0c0c7223 */ /* 0x000fe40000010011 */
[----:B------:R-:W-:-:S02]  /*0870*/  FADD.FTZ R11, RZ, R11 ;  /* 0x0000000bff0b7221 */ /* 0x000fc40000010000 */
[----:B------:R-:W-:Y:S01]  /*0880*/  FADD.FTZ R9, R10, R9 ;  /* 0x000000090a097221 */ /* 0x000fe20000010000 */
[----:B------:R-:W-:Y:S01]  /*0890*/  PRMT R10, RZ, 0x5410, R0 ;  /* 0x00005410ff0a7816 */ /* 0x000fe20000000000 */
[----:B------:R-:W-:Y:S02]  /*08a0*/  FADD.FTZ R11, R11, R12 ;  /* 0x0000000c0b0b7221 */ /* 0x000fe40000010000 */
[----:B------:R-:W-:Y:S02]  /*08b0*/  FMUL.FTZ R15, R13, R13 ;  /* 0x0000000d0d0f7220 */ /* 0x000fe40000410000 */
[----:B------:R-:W-:Y:S02]  /*08c0*/  FADD.FTZ R8, R11, R8 ;  /* 0x000000080b087221 */ /* 0x000fe40000010000 */
[C---:B------:R-:W-:Y:S02]  /*08d0*/  FFMA.FTZ R15, R10.reuse, R10, R15 ;  /* 0x0000000a0a0f7223 */ /* 0x040fe4000001000f */
[----:B------:R-:W-:-:S02]  /*08e0*/  FADD.FTZ R18, R10, R13 ;  /* 0x0000000d0a127221 */ /* 0x000fc40000010000 */
[----:B------:R-:W-:Y:S02]  /*08f0*/  FADD.FTZ R8, R8, R15 ;  /* 0x0000000f08087221 */ /* 0x000fe40000010000 */
[----:B------:R-:W-:-:S03]  /*0900*/  FADD.FTZ R18, R9, R18 ;  /* 0x0000001209127221 */ /* 0x000fc60000010000 */
[----:B------:R-:W0:Y:S04]  /*0910*/  SHFL.DOWN PT, R11, R8, 0x1, 0x1f ;  /* 0x08201f00080b7f89 */ /* 0x000e2800000e0000 */
[----:B------:R-:W1:Y:S01]  /*0920*/  SHFL.DOWN PT, R9, R18, 0x1, 0x1f ;  /* 0x08201f0012097f89 */ /* 0x000e6200000e0000 */
[----:B0-----:R-:W-:Y:S02]  /*0930*/  @!P1 FADD.FTZ R8, R8, R11 ;  /* 0x0000000b08089221 */ /* 0x001fe40000010000 */
[----:B-1----:R-:W-:-:S03]  /*0940*/  @!P1 FADD.FTZ R18, R18, R9 ;  /* 0x0000000912129221 */ /* 0x002fc60000010000 */
[----:B------:R-:W0:Y:S04]  /*0950*/  SHFL.DOWN PT, R11, R8, 0x2, 0x1f ;  /* 0x08401f00080b7f89 */ /* 0x000e2800000e0000 */
[----:B------:R-:W1:Y:S01]  /*0960*/  SHFL.DOWN PT, R9, R18, 0x2, 0x1f ;  /* 0x08401f0012097f89 */ /* 0x000e6200000e0000 */
[----:B------:R-:W-:-:S13]  /*0970*/  ISETP.GT.AND P1, PT, R22, 0x1d, PT ;  /* 0x0000001d1600780c */ /* 0x000fda0003f24270 */
        /* <DEDUP_REMOVED lines=17> */
[----:B------:R-:W-:-:S05]  /*0a90*/  MOV R19, R8 ;  /* 0x0000000800137202 */ /* 0x000fca0000000f00 */
        /* <DEDUP_REMOVED lines=12> */
[----:B0-----:R-:W0:Y:S01]  /*0b60*/  LDS.128 R16, [0x40] ;  /* 0x00004000ff107984 */ /* 0x001e220000000c00 */
[----:B---3--:R-:W-:-:S02]  /*0b70*/  FADD.FTZ R33, R33, R12 ;  /* 0x0000000c21217221 */ /* 0x008fc40000010000 */
[----:B------:R-:W-:Y:S02]  /*0b80*/  FADD.FTZ R12, R8, R13 ;  /* 0x0000000d080c7221 */ /* 0x000fe40000010000 */
[----:B------:R-:W1:Y:S01]  /*0b90*/  LDS.128 R8, [0x50] ;  /* 0x00005000ff087984 */ /* 0x000e620000000c00 */
[----:B------:R-:W-:Y:S02]  /*0ba0*/  FADD.FTZ R33, R33, R14 ;  /* 0x0000000e21217221 */ /* 0x000fe40000010000 */
[----:B------:R-:W-:-:S04]  /*0bb0*/  FADD.FTZ R12, R12, R15 ;  /* 0x0000000f0c0c7221 */ /* 0x000fc80000010000 */
[----:B0-----:R-:W-:Y:S02]  /*0bc0*/  FADD.FTZ R12, R12, R17 ;  /* 0x000000110c0c7221 */ /* 0x001fe40000010000 */
[----:B------:R-:W-:Y:S02]  /*0bd0*/  FADD.FTZ R33, R33, R16 ;  /* 0x0000001021217221 */ /* 0x000fe40000010000 */
[----:B------:R-:W-:Y:S02]  /*0be0*/  FADD.FTZ R16, R12, R19 ;  /* 0x000000130c107221 */ /* 0x000fe40000010000 */
[----:B------:R-:W0:Y:S01]  /*0bf0*/  LDS.128 R12, [0x60] ;  /* 0x00006000ff0c7984 */ /* 0x000e220000000c00 */
[----:B------:R-:W-:-:S04]  /*0c00*/  FADD.FTZ R33, R33, R18 ;  /* 0x0000001221217221 */ /* 0x000fc80000010000 */
[----:B-1----:R-:W-:Y:S02]  /*0c10*/  FADD.FTZ R33, R33, R8 ;  /* 0x0000000821217221 */ /* 0x002fe40000010000 */
[----:B------:R-:W-:Y:S02]  /*0c20*/  FADD.FTZ R8, R16, R9 ;  /* 0x0000000910087221 */ /* 0x000fe40000010000 */
[----:B------:R-:W1:Y:S01]  /*0c30*/  LDS.128 R16, [0x70] ;  /* 0x00007000ff107984 */ /* 0x000e620000000c00 */
[----:B------:R-:W-:Y:S02]  /*0c40*/  FADD.FTZ R33, R33, R10 ;  /* 0x0000000a21217221 */ /* 0x000fe40000010000 */
        /* <DEDUP_REMOVED lines=9> */
.L_x_3098:
[----:B------:R-:W-:Y:S05]  /*0ce0*/  BSYNC B0 ;  /* 0x0000000000007941 */ /* 0x000fea0003800000 */
.L_x_3097:
[----:B------:R-:W-:-:S04]  /*0cf0*/  MOV R12, c[0x0][0xc] ;  /* 0x00000300000c7a02 */ /* 0x000fc80000000f00 */
[----:B------:R-:W-:-:S13]  /*0d00*/  ISETP.GE.U32.AND P1, PT, R12, 0x2, PT ;  /* 0x000000020c00780c */ /* 0x000fda0003f26070 */
[----:B------:R-:W-:Y:S05]  /*0d10*/  @!P1 BRA `(.L_x_3099) ;  /* 0x0000093000009947 */ /* 0x000fea0003800000 */
[----:B------:R-:W-:Y:S05]  /*0d20*/  @P2 BRA `(.L_x_3100) ;  /* 0x000001a000002947 */ /* 0x000fea0003800000 */
[----:B------:R-:W1:Y:S01]  /*0d30*/  S2R R14, SR_CTAID.Y ;  /* 0x00000000000e7919 */ /* 0x000e620000002600 */
[C---:B------:R-:W-:Y:S02]  /*0d40*/  LOP3.LUT R8, R20.reuse, 0x1, RZ, 0xc0, !PT ;  /* 0x0000000114087812 */ /* 0x040fe400078ec0ff */
[----:B------:R-:W-:-:S03]  /*0d50*/  LOP3.LUT P1, RZ, R20, 0x2, RZ, 0xc0, !PT ;  /* 0x0000000214ff7812 */ /* 0x000fc6000782c0ff */
[----:B------:R-:W-:Y:S01]  /*0d60*/  IMAD R9, R8, c[0x0][0x10], RZ ;  /* 0x0000040008097a24 */ /* 0x000fe200078e02ff */
[----:B------:R-:W-:-:S03]  /*0d70*/  HFMA2.MMA R8, -RZ, RZ, 0, 2.384185791015625e-07 ;  /* 0x00000004ff087435 */ /* 0x000fc600000001ff */
[----:B------:R-:W-:-:S05]  /*0d80*/  IMAD R10, R9, c[0x0][0xc], RZ ;  /* 0x00000300090a7a24 */ /* 0x000fca00078e02ff */
[----:B------:R-:W-:-:S05]  /*0d90*/  SHF.L.U32 R11, R10, 0x1, RZ ;  /* 0x000000010a0b7819 */ /* 0x000fca00000006ff */
[----:B------:R-:W-:-:S04]  /*0da0*/  IMAD.WIDE R10, R11, R8, c[0x0][0x198] ;  /* 0x000066000b0a7625 */ /* 0x000fc800078e0208 */
[----:B-1----:R-:W-:Y:S01]  /*0db0*/  IMAD R13, R23, c[0x0][0x10], R14 ;  /* 0x00000400170d7a24 */ /* 0x002fe200078e020e */
[----:B------:R-:W-:Y:S02]  /*0dc0*/  IADD3 R9, R9, R14, RZ ;  /* 0x0000000e09097210 */ /* 0x000fe40007ffe0ff */
[----:B------:R-:W-:Y:S01]  /*0dd0*/  MOV R14, 0x1 ;  /* 0x00000001000e7802 */ /* 0x000fe20000000f00 */
[----:B------:R-:W-:-:S03]  /*0de0*/  IMAD.WIDE.U32 R10, R13, 0x8, R10 ;  /* 0x000000080d0a7825 */ /* 0x000fc600078e000a */
[----:B------:R-:W-:Y:S01]  /*0df0*/  SEL R13, R14, 0xffffffff, !P1 ;  /* 0xffffffff0e0d7807 */ /* 0x000fe20004800000 */
[----:B------:R-:W-:Y:S01]  /*0e00*/  IMAD.WIDE.U32 R8, R9, R8, c[0x0][0x190] ;  /* 0x0000640009087625 */ /* 0x000fe200078e0008 */
[----:B------:R1:W-:Y:S01]  /*0e10*/  STG.E.64 [R10.64], R18 ;  /* 0x000000120a007986 */ /* 0x0003e2000c101b06 */
[----:B------:R-:W-:Y:S06]  /*0e20*/  MEMBAR.ALL.GPU ;  /* 0x0000000000007992 */ /* 0x000fec000000a000 */
[----:B------:R-:W-:-:S00]  /*0e30*/  ERRBAR ;  /* 0x00000000000079ab */ /* 0x000fc00000000000 */
[----:B-1----:R-:W-:Y:S01]  /*0e40*/  SEL R11, RZ, c[0x0][0xc], P1 ;  /* 0x00000300ff0b7a07 */ /* 0x002fe20000800000 */
[----:B------:R1:W-:Y:S03]  /*0e50*/  RED.E.ADD.S32.STRONG.GPU [R8.64], R13 ;  /* 0x0000000d0800798e */ /* 0x0003e6000c10e386 */
[----:B------:R-:W-:-:S13]  /*0e60*/  ISETP.NE.AND P1, PT, R11, -0x1, PT ;  /* 0xffffffff0b00780c */ /* 0x000fda0003f25270 */
[----:B-1----:R-:W-:Y:S05]  /*0e70*/  @!P1 BRA `(.L_x_3100) ;  /* 0x0000005000009947 */ /* 0x002fea0003800000 */
.L_x_3101:
[----:B------:R-:W2:Y:S01]  /*0e80*/  LDG.E.STRONG.GPU R10, [R8.64] ;  /* 0x00000006080a7981 */ /* 0x000ea2000c1ef900 */
[----:B------:R-:W-:Y:S01]  /*0e90*/  YIELD ;  /* 0x0000000000007946 */ /* 0x000fe20003800000 */
[----:B--2---:R-:W-:Y:S01]  /*0ea0*/  ISETP.NE.AND P1, PT, R10, R11, PT ;  /* 0x0000000b0a00720c */ /* 0x004fe20003f25270 */
[----:B------:R-:W-:-:S12]  /*0eb0*/  CCTL.IVALL ;  /* 0x00000000ff00798f */ /* 0x000fd80002000000 */
[----:B------:R-:W-:Y:S05]  /*0ec0*/  @P1 BRA `(.L_x_3101) ;  /* 0xffffffb000001947 */ /* 0x000fea000383ffff */
.L_x_3100:
        /* <DEDUP_REMOVED lines=8> */
[----:B------:R-:W-:Y:S02]  /*0f50*/  LOP3.LUT R12, R12, 0x3, RZ, 0xc0, !PT ;  /* 0x000000030c0c7812 */ /* 0x000fe400078ec0ff */
[----:B------:R-:W-:Y:S02]  /*0f60*/  MOV R14, RZ ;  /* 0x000000ff000e7202 */ /* 0x000fe40000000f00 */
[----:B------:R-:W-:Y:S02]  /*0f70*/  IADD3 R15, -R12, c[0x0][0xc], RZ ;  /* 0x000003000c0f7a10 */ /* 0x000fe40007ffe1ff */
.L_x_3103:
[----:B------:R-:W-:-:S13]  /*0f80*/  ISETP.EQ.OR P4, PT, R14, R23, P2 ;  /* 0x000000170e00720c */ /* 0x000fda0001782670 */
[----:B------:R-:W1:Y:S01]  /*0f90*/  @!P4 S2R R11, SR_CTAID.Y ;  /* 0x00000000000bc919 */ /* 0x000e620000002600 */
[----:B------:R-:W-:Y:S02]  /*0fa0*/  @!P4 LOP3.LUT R8, R20, 0x1, RZ, 0xc0, !PT ;  /* 0x000000011408c812 */ /* 0x000fe400078ec0ff */
[----:B------:R-:W-:-:S03]  /*0fb0*/  @!P4 MOV R9, 0x4 ;  /* 0x000000040009c802 */ /* 0x000fc60000000f00 */
[----:B------:R-:W-:-:S04]  /*0fc0*/  @!P4 IMAD R8, R8, c[0x0][0x10], RZ ;  /* 0x000004000808ca24 */ /* 0x000fc800078e02ff */
[----:B------:R-:W-:-:S05]  /*0fd0*/  @!P4 IMAD R8, R8, c[0x0][0xc], RZ ;  /* 0x000003000808ca24 */ /* 0x000fca00078e02ff */
[----:B------:R-:W-:-:S05]  /*0fe0*/  @!P4 SHF.L.U32 R8, R8, 0x1, RZ ;  /* 0x000000010808c819 */ /* 0x000fca00000006ff */
[----:B------:R-:W-:-:S04]  /*0ff0*/  @!P4 IMAD.WIDE R8, R8, R9, c[0x0][0x198] ;  /* 0x000066000808c625 */ /* 0x000fc800078e0209 */
[----:B-1----:R-:W-:-:S04]  /*1000*/  @!P4 IMAD R11, R14, c[0x0][0x10], R11 ;  /* 0x000004000e0bca24 */ /* 0x002fc800078e020b */
[----:B------:R-:W-:-:S06]  /*1010*/  @!P4 IMAD.WIDE.U32 R8, R11, 0x8, R8 ;  /* 0x000000080b08c825 */ /* 0x000fcc00078e0008 */
[----:B------:R-:W2:Y:S01]  /*1020*/  @!P4 LDG.E.64 R8, [R8.64] ;  /* 0x000000060808c981 */ /* 0x000ea2000c1e1b00 */
[C---:B------:R-:W-:Y:S02]  /*1030*/  IADD3 R12, R14.reuse, 0x1, RZ ;  /* 0x000000010e0c7810 */ /* 0x040fe40007ffe0ff */
[----:B------:R-:W-:Y:S02]  /*1040*/  IADD3 R10, R14, 0x2, RZ ;  /* 0x000000020e0a7810 */ /* 0x000fe40007ffe0ff */
[-C--:B------:R-:W-:Y:S02]  /*1050*/  ISETP.EQ.OR P5, PT, R12, R23.reuse, P2 ;  /* 0x000000170c00720c */ /* 0x080fe400017a2670 */
[----:B------:R-:W-:-:S11]  /*1060*/  ISETP.EQ.OR P3, PT, R10, R23, P2 ;  /* 0x000000170a00720c */ /* 0x000fd60001762670 */
[----:B------:R-:W-:Y:S01]  /*1070*/  @!P5 LOP3.LUT R11, R20, 0x1, RZ, 0xc0, !PT ;  /* 0x00000001140bd812 */ /* 0x000fe200078ec0ff */
[----:B------:R-:W1:Y:S01]  /*1080*/  @!P5 S2R R13, SR_CTAID.Y ;  /* 0x00000000000dd919 */ /* 0x000e620000002600 */
[----:B------:R-:W-:-:S03]  /*1090*/  @!P5 MOV R17, 0x4 ;  /* 0x000000040011d802 */ /* 0x000fc60000000f00 */
[----:B------:R-:W-:-:S04]  /*10a0*/  @!P5 IMAD R11, R11, c[0x0][0x10], RZ ;  /* 0x000004000b0bda24 */ /* 0x000fc800078e02ff */
[----:B------:R-:W-:-:S05]  /*10b0*/  @!P5 IMAD R11, R11, c[0x0][0xc], RZ ;  /* 0x000003000b0bda24 */ /* 0x000fca00078e02ff */
[----:B------:R-:W-:Y:S02]  /*10c0*/  @!P5 SHF.L.U32 R16, R11, 0x1, RZ ;  /* 0x000000010b10d819 */ /* 0x000fe400000006ff */
[----:B------:R-:W3:Y:S03]  /*10d0*/  @!P3 S2R R11, SR_CTAID.Y ;  /* 0x00000000000bb919 */ /* 0x000ee60000002600 */
[----:B------:R-:W-:-:S04]  /*10e0*/  @!P5 IMAD.WIDE R16, R16, R17, c[0x0][0x198] ;  /* 0x000066001010d625 */ /* 0x000fc800078e0211 */
[----:B-1----:R-:W-:Y:S01]  /*10f0*/  @!P5 IMAD R13, R12, c[0x0][0x10], R13 ;  /* 0x000004000c0dda24 */ /* 0x002fe200078e020d */
[----:B------:R-:W-:-:S03]  /*1100*/  @!P3 LOP3.LUT R12, R20, 0x1, RZ, 0xc0, !PT ;  /* 0x00000001140cb812 */ /* 0x000fc600078ec0ff */
[----:B------:R-:W-:-:S04]  /*1110*/  @!P5 IMAD.WIDE.U32 R16, R13, 0x8, R16 ;  /* 0x000000080d10d825 */ /* 0x000fc800078e0010 */
[----:B------:R-:W-:-:S04]  /*1120*/  @!P3 IMAD R12, R12, c[0x0][0x10], RZ ;  /* 0x000004000c0cba24 */ /* 0x000fc800078e02ff */
[----:B------:R-:W-:Y:S02]  /*1130*/  @!P3 IMAD R12, R12, c[0x0][0xc], RZ ;  /* 0x000003000c0cba24 */ /* 0x000fe400078e02ff */
[----:B---3--:R-:W-:Y:S01]  /*1140*/  @!P3 IMAD R13, R10, c[0x0][0x10], R11 ;  /* 0x000004000a0dba24 */ /* 0x008fe200078e020b */
[----:B------:R-:W-:Y:S02]  /*1150*/  @!P3 MOV R11, 0x4 ;  /* 0x00000004000bb802 */ /* 0x000fe40000000f00 */
[----:B------:R-:W-:Y:S02]  /*1160*/  @!P3 SHF.L.U32 R10, R12, 0x1, RZ ;  /* 0x000000010c0ab819 */ /* 0x000fe400000006ff */
[----:B------:R-:W-:-:S03]  /*1170*/  IADD3 R12, R14, 0x3, RZ ;  /* 0x000000030e0c7810 */ /* 0x000fc60007ffe0ff */
[----:B------:R-:W-:Y:S01]  /*1180*/  @!P3 IMAD.WIDE R10, R10, R11, c[0x0][0x198] ;  /* 0x000066000a0ab625 */ /* 0x000fe200078e020b */
[----:B------:R-:W-:-:S05]  /*1190*/  ISETP.EQ.OR P1, PT, R12, R23, P2 ;  /* 0x000000170c00720c */ /* 0x000fca0001722670 */
[----:B------:R-:W-:-:S06]  /*11a0*/  @!P3 IMAD.WIDE.U32 R10, R13, 0x8, R10 ;  /* 0x000000080d0ab825 */ /* 0x000fcc00078e000a */
[----:B------:R-:W3:Y:S04]  /*11b0*/  @!P3 LDG.E.64 R10, [R10.64] ;  /* 0x000000060a0ab981 */ /* 0x000ee8000c1e1b00 */
[----:B------:R-:W1:Y:S02]  /*11c0*/  @!P1 S2R R13, SR_CTAID.Y ;  /* 0x00000000000d9919 */ /* 0x000e640000002600 */
[----:B-1----:R-:W-:Y:S01]  /*11d0*/  @!P1 IMAD R33, R12, c[0x0][0x10], R13 ;  /* 0x000004000c219a24 */ /* 0x002fe200078e020d */
[----:B------:R-:W-:Y:S01]  /*11e0*/  @!P1 MOV R13, 0x4 ;  /* 0x00000004000d9802 */ /* 0x000fe20000000f00 */
[----:B0-2---:R-:W-:Y:S01]  /*11f0*/  @!P4 FADD.FTZ R18, R18, R8 ;  /* 0x000000081212c221 */ /* 0x005fe20000010000 */
[----:B------:R-:W-:Y:S01]  /*1200*/  @!P1 LOP3.LUT R8, R20, 0x1, RZ, 0xc0, !PT ;  /* 0x0000000114089812 */ /* 0x000fe200078ec0ff */
[----:B------:R-:W-:-:S04]  /*1210*/  @!P4 FADD.FTZ R19, R19, R9 ;  /* 0x000000091313c221 */ /* 0x000fc80000010000 */
[----:B------:R-:W-:-:S04]  /*1220*/  @!P1 IMAD R8, R8, c[0x0][0x10], RZ ;  /* 0x0000040008089a24 */ /* 0x000fc800078e02ff */
[----:B------:R-:W-:-:S05]  /*1230*/  @!P1 IMAD R8, R8, c[0x0][0xc], RZ ;  /* 0x0000030008089a24 */ /* 0x000fca00078e02ff */
[----:B------:R-:W-:-:S05]  /*1240*/  @!P1 SHF.L.U32 R8, R8, 0x1, RZ ;  /* 0x0000000108089819 */ /* 0x000fca00000006ff */
[----:B------:R-:W-:Y:S02]  /*1250*/  @!P1 IMAD.WIDE R12, R8, R13, c[0x0][0x198] ;  /* 0x00006600080c9625 */ /* 0x000fe400078e020d */
[----:B------:R-:W2:Y:S04]  /*1260*/  @!P5 LDG.E.64 R8, [R16.64] ;  /* 0x000000061008d981 */ /* 0x000ea8000c1e1b00 */
[----:B------:R-:W-:-:S06]  /*1270*/  @!P1 IMAD.WIDE.U32 R12, R33, 0x8, R12 ;  /* 0x00000008210c9825 */ /* 0x000fcc00078e000c */
[----:B------:R-:W4:Y:S01]  /*1280*/  @!P1 LDG.E.64 R12, [R12.64] ;  /* 0x000000060c0c9981 */ /* 0x000f22000c1e1b00 */
[----:B------:R-:W-:-:S04]  /*1290*/  IADD3 R15, R15, -0x4, RZ ;  /* 0xfffffffc0f0f7810 */ /* 0x000fc80007ffe0ff */
[----:B------:R-:W-:Y:S02]  /*12a0*/  ISETP.NE.AND P4, PT, R15, RZ, PT ;  /* 0x000000ff0f00720c */ /* 0x000fe40003f85270 */
        /* <DEDUP_REMOVED lines=8> */
.L_x_3102:
[----:B------:R-:W-:-:S04]  /*1330*/  MOV R10, c[0x0][0xc] ;  /* 0x00000300000a7a02 */ /* 0x000fc80000000f00 */
[----:B------:R-:W-:-:S13]  /*1340*/  LOP3.LUT P1, R10, R10, 0x3, RZ, 0xc0, !PT ;  /* 0x000000030a0a7812 */ /* 0x000fda000782c0ff */
[----:B------:R-:W-:Y:S05]  /*1350*/  @!P1 BRA `(.L_x_3099) ;  /* 0x000002f000009947 */ /* 0x000fea0003800000 */
[----:B------:R-:W-:Y:S01]  /*1360*/  ISETP.EQ.OR P1, PT, R14, R23, P2 ;  /* 0x000000170e00720c */ /* 0x000fe20001722670 */
[----:B------:R-:W-:Y:S01]  /*1370*/  BSSY B0, `(.L_x_3104) ;  /* 0x000000f000007945 */ /* 0x000fe20003800000 */
[----:B------:R-:W-:-:S11]  /*1380*/  ISETP.NE.AND P3, PT, R10, 0x1, PT ;  /* 0x000000010a00780c */ /* 0x000fd60003f65270 */
[----:B------:R-:W-:Y:S05]  /*1390*/  @P1 BRA `(.L_x_3105) ;  /* 0x000000c000001947 */ /* 0x000fea0003800000 */
[----:B------:R-:W1:Y:S01]  /*13a0*/  S2R R11, SR_CTAID.Y ;  /* 0x00000000000b7919 */ /* 0x000e620000002600 */
[----:B------:R-:W-:Y:S01]  /*13b0*/  LOP3.LUT R8, R20, 0x1, RZ, 0xc0, !PT ;  /* 0x0000000114087812 */ /* 0x000fe200078ec0ff */
[----:B------:R-:W-:-:S04]  /*13c0*/  HFMA2.MMA R9, -RZ, RZ, 0, 2.384185791015625e-07 ;  /* 0x00000004ff097435 */ /* 0x000fc800000001ff */
[----:B------:R-:W-:-:S04]  /*13d0*/  IMAD R8, R8, c[0x0][0x10], RZ ;  /* 0x0000040008087a24 */ /* 0x000fc800078e02ff */
[----:B------:R-:W-:-:S05]  /*13e0*/  IMAD R8, R8, c[0x0][0xc], RZ ;  /* 0x0000030008087a24 */ /* 0x000fca00078e02ff */
[----:B------:R-:W-:-:S05]  /*13f0*/  SHF.L.U32 R8, R8, 0x1, RZ ;  /* 0x0000000108087819 */ /* 0x000fca00000006ff */
[----:B------:R-:W-:-:S04]  /*1400*/  IMAD.WIDE R8, R8, R9, c[0x0][0x198] ;  /* 0x0000660008087625 */ /* 0x000fc800078e0209 */
[----:B-1----:R-:W-:-:S04]  /*1410*/  IMAD R11, R14, c[0x0][0x10], R11 ;  /* 0x000004000e0b7a24 */ /* 0x002fc800078e020b */
[----:B------:R-:W-:-:S06]  /*1420*/  IMAD.WIDE.U32 R8, R11, 0x8, R8 ;  /* 0x000000080b087825 */ /* 0x000fcc00078e0008 */
[----:B------:R-:W2:Y:S02]  /*1430*/  LDG.E.64 R8, [R8.64] ;  /* 0x0000000608087981 */ /* 0x000ea4000c1e1b00 */
[----:B0-2---:R-:W-:Y:S02]  /*1440*/  FADD.FTZ R18, R18, R8 ;  /* 0x0000000812127221 */ /* 0x005fe40000010000 */
[----:B------:R-:W-:Y:S02]  /*1450*/  FADD.FTZ R19, R19, R9 ;  /* 0x0000000913137221 */ /* 0x000fe40000010000 */
.L_x_3105:
[----:B------:R-:W-:Y:S05]  /*1460*/  BSYNC B0 ;  /* 0x0000000000007941 */ /* 0x000fea0003800000 */
.L_x_3104:
[----:B------:R-:W-:Y:S05]  /*1470*/  @!P3 BRA `(.L_x_3099) ;  /* 0x000001d00000b947 */ /* 0x000fea0003800000 */
[C---:B------:R-:W-:Y:S02]  /*1480*/  IADD3 R12, R14.reuse, 0x2, RZ ;  /* 0x000000020e0c7810 */ /* 0x040fe40007ffe0ff */
[----:B------:R-:W-:Y:S02]  /*1490*/  IADD3 R14, R14, 0x1, RZ ;  /* 0x000000010e0e7810 */ /* 0x000fe40007ffe0ff */
[-C--:B------:R-:W-:Y:S02]  /*14a0*/  ISETP.EQ.OR P1, PT, R12, R23.reuse, P2 ;  /* 0x000000170c00720c */ /* 0x080fe40001722670 */
[----:B------:R-:W-:-:S02]  /*14b0*/  ISETP.EQ.OR P3, PT, R14, R23, P2 ;  /* 0x000000170e00720c */ /* 0x000fc40001762670 */
[----:B------:R-:W-:-:S11]  /*14c0*/  ISETP.EQ.OR P1, PT, R10, 0x2, P1 ;  /* 0x000000020a00780c */ /* 0x000fd60000f22670 */
[----:B------:R-:W1:Y:S01]  /*14d0*/  @!P3 S2R R11, SR_CTAID.Y ;  /* 0x00000000000bb919 */ /* 0x000e620000002600 */
[C---:B------:R-:W-:Y:S02]  /*14e0*/  @!P3 LOP3.LUT R8, R20.reuse, 0x1, RZ, 0xc0, !PT ;  /* 0x000000011408b812 */ /* 0x040fe400078ec0ff */
[----:B------:R-:W-:Y:S01]  /*14f0*/  @!P1 LOP3.LUT R9, R20, 0x1, RZ, 0xc0, !PT ;  /* 0x0000000114099812 */ /* 0x000fe200078ec0ff */
[----:B------:R-:W2:Y:S01]  /*1500*/  @!P1 S2R R13, SR_CTAID.Y ;  /* 0x00000000000d9919 */ /* 0x000ea20000002600 */
[----:B------:R-:W-:Y:S01]  /*1510*/  @!P1 MOV R17, 0x4 ;  /* 0x0000000400119802 */ /* 0x000fe20000000f00 */
[----:B------:R-:W-:Y:S02]  /*1520*/  @!P3 IMAD R8, R8, c[0x0][0x10], RZ ;  /* 0x000004000808ba24 */ /* 0x000fe400078e02ff */
[----:B------:R-:W-:Y:S01]  /*1530*/  @!P1 IMAD R10, R9, c[0x0][0x10], RZ ;  /* 0x00000400090a9a24 */ /* 0x000fe200078e02ff */
[----:B------:R-:W-:Y:S01]  /*1540*/  @!P3 MOV R9, 0x4 ;  /* 0x000000040009b802 */ /* 0x000fe20000000f00 */
[----:B------:R-:W-:-:S02]  /*1550*/  @!P3 IMAD R8, R8, c[0x0][0xc], RZ ;  /* 0x000003000808ba24 */ /* 0x000fc400078e02ff */
[----:B------:R-:W-:-:S03]  /*1560*/  @!P1 IMAD R10, R10, c[0x0][0xc], RZ ;  /* 0x000003000a0a9a24 */ /* 0x000fc600078e02ff */
[----:B------:R-:W-:Y:S02]  /*1570*/  @!P3 SHF.L.U32 R8, R8, 0x1, RZ ;  /* 0x000000010808b819 */ /* 0x000fe400000006ff */
[----:B------:R-:W-:-:S03]  /*1580*/  @!P1 SHF.L.U32 R10, R10, 0x1, RZ ;  /* 0x000000010a0a9819 */ /* 0x000fc600000006ff */
[----:B------:R-:W-:-:S04]  /*1590*/  @!P3 IMAD.WIDE R8, R8, R9, c[0x0][0x198] ;  /* 0x000066000808b625 */ /* 0x000fc800078e0209 */
[----:B-1----:R-:W-:Y:S02]  /*15a0*/  @!P3 IMAD R15, R14, c[0x0][0x10], R11 ;  /* 0x000004000e0fba24 */ /* 0x002fe400078e020b */
[----:B------:R-:W-:-:S04]  /*15b0*/  @!P1 IMAD.WIDE R10, R10, R17, c[0x0][0x198] ;  /* 0x000066000a0a9625 */ /* 0x000fc800078e0211 */
[----:B--2---:R-:W-:Y:S02]  /*15c0*/  @!P1 IMAD R13, R12, c[0x0][0x10], R13 ;  /* 0x000004000c0d9a24 */ /* 0x004fe400078e020d */
[----:B------:R-:W-:-:S04]  /*15d0*/  @!P3 IMAD.WIDE.U32 R8, R15, 0x8, R8 ;  /* 0x000000080f08b825 */ /* 0x000fc800078e0008 */
[----:B------:R-:W-:Y:S02]  /*15e0*/  @!P1 IMAD.WIDE.U32 R10, R13, 0x8, R10 ;  /* 0x000000080d0a9825 */ /* 0x000fe400078e000a */
[----:B------:R-:W2:Y:S04]  /*15f0*/  @!P3 LDG.E.64 R8, [R8.64] ;  /* 0x000000060808b981 */ /* 0x000ea8000c1e1b00 */
[----:B------:R-:W3:Y:S01]  /*1600*/  @!P1 LDG.E.64 R10, [R10.64] ;  /* 0x000000060a0a9981 */ /* 0x000ee2000c1e1b00 */
[----:B0-2---:R-:W-:Y:S02]  /*1610*/  @!P3 FADD.FTZ R18, R18, R8 ;  /* 0x000000081212b221 */ /* 0x005fe40000010000 */
[----:B------:R-:W-:Y:S02]  /*1620*/  @!P3 FADD.FTZ R19, R19, R9 ;  /* 0x000000091313b221 */ /* 0x000fe40000010000 */
[----:B---3--:R-:W-:-:S02]  /*1630*/  @!P1 FADD.FTZ R18, R18, R10 ;  /* 0x0000000a12129221 */ /* 0x008fc40000010000 */
[----:B------:R-:W-:-:S04]  /*1640*/  @!P1 FADD.FTZ R19, R19, R11 ;  /* 0x0000000b13139221 */ /* 0x000fc80000010000 */
.L_x_3099:
[----:B------:R-:W-:Y:S01]  /*1650*/  LOP3.LUT P1, RZ, R23, R24, RZ, 0xfc, !PT ;  /* 0x0000001817ff7212 */ /* 0x000fe2000782fcff */
[----:B------:R-:W-:Y:S01]  /*1660*/  @!P2 STS.64 [0x88], R18 ;  /* 0x00008812ff00a388 */ /* 0x000fe20000000a00 */
[----:B------:R-:W-:Y:S01]  /*1670*/  ISETP.EQ.U32.AND P3, PT, RZ, c[0x0][0x168], PT ;  /* 0x00005a00ff007a0c */ /* 0x000fe20003f62070 */
[----:B------:R-:W-:Y:S01]  /*1680*/  HFMA2.MMA R11, -RZ, RZ, 0, 2.384185791015625e-07 ;  /* 0x00000004ff0b7435 */ /* 0x000fe200000001ff */
[----:B------:R-:W-:Y:S02]  /*1690*/  IADD3 R10, R31, R32, RZ ;  /* 0x000000201f0a7210 */ /* 0x000fe40007ffe0ff */
[----:B------:R-:W-:-:S07]  /*16a0*/  ISETP.EQ.OR.EX P1, PT, RZ, c[0x0][0x16c], P1, P3 ;  /* 0x00005b00ff007a0c */ /* 0x000fce0000f22730 */
[----:B------:R-:W-:-:S04]  /*16b0*/  IMAD.WIDE R8, R10, R11, c[0x0][0x178] ;  /* 0x00005e000a087625 */ /* 0x000fc800078e020b */
[----:B------:R-:W-:Y:S02]  /*16c0*/  IMAD.WIDE R10, R10, R11, c[0x0][0x180] ;  /* 0x000060000a0a7625 */ /* 0x000fe400078e020b */
[----:B------:R-:W-:Y:S02]  /*16d0*/  @!P1 MOV R17, 0x8 ;  /* 0x0000000800119802 */ /* 0x000fe40000000f00 */
[----:B------:R-:W-:Y:S02]  /*16e0*/  @!P1 FMUL.FTZ R15, R19, c[0x0][0x1f4] ;  /* 0x00007d00130f9a20 */ /* 0x000fe40000410000 */
[----:B------:R-:W-:Y:S02]  /*16f0*/  @!P1 FMUL.FTZ R14, R18, c[0x0][0x1f4] ;  /* 0x00007d00120e9a20 */ /* 0x000fe40000410000 */
[----:B------:R-:W-:-:S05]  /*1700*/  @!P1 IMAD.WIDE R16, R30, R17, c[0x0][0x168] ;  /* 0x00005a001e109625 */ /* 0x000fca00078e0211 */
[----:B------:R1:W-:Y:S04]  /*1710*/  @!P1 STG.E.64 [R16.64], R14 ;  /* 0x0000000e10009986 */ /* 0x0003e8000c101b06 */
[----:B------:R-:W-:Y:S06]  /*1720*/  BAR.SYNC.DEFER_BLOCKING 0x0 ;  /* 0x0000000000007b1d */ /* 0x000fec0000010000 */
[----:B------:R-:W2:Y:S04]  /*1730*/  LDG.E.64 R8, [R8.64] ;  /* 0x0000000608087981 */ /* 0x000ea8000c1e1b00 */
[----:B------:R-:W2:Y:S01]  /*1740*/  LDG.E.64 R10, [R10.64] ;  /* 0x000000060a0a7981 */ /* 0x000ea2000c1e1b00 */
[----:B-1----:R-:W-:-:S02]  /*1750*/  PRMT R14, RZ, 0x7610, R3 ;  /* 0x00007610ff0e7816 */ /* 0x002fc40000000003 */
[--C-:B------:R-:W-:Y:S01]  /*1760*/  PRMT R33, RZ, 0x5410, R4.reuse ;  /* 0x00005410ff217816 */ /* 0x100fe20000000004 */
[----:B------:R-:W1:Y:S01]  /*1770*/  LDS.64 R12, [0x88] ;  /* 0x00008800ff0c7984 */ /* 0x000e620000000a00 */
[----:B------:R-:W-:Y:S02]  /*1780*/  PRMT R16, RZ, 0x7610, R4 ;  /* 0x00007610ff107816 */ /* 0x000fe40000000004 */
[--C-:B------:R-:W-:Y:S02]  /*1790*/  PRMT R17, RZ, 0x5410, R2.reuse ;  /* 0x00005410ff117816 */ /* 0x100fe40000000002 */
[----:B0-----:R-:W-:Y:S02]  /*17a0*/  PRMT R19, RZ, 0x7610, R2 ;  /* 0x00007610ff137816 */ /* 0x001fe40000000002 */
[----:B------:R-:W-:Y:S02]  /*17b0*/  ISETP.NE.AND P4, PT, RZ, UR5, PT ;  /* 0x00000005ff007c0c */ /* 0x000fe4000bf85270 */
[----:B------:R-:W-:-:S02]  /*17c0*/  PRMT R15, RZ, 0x7610, R0 ;  /* 0x00007610ff0f7816 */ /* 0x000fc40000000000 */
[----:B------:R-:W-:Y:S02]  /*17d0*/  ISETP.GE.U32.AND P2, PT, R28, c[0x0][0x1c8], PT ;  /* 0x000072001c007a0c */ /* 0x000fe40003f46070 */
[----:B------:R-:W-:Y:S02]  /*17e0*/  ISETP.GE.U32.AND P3, PT, R27, c[0x0][0x1c8], PT ;  /* 0x000072001b007a0c */ /* 0x000fe40003f66070 */
[----:B------:R-:W-:Y:S02]  /*17f0*/  ISETP.GE.AND.EX P2, PT, R7, c[0x0][0x1cc], PT, P2 ;  /* 0x0000730007007a0c */ /* 0x000fe40003f46320 */
[----:B------:R-:W-:Y:S02]  /*1800*/  ISETP.GE.AND.EX P3, PT, R6, c[0x0][0x1cc], PT, P3 ;  /* 0x0000730006007a0c */ /* 0x000fe40003f66330 */
[C---:B------:R-:W-:Y:S02]  /*1810*/  ISETP.GT.U32.OR P2, PT, R24.reuse, 0x1bf, P2 ;  /* 0x000001bf1800780c */ /* 0x040fe40001744470 */
[----:B------:R-:W-:Y:S01]  /*1820*/  ISETP.GT.U32.OR P3, PT, R24, 0x1bf, P3 ;  /* 0x000001bf1800780c */ /* 0x000fe20001f64470 */
[----:B-1----:R-:W-:-:S04]  /*1830*/  FMUL.FTZ R12, R12, c[0x0][0x1f4] ;  /* 0x00007d000c0c7a20 */ /* 0x002fc80000410000 */
[----:B------:R-:W-:Y:S02]  /*1840*/  FMUL.FTZ R32, R12, R12 ;  /* 0x0000000c0c207220 */ /* 0x000fe40000410000 */
[----:B------:R-:W-:Y:S02]  /*1850*/  FADD.FTZ R2, R14, -R12 ;  /* 0x8000000c0e027221 */ /* 0x000fe40000010000 */
[----:B------:R-:W-:Y:S01]  /*1860*/  FFMA.FTZ R32, R13, c[0x0][0x1f4], -R32 ;  /* 0x00007d000d207a23 */ /* 0x000fe20000010820 */
[----:B------:R-:W-:Y:S01]  /*1870*/  MOV R13, 0x3f800000 ;  /* 0x3f800000000d7802 */ /* 0x000fe20000000f00 */
[--C-:B------:R-:W-:Y:S02]  /*1880*/  FADD.FTZ R16, R16, -R12.reuse ;  /* 0x8000000c10107221 */ /* 0x100fe40000010000 */
[----:B------:R-:W-:Y:S01]  /*1890*/  FADD.FTZ R4, R17, -R12 ;  /* 0x8000000c11047221 */ /* 0x000fe20000010000 */
[----:B------:R-:W-:-:S13]  /*18a0*/  FSETP.GTU.FTZ.AND P1, PT, R32, RZ, PT ;  /* 0x000000ff2000720b */ /* 0x000fda0003f3c000 */
[----:B------:R-:W-:Y:S01]  /*18b0*/  @P1 FADD.FTZ R18, R32, c[0x0][0x188] ;  /* 0x0000620020121621 */ /* 0x000fe20000010000 */
[----:B------:R-:W-:Y:S02]  /*18c0*/  PRMT R32, RZ, 0x5410, R3 ;  /* 0x00005410ff207816 */ /* 0x000fe40000000003 */
[----:B------:R-:W-:Y:S01]  /*18d0*/  PRMT R3, RZ, 0x5410, R0 ;  /* 0x00005410ff037816 */ /* 0x000fe20000000000 */
[----:B------:R0:W1:Y:S01]  /*18e0*/  @P1 MUFU.RSQ R13, R18 ;  /* 0x00000012000d1308 */ /* 0x0000620000001400 */
[--C-:B------:R-:W-:Y:S01]  /*18f0*/  FADD.FTZ R0, R19, -R12.reuse ;  /* 0x8000000c13007221 */ /* 0x100fe20000010000 */
[----:B------:R-:W-:Y:S01]  /*1900*/  ISETP.GE.U32.AND P1, PT, R26, c[0x0][0x1c8], PT ;  /* 0x000072001a007a0c */ /* 0x000fe20003f26070 */
[--C-:B------:R-:W-:Y:S02]  /*1910*/  FADD.FTZ R32, R32, -R12.reuse ;  /* 0x8000000c20207221 */ /* 0x100fe40000010000 */
[--C-:B------:R-:W-:Y:S01]  /*1920*/  FADD.FTZ R14, R3, -R12.reuse ;  /* 0x8000000c030e7221 */ /* 0x100fe20000010000 */
[----:B------:R-:W-:Y:S01]  /*1930*/  ISETP.GE.AND.EX P1, PT, R5, c[0x0][0x1cc], PT, P1 ;  /* 0x0000730005007a0c */ /* 0x000fe20003f26310 */
[----:B0-----:R-:W-:-:S03]  /*1940*/  FADD.FTZ R18, R33, -R12 ;  /* 0x8000000c21127221 */ /* 0x001fc60000010000 */
[----:B------:R-:W-:Y:S01]  /*1950*/  ISETP.GT.U32.OR P1, PT, R24, 0x1bf, P1 ;  /* 0x000001bf1800780c */ /* 0x000fe20000f24470 */
[----:B------:R-:W-:Y:S02]  /*1960*/  FADD.FTZ R12, R15, -R12 ;  /* 0x8000000c0f0c7221 */ /* 0x000fe40000010000 */
[-C--:B-1----:R-:W-:Y:S02]  /*1970*/  FMUL.FTZ R15, R18, R13.reuse ;  /* 0x0000000d120f7220 */ /* 0x082fe40000410000 */
[-C--:B------:R-:W-:Y:S02]  /*1980*/  FMUL.FTZ R17, R4, R13.reuse ;  /* 0x0000000d04117220 */ /* 0x080fe40000410000 */
[-C--:B------:R-:W-:Y:S02]  /*1990*/  FMUL.FTZ R19, R14, R13.reuse ;  /* 0x0000000d0e137220 */ /* 0x080fe40000410000 */
[-C--:B------:R-:W-:Y:S02]  /*19a0*/  FMUL.FTZ R3, R32, R13.reuse ;  /* 0x0000000d20037220 */ /* 0x080fe40000410000 */
[----:B------:R-:W-:-:S02]  /*19b0*/  FMUL.FTZ R16, R16, R13 ;  /* 0x0000000d10107220 */ /* 0x000fc40000410000 */
[-C--:B------:R-:W-:Y:S02]  /*19c0*/  FMUL.FTZ R18, R0, R13.reuse ;  /* 0x0000000d00127220 */ /* 0x080fe40000410000 */
[-C--:B------:R-:W-:Y:S02]  /*19d0*/  FMUL.FTZ R14, R12, R13.reuse ;  /* 0x0000000d0c0e7220 */ /* 0x080fe40000410000 */
[----:B------:R-:W-:Y:S02]  /*19e0*/  FMUL.FTZ R2, R2, R13 ;  /* 0x0000000d02027220 */ /* 0x000fe40000410000 */
[C-C-:B--2---:R-:W-:Y:S02]  /*19f0*/  FFMA.FTZ R4, R8.reuse, R15, R10.reuse ;  /* 0x0000000f08047223 */ /* 0x144fe4000001000a */
[C-C-:B------:R-:W-:Y:S02]  /*1a00*/  FFMA.FTZ R0, R8.reuse, R17, R10.reuse ;  /* 0x0000001108007223 */ /* 0x140fe4000001000a */
[----:B------:R-:W-:-:S02]  /*1a10*/  FFMA.FTZ R12, R8, R3, R10 ;  /* 0x00000003080c7223 */ /* 0x000fc4000001000a */
[C-C-:B------:R-:W-:Y:S02]  /*1a20*/  FFMA.FTZ R17, R9.reuse, R16, R11.reuse ;  /* 0x0000001009117223 */ /* 0x140fe4000001000b */
[C-C-:B------:R-:W-:Y:S02]  /*1a30*/  FFMA.FTZ R13, R9.reuse, R18, R11.reuse ;  /* 0x00000012090d7223 */ /* 0x140fe4000001000b */
[C-C-:B------:R-:W-:Y:S02]  /*1a40*/  FFMA.FTZ R15, R9.reuse, R14, R11.reuse ;  /* 0x0000000e090f7223 */ /* 0x140fe4000001000b */
[----:B------:R-:W-:Y:S02]  /*1a50*/  FFMA.FTZ R10, R8, R19, R10 ;  /* 0x00000013080a7223 */ /* 0x000fe4000001000a */
[----:B------:R-:W-:Y:S01]  /*1a60*/  FFMA.FTZ R11, R9, R2, R11 ;  /* 0x00000002090b7223 */ /* 0x000fe2000001000b */
[----:B------:R-:W-:Y:S05]  /*1a70*/  @!P4 BRA `(.L_x_3106) ;  /* 0x000000a00000c947 */ /* 0x000fea0003800000 */
        /* <DEDUP_REMOVED lines=9> */
[----:B-1----:R-:W-:-:S05]  /*1b10*/  FMUL.FTZ R11, R11, R14 ;  /* 0x0000000e0b0b7220 */ /* 0x002fca0000410000 */
.L_x_3106:
[----:B------:R-:W-:Y:S01]  /*1b20*/  BSSY B0, `(.L_x_3107) ;  /* 0x000000c000007945 */ /* 0x000fe20003800000 */
[----:B------:R-:W-:Y:S05]  /*1b30*/  @!P0 BRA `(.L_x_3108) ;  /* 0x000000a000008947 */ /* 0x000fea0003800000 */
[----:B------:R-:W-:Y:S01]  /*1b40*/  MOV R2, R36 ;  /* 0x0000002400027202 */ /* 0x000fe20000000f00 */
[----:B------:R-:W-:Y:S01]  /*1b50*/  IMAD R8, R21, c[0x0][0x1c0], RZ ;  /* 0x0000700015087a24 */ /* 0x000fe200078e02ff */
[----:B------:R-:W-:Y:S02]  /*1b60*/  MOV R3, R35 ;  /* 0x0000002300037202 */ /* 0x000fe40000000f00 */
[----:B------:R-:W-:Y:S01]  /*1b70*/  F2FP.BF16.PACK_AB R11, R11, R12 ;  /* 0x0000000c0b0b723e */ /* 0x000fe200000010ff */
[C---:B------:R-:W-:Y:S02]  /*1b80*/  IMAD R9, R29.reuse, c[0x0][0x1c4], R8 ;  /* 0x000071001d097a24 */ /* 0x040fe400078e0208 */
[----:B------:R-:W-:-:S05]  /*1b90*/  IMAD.WIDE.U32 R2, R29, c[0x0][0x1c0], R2 ;  /* 0x000070001d027a25 */ /* 0x000fca00078e0002 */
[----:B------:R-:W-:Y:S02]  /*1ba0*/  IADD3 R9, R3, R9, RZ ;  /* 0x0000000903097210 */ /* 0x000fe40007ffe0ff */
[----:B------:R-:W-:-:S04]  /*1bb0*/  LEA R8, P5, R2, c[0x0][0x160], 0x1 ;  /* 0x0000580002087a11 */ /* 0x000fc800078a08ff */
[----:B------:R-:W-:-:S05]  /*1bc0*/  LEA.HI.X R9, R2, c[0x0][0x164], R9, 0x1, P5 ;  /* 0x0000590002097a11 */ /* 0x000fca00028f0c09 */
[----:B------:R0:W-:Y:S04]  /*1bd0*/  STG.E [R8.64], R11 ;  /* 0x0000000b08007986 */ /* 0x0001e8000c101906 */
.L_x_3108:
[----:B------:R-:W-:Y:S05]  /*1be0*/  BSYNC B0 ;  /* 0x0000000000007941 */ /* 0x000fea0003800000 */
.L_x_3107:
[----:B------:R-:W-:Y:S05]  /*1bf0*/  @!P4 BRA `(.L_x_3109) ;  /* 0x000000a00000c947 */ /* 0x000fea0003800000 */
        /* <DEDUP_REMOVED lines=10> */
.L_x_3109:
[----:B------:R-:W-:Y:S01]  /*1ca0*/  BSSY B0, `(.L_x_3110) ;  /* 0x000000c000007945 */ /* 0x000fe20003800000 */
[----:B------:R-:W-:Y:S05]  /*1cb0*/  @P2 BRA `(.L_x_3111) ;  /* 0x000000a000002947 */ /* 0x000fea0003800000 */
[----:B------:R-:W-:Y:S01]  /*1cc0*/  MOV R2, R36 ;  /* 0x0000002400027202 */ /* 0x000fe20000000f00 */
[----:B------:R-:W-:Y:S01]  /*1cd0*/  IMAD R7, R7, c[0x0][0x1c0], RZ ;  /* 0x0000700007077a24 */ /* 0x000fe200078e02ff */
[----:B------:R-:W-:Y:S02]  /*1ce0*/  MOV R3, R35 ;  /* 0x0000002300037202 */ /* 0x000fe40000000f00 */
[----:B------:R-:W-:Y:S01]  /*1cf0*/  F2FP.BF16.PACK_AB R17, R17, R4 ;  /* 0x000000041111723e */ /* 0x000fe200000010ff */
[C---:B------:R-:W-:Y:S02]  /*1d00*/  IMAD R7, R28.reuse, c[0x0][0x1c4], R7 ;  /* 0x000071001c077a24 */ /* 0x040fe400078e0207 */
[----:B------:R-:W-:-:S05]  /*1d10*/  IMAD.WIDE.U32 R2, R28, c[0x0][0x1c0], R2 ;  /* 0x000070001c027a25 */ /* 0x000fca00078e0002 */
[----:B------:R-:W-:Y:S02]  /*1d20*/  IADD3 R7, R3, R7, RZ ;  /* 0x0000000703077210 */ /* 0x000fe40007ffe0ff */
[----:B0-----:R-:W-:-:S04]  /*1d30*/  LEA R8, P2, R2, c[0x0][0x160], 0x1 ;  /* 0x0000580002087a11 */ /* 0x001fc800078408ff */
[----:B------:R-:W-:-:S05]  /*1d40*/  LEA.HI.X R9, R2, c[0x0][0x164], R7, 0x1, P2 ;  /* 0x0000590002097a11 */ /* 0x000fca00010f0c07 */
[----:B------:R0:W-:Y:S04]  /*1d50*/  STG.E [R8.64], R17 ;  /* 0x0000001108007986 */ /* 0x0001e8000c101906 */
.L_x_3111:
[----:B------:R-:W-:Y:S05]  /*1d60*/  BSYNC B0 ;  /* 0x0000000000007941 */ /* 0x000fea0003800000 */
.L_x_3110:
[----:B------:R-:W-:Y:S05]  /*1d70*/  @!P4 BRA `(.L_x_3112) ;  /* 0x000000a00000c947 */ /* 0x000fea0003800000 */
[----:B------:R-:W-:Y:S02]  /*1d80*/  FMUL.FTZ R2, R0, -1.4426950216293334961 ;  /* 0xbfb8aa3b00027820 */ /* 0x000fe40000410000 */
[----:B------:R-:W-:-:S04]  /*1d90*/  FMUL.FTZ R4, R13, -1.4426950216293334961 ;  /* 0xbfb8aa3b0d047820 */ /* 0x000fc80000410000 */
[----:B------:R-:W1:Y:S08]  /*1da0*/  MUFU.EX2 R2, R2 ;  /* 0x0000000200027308 */ /* 0x000e700000000800 */
[----:B------:R-:W2:Y:S01]  /*1db0*/  MUFU.EX2 R4, R4 ;  /* 0x0000000400047308 */ /* 0x000ea20000000800 */
[----:B-1----:R-:W-:-:S07]  /*1dc0*/  FADD.FTZ R3, R2, 1 ;  /* 0x3f80000002037421 */ /* 0x002fce0000010000 */
[----:B------:R-:W1:Y:S01]  /*1dd0*/  MUFU.RCP R3, R3 ;  /* 0x0000000300037308 */ /* 0x000e620000001000 */
[----:B--2---:R-:W-:-:S07]  /*1de0*/  FADD.FTZ R7, R4, 1 ;  /* 0x3f80000004077421 */ /* 0x004fce0000010000 */
[----:B0-----:R-:W0:Y:S01]  /*1df0*/  MUFU.RCP R8, R7 ;  /* 0x0000000700087308 */ /* 0x001e220000001000 */
[----:B-1----:R-:W-:Y:S02]  /*1e00*/  FMUL.FTZ R0, R0, R3 ;  /* 0x0000000300007220 */ /* 0x002fe40000410000 */
[----:B0-----:R-:W-:-:S05]  /*1e10*/  FMUL.FTZ R13, R13, R8 ;  /* 0x000000080d0d7220 */ /* 0x001fca0000410000 */
.L_x_3112:
        /* <DEDUP_REMOVED lines=12> */
.L_x_3114:
[----:B------:R-:W-:Y:S05]  /*1ee0*/  BSYNC B0 ;  /* 0x0000000000007941 */ /* 0x000fea0003800000 */
.L_x_3113:
[----:B------:R-:W-:Y:S05]  /*1ef0*/  @!P4 BRA `(.L_x_3115) ;  /* 0x000000a00000c947 */ /* 0x000fea0003800000 */
[----:B------:R-:W-:Y:S02]  /*1f00*/  FMUL.FTZ R4, R15, -1.4426950216293334961 ;  /* 0xbfb8aa3b0f047820 */ /* 0x000fe40000410000 */
[----:B------:R-:W-:-:S04]  /*1f10*/  FMUL.FTZ R0, R10, -1.4426950216293334961 ;  /* 0xbfb8aa3b0a007820 */ /* 0x000fc80000410000 */
[----:B------:R-:W2:Y:S08]  /*1f20*/  MUFU.EX2 R4, R4 ;  /* 0x0000000400047308 */ /* 0x000eb00000000800 */
[----:B------:R-:W3:Y:S01]  /*1f30*/  MUFU.EX2 R0, R0 ;  /* 0x0000000000007308 */ /* 0x000ee20000000800 */
[----:B-12---:R-:W-:-:S07]  /*1f40*/  FADD.FTZ R6, R4, 1 ;  /* 0x3f80000004067421 */ /* 0x006fce0000010000 */
[----:B------:R-:W1:Y:S01]  /*1f50*/  MUFU.RCP R6, R6 ;  /* 0x0000000600067308 */ /* 0x000e620000001000 */
[----:B---3--:R-:W-:-:S07]  /*1f60*/  FADD.FTZ R2, R0, 1 ;  /* 0x3f80000000027421 */ /* 0x008fce0000010000 */
[----:B------:R-:W2:Y:S01]  /*1f70*/  MUFU.RCP R3, R2 ;  /* 0x0000000200037308 */ /* 0x000ea20000001000 */
[----:B-1----:R-:W-:Y:S02]  /*1f80*/  FMUL.FTZ R15, R15, R6 ;  /* 0x000000060f0f7220 */ /* 0x002fe40000410000 */
[----:B--2---:R-:W-:-:S05]  /*1f90*/  FMUL.FTZ R10, R10, R3 ;  /* 0x000000030a0a7220 */ /* 0x004fca0000410000 */
.L_x_3115:
        /* <DEDUP_REMOVED lines=12> */
.L_x_3117:
[----:B------:R-:W-:Y:S05]  /*2060*/  BSYNC B0 ;  /* 0x0000000000007941 */ /* 0x000fea0003800000 */
.L_x_3116:
[----:B------:R-:W-:Y:S02]  /*2070*/  IADD3 R30, R30, c[0x0][0x10], RZ ;  /* 0x000004001e1e7a10 */ /* 0x000fe40007ffe0ff */
[----:B------:R-:W-:Y:S02]  /*2080*/  IADD3 R20, R20, 0x1, RZ ;  /* 0x0000000114147810 */ /* 0x000fe40007ffe0ff */
[----:B------:R-:W-:-:S13]  /*2090*/  ISETP.GE.AND P1, PT, R30, UR4, PT ;  /* 0x000000041e007c0c */ /* 0x000fda000bf26270 */
[----:B------:R-:W-:Y:S01]  /*20a0*/  @P1 CALL.REL.NOINC `(.L_x_3118) ;  /* 0x0000001000001944 */ /* 0x000fe20003c00000 */
[----:B------:R-:W-:Y:S05]  /*20b0*/  BRA `(.L_x_3119) ;  /* 0xffffe10000007947 */ /* 0x000fea000383ffff */
.L_x_3118:
[----:B------:R-:W-:Y:S05]  /*20c0*/  EXIT ;  /* 0x000000000000794d */ /* 0x000fea0003800000 */
.L_x_3120:
        /* <DEDUP_REMOVED lines=11> */
.L_x_5213:


//--------------------- .text._Z35group_norm_nhwc_fwd_one_pass_kernelI11Bf16IOFp32WLi128ELi56ELi448EEv26Group_norm_nhwc_fwd_params --------------------------
	.section	.text._Z35group_norm_nhwc_fwd_one_pass_kernelI11Bf16IOFp32WLi128ELi56ELi448EEv26Group_norm_nhwc_fwd_params,"ax",@progbits
	.sectioninfo	@"SHI_REGISTERS=50"
	.align	128
        .global         _Z35group_norm_nhwc_fwd_one_pass_kernelI11Bf16IOFp32WLi128ELi56ELi448EEv26Group_norm_nhwc_fwd_params
        .type           _Z35group_norm_nhwc_fwd_one_pass_kernelI11Bf16IOFp32WLi128ELi56ELi448EEv26Group_norm_nhwc_fwd_params,@function
        .size           _Z35group_norm_nhwc_fwd_one_pass_kernelI11Bf16IOFp32WLi128ELi56ELi448EEv26Group_norm_nhwc_fwd_params,(.L_x_5214 - _Z35group_norm_nhwc_fwd_one_pass_kernelI11Bf16IOFp32WLi128ELi56ELi448EEv26Group_norm_nhwc_fwd_params)
        .other          _Z35group_norm_nhwc_fwd_one_pass_kernelI11Bf16IOFp32WLi128ELi56ELi448EEv26Group_norm_nhwc_fwd_params,@"STO_CUDA_ENTRY STV_DEFAULT"
_Z35group_norm_nhwc_fwd_one_pass_kernelI11Bf16IOFp32WLi128ELi56ELi448EEv26Group_norm_nhwc_fwd_params:
.text._Z35group_norm_nhwc_fwd_one_pass_kernelI11Bf16IOFp32WLi128ELi56ELi448EEv26Group_norm_nhwc_fwd_params:
[----:B------:R-:W-:Y:S02]  /*0000*/  MOV R1, c[0x0][0x28] ;  /* 0x00000a0000017a02 */ /* 0x000fe40000000f00 */
[----:B------:R-:W0:Y:S01]  /*0010*/  S2UR UR6, SR_CTAID.Y ;  /* 0x00000000000679c3 */ /* 0x000e220000002600 */
[----:B------:R-:W-:Y:S02]  /*0020*/  ULDC UR4, c[0x0][0x1d8] ;  /* 0x0000760000047ab9 */ /* 0x000fe40000000800 */
[----:B------:R-:W-:Y:S02]  /*0030*/  ULDC UR5, c[0x0][0x1a8] ;  /* 0x00006a0000057ab9 */ /* 0x000fe40000000800 */
[----:B------:R-:W-:Y:S01]  /*0040*/  UIMAD UR4, UR4, UR5, URZ ;  /* 0x00000005040472a4 */ /* 0x000fe2000f8e023f */
[----:B0-----:R-:W-:-:S05]  /*0050*/  MOV R21, UR6 ;  /* 0x0000000600157c02 */ /* 0x001fca0008000f00 */
[----:B------:R-:W-:-:S13]  /*0060*/  ISETP.GE.AND P0, PT, R21, UR4, PT ;  /* 0x0000000415007c0c */ /* 0x000fda000bf06270 */
[----:B------:R-:W-:Y:S05]  /*0070*/  @P0 EXIT ;  /* 0x000000000000094d */ /* 0x000fea0003800000 */
[----:B------:R-:W0:Y:S01]  /*0080*/  S2R R19, SR_TID.X ;  /* 0x0000000000137919 */ /* 0x000e220000002100 */
[----:B------:R-:W-:Y:S01]  /*0090*/  HFMA2.MMA R43, -RZ, RZ, 0, 0 ;  /* 0x00000000ff2b7435 */ /* 0x000fe200000001ff */
[----:B------:R-:W-:Y:S01]  /*00a0*/  MOV R22, R21 ;  /* 0x0000001500167202 */ /* 0x000fe20000000f00 */
[----:B------:R-:W-:Y:S01]  /*00b0*/  ULDC.U8 UR7, c[0x0][0x1dc] ;  /* 0x0000770000077ab9 */ /* 0x000fe20000000000 */
[----:B------:R-:W1:Y:S01]  /*00c0*/  S2R R0, SR_CTAID.X ;  /* 0x0000000000007919 */ /* 0x000e620000002500 */
[----:B------:R-:W-:-:S03]  /*00d0*/  ULDC.64 UR8, c[0x0][0x118] ;  /* 0x0000460000087ab9 */ /* 0x000fc60000000a00 */
[----:B------:R-:W2:Y:S01]  /*00e0*/  S2R R38, SR_LANEID ;  /* 0x0000000000267919 */ /* 0x000ea20000000000 */
[----:B0-----:R-:W-:Y:S02]  /*00f0*/  SHF.R.U32.HI R2, RZ, 0x2, R19 ;  /* 0x00000002ff027819 */ /* 0x001fe40000011613 */
[----:B------:R-:W-:-:S03]  /*0100*/  ISETP.GE.U32.AND P4, PT, R19, 0x1c0, PT ;  /* 0x000001c01300780c */ /* 0x000fc60003f86070 */
[----:B------:R-:W-:Y:S01]  /*0110*/  IMAD.WIDE.U32 R2, R2, 0x24924925, RZ ;  /* 0x2492492502027825 */ /* 0x000fe200078e00ff */
[----:B------:R-:W-:-:S03]  /*0120*/  SHF.R.S32.HI R2, RZ, 0x1f, R19 ;  /* 0x0000001fff027819 */ /* 0x000fc60000011413 */
[----:B-1----:R-:W-:Y:S01]  /*0130*/  IMAD R8, R0, c[0x0][0x1e4], R3 ;  /* 0x0000790000087a24 */ /* 0x002fe200078e0203 */
[----:B------:R-:W-:Y:S01]  /*0140*/  LEA.HI R2, R2, R19, RZ, 0x5 ;  /* 0x0000001302027211 */ /* 0x000fe200078f28ff */
[----:B------:R-:W-:-:S03]  /*0150*/  IMAD R25, R3, -0x1c, R19 ;  /* 0xffffffe403197824 */ /* 0x000fc600078e0213 */
[C---:B------:R-:W-:Y:S02]  /*0160*/  IADD3 R23, R8.reuse, 0x10, RZ ;  /* 0x0000001008177810 */ /* 0x040fe40007ffe0ff */
[C---:B------:R-:W-:Y:S02]  /*0170*/  IADD3 R18, R8.reuse, 0x20, RZ ;  /* 0x0000002008127810 */ /* 0x040fe40007ffe0ff */
[C---:B------:R-:W-:Y:S02]  /*0180*/  IADD3 R20, R8.reuse, 0x30, RZ ;  /* 0x0000003008147810 */ /* 0x040fe40007ffe0ff */
[----:B------:R-:W-:Y:S02]  /*0190*/  ISETP.LT.U32.AND P1, PT, R8, c[0x0][0x1c8], PT ;  /* 0x0000720008007a0c */ /* 0x000fe40003f21070 */
[----:B------:R-:W-:Y:S02]  /*01a0*/  SHF.R.S32.HI R39, RZ, 0x1f, R8 ;  /* 0x0000001fff277819 */ /* 0x000fe40000011408 */
[----:B------:R-:W-:-:S02]  /*01b0*/  ISETP.LT.U32.AND P2, PT, R23, c[0x0][0x1c8], PT ;  /* 0x0000720017007a0c */ /* 0x000fc40003f41070 */
[----:B------:R-:W-:Y:S02]  /*01c0*/  ISETP.LT.U32.AND P3, PT, R18, c[0x0][0x1c8], PT ;  /* 0x0000720012007a0c */ /* 0x000fe40003f61070 */
[----:B------:R-:W-:Y:S02]  /*01d0*/  SHF.R.S32.HI R40, RZ, 0x1f, R23 ;  /* 0x0000001fff287819 */ /* 0x000fe40000011417 */
[----:B------:R-:W-:Y:S02]  /*01e0*/  SHF.R.S32.HI R41, RZ, 0x1f, R18 ;  /* 0x0000001fff297819 */ /* 0x000fe40000011412 */
[----:B------:R-:W-:Y:S02]  /*01f0*/  ISETP.LT.U32.AND P0, PT, R20, c[0x0][0x1c8], PT ;  /* 0x0000720014007a0c */ /* 0x000fe40003f01070 */
[----:B------:R-:W-:Y:S02]  /*0200*/  SHF.R.S32.HI R42, RZ, 0x1f, R20 ;  /* 0x0000001fff2a7819 */ /* 0x000fe40000011414 */
[----:B------:R-:W-:-:S02]  /*0210*/  ISETP.LT.AND.EX P1, PT, R39, c[0x0][0x1cc], !P4, P1 ;  /* 0x0000730027007a0c */ /* 0x000fc40006721310 */
[----:B------:R-:W-:Y:S02]  /*0220*/  ISETP.LT.AND.EX P2, PT, R40, c[0x0][0x1cc], !P4, P2 ;  /* 0x0000730028007a0c */ /* 0x000fe40006741320 */
[----:B------:R-:W-:Y:S02]  /*0230*/  ISETP.LT.AND.EX P3, PT, R41, c[0x0][0x1cc], !P4, P3 ;  /* 0x0000730029007a0c */ /* 0x000fe40006761330 */
[----:B------:R-:W-:Y:S02]  /*0240*/  ISETP.LT.AND.EX P4, PT, R42, c[0x0][0x1cc], !P4, P0 ;  /* 0x000073002a007a0c */ /* 0x000fe40006781300 */
[----:B------:R-:W-:Y:S02]  /*0250*/  SHF.R.S32.HI R24, RZ, 0x5, R2 ;  /* 0x00000005ff187819 */ /* 0x000fe40000011402 */
[----:B------:R-:W-:Y:S02]  /*0260*/  SHF.L.U32 R25, R25, 0x1, RZ ;  /* 0x0000000119197819 */ /* 0x000fe400000006ff */
[----:B--2---:R-:W-:-:S06]  /*0270*/  IADD3 R26, R8, 0x70, RZ ;  /* 0x00000070081a7810 */ /* 0x004fcc0007ffe0ff */
.L_x_3158:
[----:B0-----:R-:W-:Y:S01]  /*0280*/  IABS R5, c[0x0][0x1d8] ;  /* 0x0000760000057a13 */ /* 0x001fe20000000000 */
[----:B------:R-:W-:-:S03]  /*0290*/  @P4 IMAD R15, R42, c[0x0][0x1c0], RZ ;  /* 0x000070002a0f4a24 */ /* 0x000fc600078e02ff */
[----:B------:R-:W0:Y:S01]  /*02a0*/  I2F.RP R4, R5 ;  /* 0x0000000500047306 */ /* 0x000e220000209400 */
[----:B------:R-:W-:-:S07]  /*02b0*/  @P4 IMAD R31, R20, c[0x0][0x1c4], R15 ;  /* 0x00007100141f4a24 */ /* 0x000fce00078e020f */
        /* <DEDUP_REMOVED lines=8> */
[----:B------:R-:W-:-:S04]  /*0340*/  LOP3.LUT R2, R22, c[0x0][0x1d8], RZ, 0x3c, !PT ;  /* 0x0000760016027a12 */ /* 0x000fc800078e3cff */
[----:B------:R-:W-:Y:S01]  /*0350*/  ISETP.GE.AND P5, PT, R2, RZ, PT ;  /* 0x000000ff0200720c */ /* 0x000fe20003fa6270 */
[----:B------:R-:W-:-:S05]  /*0360*/  IMAD.HI.U32 R3, R3, R6, RZ ;  /* 0x0000000603037227 */ /* 0x000fca00078e00ff */
[----:B------:R-:W-:-:S05]  /*0370*/  IADD3 R4, -R3, RZ, RZ ;  /* 0x000000ff03047210 */ /* 0x000fca0007ffe1ff */
[----:B------:R-:W-:Y:S01]  /*0380*/  IMAD R4, R5, R4, R6 ;  /* 0x0000000405047224 */ /* 0x000fe200078e0206 */
[----:B------:R-:W-:-:S04]  /*0390*/  SHF.R.U32.HI R6, RZ, 0x2, R19 ;  /* 0x00000002ff067819 */ /* 0x000fc80000011613 */
[----:B------:R-:W-:Y:S01]  /*03a0*/  ISETP.GT.U32.AND P6, PT, R5, R4, PT ;  /* 0x000000040500720c */ /* 0x000fe20003fc4070 */
[----:B------:R-:W-:-:S04]  /*03b0*/  IMAD.WIDE.U32 R6, R6, 0x24924925, RZ ;  /* 0x2492492506067825 */ /* 0x000fc800078e00ff */
[----:B------:R-:W-:Y:S02]  /*03c0*/  IMAD R27, R0, c[0x0][0x1e4], R7 ;  /* 0x00007900001b7a24 */ /* 0x000fe400078e0207 */
[----:B------:R-:W-:-:S03]  /*03d0*/  @P3 IMAD R7, R41, c[0x0][0x1c0], RZ ;  /* 0x0000700029073a24 */ /* 0x000fc600078e02ff */
[C---:B------:R-:W-:Y:S01]  /*03e0*/  IADD3 R30, R27.reuse, 0x40, RZ ;  /* 0x000000401b1e7810 */ /* 0x040fe20007ffe0ff */
[----:B------:R-:W-:Y:S01]  /*03f0*/  @P3 IMAD R13, R18, c[0x0][0x1c4], R7 ;  /* 0x00007100120d3a24 */ /* 0x000fe200078e0207 */
[----:B------:R-:W-:Y:S02]  /*0400*/  IADD3 R32, R27, 0x50, RZ ;  /* 0x000000501b207810 */ /* 0x000fe40007ffe0ff */
[-C--:B------:R-:W-:Y:S02]  /*0410*/  @!P6 IADD3 R4, R4, -R5.reuse, RZ ;  /* 0x800000050404e210 */ /* 0x080fe40007ffe0ff */
[----:B------:R-:W-:Y:S02]  /*0420*/  @!P6 IADD3 R3, R3, 0x1, RZ ;  /* 0x000000010303e810 */ /* 0x000fe40007ffe0ff */
[----:B------:R-:W-:Y:S02]  /*0430*/  ISETP.GE.U32.AND P0, PT, R4, R5, PT ;  /* 0x000000050400720c */ /* 0x000fe40003f06070 */
[----:B------:R-:W-:-:S02]  /*0440*/  ISETP.NE.AND P6, PT, RZ, c[0x0][0x1d8], PT ;  /* 0x00007600ff007a0c */ /* 0x000fc40003fc5270 */
[----:B------:R-:W-:-:S09]  /*0450*/  SHF.R.S32.HI R28, RZ, 0x1f, R32 ;  /* 0x0000001fff1c7819 */ /* 0x000fd20000011420 */
[----:B------:R-:W-:-:S04]  /*0460*/  @P0 IADD3 R3, R3, 0x1, RZ ;  /* 0x0000000103030810 */ /* 0x000fc80007ffe0ff */
[----:B------:R-:W-:Y:S02]  /*0470*/  @!P5 IADD3 R3, -R3, RZ, RZ ;  /* 0x000000ff0303d210 */ /* 0x000fe40007ffe1ff */
[----:B------:R-:W-:Y:S02]  /*0480*/  @!P6 LOP3.LUT R3, RZ, c[0x0][0x1d8], RZ, 0x33, !PT ;  /* 0x00007600ff03ea12 */ /* 0x000fe400078e33ff */
[----:B------:R-:W-:Y:S02]  /*0490*/  ISETP.GE.U32.AND P5, PT, R30, c[0x0][0x1c8], PT ;  /* 0x000072001e007a0c */ /* 0x000fe40003fa6070 */
[----:B------:R-:W-:Y:S02]  /*04a0*/  IADD3 R5, -R3, RZ, RZ ;  /* 0x000000ff03057210 */ /* 0x000fe40007ffe1ff */
[----:B------:R-:W-:-:S03]  /*04b0*/  SHF.R.S32.HI R2, RZ, 0x1f, R3 ;  /* 0x0000001fff027819 */ /* 0x000fc60000011403 */
[----:B------:R-:W-:Y:S01]  /*04c0*/  IMAD R34, R5, c[0x0][0x1d8], R22 ;  /* 0x0000760005227a24 */ /* 0x000fe200078e0216 */
[----:B------:R-:W-:Y:S01]  /*04d0*/  SHF.R.S32.HI R5, RZ, 0x1f, R25 ;  /* 0x0000001fff057819 */ /* 0x000fe20000011419 */
[----:B------:R-:W-:Y:S02]  /*04e0*/  IMAD R2, R2, c[0x0][0x1d0], RZ ;  /* 0x0000740002027a24 */ /* 0x000fe400078e02ff */
[----:B------:R-:W-:-:S05]  /*04f0*/  IMAD R34, R34, 0x38, RZ ;  /* 0x0000003822227824 */ /* 0x000fca00078e02ff */
[----:B------:R-:W-:-:S04]  /*0500*/  IADD3 R16, P0, R25, R34, RZ ;  /* 0x0000002219107210 */ /* 0x000fc80007f1e0ff */
[----:B------:R-:W-:Y:S01]  /*0510*/  LEA.HI.X.SX32 R17, R34, R5, 0x1, P0 ;  /* 0x0000000522117211 */ /* 0x000fe200000f0eff */
[C---:B------:R-:W-:Y:S02]  /*0520*/  IMAD R5, R3.reuse, c[0x0][0x1d4], R2 ;  /* 0x0000750003057a24 */ /* 0x040fe400078e0202 */
[----:B------:R-:W-:Y:S02]  /*0530*/  @P2 IMAD R2, R40, c[0x0][0x1c0], RZ ;  /* 0x0000700028022a24 */ /* 0x000fe400078e02ff */
[----:B------:R-:W-:-:S04]  /*0540*/  IMAD.WIDE.U32 R16, R3, c[0x0][0x1d0], R16 ;  /* 0x0000740003107a25 */ /* 0x000fc800078e0010 */
[----:B------:R-:W-:Y:S01]  /*0550*/  @P2 IMAD R9, R23, c[0x0][0x1c4], R2 ;  /* 0x0000710017092a24 */ /* 0x000fe200078e0202 */
[----:B------:R-:W-:Y:S02]  /*0560*/  IADD3 R3, R17, R5, RZ ;  /* 0x0000000511037210 */ /* 0x000fe40007ffe0ff */
[-C--:B------:R-:W-:Y:S02]  /*0570*/  @P2 MOV R2, R16.reuse ;  /* 0x0000001000022202 */ /* 0x080fe40000000f00 */
[-C--:B------:R-:W-:Y:S02]  /*0580*/  @P3 MOV R6, R16.reuse ;  /* 0x0000001000063202 */ /* 0x080fe40000000f00 */
[-C--:B------:R-:W-:Y:S01]  /*0590*/  @P3 MOV R7, R3.reuse ;  /* 0x0000000300073202 */ /* 0x080fe20000000f00 */
[----:B------:R-:W-:Y:S01]  /*05a0*/  @P2 IMAD.WIDE.U32 R4, R23, c[0x0][0x1c0], R2 ;  /* 0x0000700017042a25 */ /* 0x000fe200078e0002 */
[----:B------:R-:W-:Y:S02]  /*05b0*/  @P4 MOV R14, R16 ;  /* 0x00000010000e4202 */ /* 0x000fe40000000f00 */
[----:B------:R-:W-:Y:S01]  /*05c0*/  @P4 MOV R15, R3 ;  /* 0x00000003000f4202 */ /* 0x000fe20000000f00 */
[----:B------:R-:W-:Y:S01]  /*05d0*/  @P3 IMAD.WIDE.U32 R6, R18, c[0x0][0x1c0], R6 ;  /* 0x0000700012063a25 */ /* 0x000fe200078e0006 */
[----:B------:R-:W-:-:S02]  /*05e0*/  @P2 IADD3 R5, R5, R9, RZ ;  /* 0x0000000905052210 */ /* 0x000fc40007ffe0ff */
[----:B------:R-:W-:Y:S01]  /*05f0*/  SHF.R.S32.HI R9, RZ, 0x1f, R30 ;  /* 0x0000001fff097819 */ /* 0x000fe2000001141e */
[----:B------:R-:W-:Y:S01]  /*0600*/  @P4 IMAD.WIDE.U32 R14, R20, c[0x0][0x1c0], R14 ;  /* 0x00007000140e4a25 */ /* 0x000fe200078e000e */
[C---:B------:R-:W-:Y:S02]  /*0610*/  @P2 LEA R10, P0, R4.reuse, c[0x0][0x170], 0x1 ;  /* 0x00005c00040a2a11 */ /* 0x040fe400078008ff */
[----:B------:R-:W-:Y:S02]  /*0620*/  ISETP.GE.AND.EX P5, PT, R9, c[0x0][0x1cc], PT, P5 ;  /* 0x0000730009007a0c */ /* 0x000fe40003fa6350 */
[----:B------:R-:W-:Y:S01]  /*0630*/  @P2 LEA.HI.X R11, R4, c[0x0][0x174], R5, 0x1, P0 ;  /* 0x00005d00040b2a11 */ /* 0x000fe200000f0c05 */
[----:B------:R-:W-:Y:S01]  /*0640*/  @P1 IMAD R5, R39, c[0x0][0x1c0], RZ ;  /* 0x0000700027051a24 */ /* 0x000fe200078e02ff */
[----:B------:R-:W-:Y:S02]  /*0650*/  ISETP.LT.U32.AND P5, PT, R19, 0x1c0, !P5 ;  /* 0x000001c01300780c */ /* 0x000fe40006fa1070 */
[----:B------:R-:W-:Y:S01]  /*0660*/  ISETP.GE.U32.AND P0, PT, R32, c[0x0][0x1c8], PT ;  /* 0x0000720020007a0c */ /* 0x000fe20003f06070 */
[----:B------:R-:W-:Y:S01]  /*0670*/  @P1 IMAD R29, R8, c[0x0][0x1c4], R5 ;  /* 0x00007100081d1a24 */ /* 0x000fe200078e0205 */
[----:B------:R-:W-:-:S02]  /*0680*/  @P3 IADD3 R5, R7, R13, RZ ;  /* 0x0000000d07053210 */ /* 0x000fc40007ffe0ff */
[----:B------:R-:W-:Y:S02]  /*0690*/  @P3 LEA R4, P6, R6, c[0x0][0x170], 0x1 ;  /* 0x00005c0006043a11 */ /* 0x000fe400078c08ff */
[----:B------:R-:W-:Y:S02]  /*06a0*/  ISETP.GE.AND.EX P0, PT, R28, c[0x0][0x1cc], PT, P0 ;  /* 0x000073001c007a0c */ /* 0x000fe40003f06300 */
[----:B------:R-:W-:Y:S02]  /*06b0*/  @P3 LEA.HI.X R5, R6, c[0x0][0x174], R5, 0x1, P6 ;  /* 0x00005d0006053a11 */ /* 0x000fe400030f0c05 */
[----:B------:R-:W-:Y:S01]  /*06c0*/  @P1 MOV R12, R16 ;  /* 0x00000010000c1202 */ /* 0x000fe20000000f00 */
[----:B------:R-:W-:Y:S01]  /*06d0*/  @P5 IMAD R9, R9, c[0x0][0x1c0], RZ ;  /* 0x0000700009095a24 */ /* 0x000fe200078e02ff */
[----:B------:R-:W-:Y:S02]  /*06e0*/  @P1 MOV R13, R3 ;  /* 0x00000003000d1202 */ /* 0x000fe40000000f00 */
[----:B------:R-:W-:Y:S01]  /*06f0*/  @P4 IADD3 R7, R15, R31, RZ ;  /* 0x0000001f0f074210 */ /* 0x000fe20007ffe0ff */
[----:B------:R-:W-:Y:S01]  /*0700*/  @P5 IMAD R31, R30, c[0x0][0x1c4], R9 ;  /* 0x000071001e1f5a24 */ /* 0x000fe200078e0209 */
[----:B------:R-:W-:Y:S01]  /*0710*/  @P4 LEA R6, P6, R14, c[0x0][0x170], 0x1 ;  /* 0x00005c000e064a11 */ /* 0x000fe200078c08ff */
[----:B------:R-:W-:Y:S01]  /*0720*/  @P1 IMAD.WIDE.U32 R12, R8, c[0x0][0x1c0], R12 ;  /* 0x00007000080c1a25 */ /* 0x000fe200078e000c */
[----:B------:R-:W-:-:S02]  /*0730*/  ISETP.LT.U32.AND P0, PT, R19, 0x1c0, !P0 ;  /* 0x000001c01300780c */ /* 0x000fc40004701070 */
[----:B------:R-:W-:Y:S02]  /*0740*/  @P4 LEA.HI.X R7, R14, c[0x0][0x174], R7, 0x1, P6 ;  /* 0x00005d000e074a11 */ /* 0x000fe400030f0c07 */
[----:B------:R-:W-:Y:S02]  /*0750*/  @P5 MOV R14, R16 ;  /* 0x00000010000e5202 */ /* 0x000fe40000000f00 */
[----:B------:R-:W-:Y:S02]  /*0760*/  @P5 MOV R15, R3 ;  /* 0x00000003000f5202 */ /* 0x000fe40000000f00 */
[----:B------:R-:W-:Y:S02]  /*0770*/  @P1 IADD3 R9, R13, R29, RZ ;  /* 0x0000001d0d091210 */ /* 0x000fe40007ffe0ff */
[----:B------:R-:W-:Y:S01]  /*0780*/  @P1 LEA R8, P6, R12, c[0x0][0x170], 0x1 ;  /* 0x00005c000c081a11 */ /* 0x000fe200078c08ff */
[----:B------:R-:W-:-:S03]  /*0790*/  @P5 IMAD.WIDE.U32 R14, R30, c[0x0][0x1c0], R14 ;  /* 0x000070001e0e5a25 */ /* 0x000fc600078e000e */
[----:B------:R-:W-:Y:S01]  /*07a0*/  @P1 LEA.HI.X R9, R12, c[0x0][0x174], R9, 0x1, P6 ;  /* 0x00005d000c091a11 */ /* 0x000fe200030f0c09 */
[----:B------:R-:W-:Y:S01]  /*07b0*/  @P0 IMAD R13, R28, c[0x0][0x1c0], RZ ;  /* 0x000070001c0d0a24 */ /* 0x000fe200078e02ff */
[----:B------:R-:W-:Y:S01]  /*07c0*/  @P5 IADD3 R15, R15, R31, RZ ;  /* 0x0000001f0f0f5210 */ /* 0x000fe20007ffe0ff */
[----:B------:R-:W-:Y:S01]  /*07d0*/  CS2R R28, SRZ ;  /* 0x00000000001c7805 */ /* 0x000fe2000001ff00 */
[----:B------:R-:W-:Y:S01]  /*07e0*/  @P5 LEA R36, P6, R14, c[0x0][0x170], 0x1 ;  /* 0x00005c000e245a11 */ /* 0x000fe200078c08ff */
[----:B------:R-:W-:Y:S01]  /*07f0*/  @P0 IMAD R31, R32, c[0x0][0x1c4], R13 ;  /* 0x00007100201f0a24 */ /* 0x000fe200078e020d */
[----:B------:R-:W-:Y:S02]  /*0800*/  MOV R30, RZ ;  /* 0x000000ff001e7202 */ /* 0x000fe40000000f00 */
[----:B------:R-:W-:Y:S01]  /*0810*/  @P0 MOV R12, R16 ;  /* 0x00000010000c0202 */ /* 0x000fe20000000f00 */
[----:B------:R0:W2:Y:S01]  /*0820*/  @P2 LDG.E R28, [R10.64] ;  /* 0x000000080a1c2981 */ /* 0x0000a2000c1e1900 */
[----:B------:R-:W-:-:S02]  /*0830*/  @P0 MOV R13, R3 ;  /* 0x00000003000d0202 */ /* 0x000fc40000000f00 */
[----:B------:R-:W-:Y:S01]  /*0840*/  @P5 LEA.HI.X R37, R14, c[0x0][0x174], R15, 0x1, P6 ;  /* 0x00005d000e255a11 */ /* 0x000fe200030f0c0f */
[----:B------:R1:W3:Y:S01]  /*0850*/  @P1 LDG.E R29, [R8.64] ;  /* 0x00000008081d1981 */ /* 0x0002e2000c1e1900 */
[----:B------:R-:W-:Y:S01]  /*0860*/  IADD3 R15, R27, 0x60, RZ ;  /* 0x000000601b0f7810 */ /* 0x000fe20007ffe0ff */
[----:B------:R-:W-:Y:S02]  /*0870*/  @P0 IMAD.WIDE.U32 R32, R32, c[0x0][0x1c0], R12 ;  /* 0x0000700020200a25 */ /* 0x000fe400078e000c */
[----:B------:R4:W5:Y:S01]  /*0880*/  @P5 LDG.E R30, [R36.64] ;  /* 0x00000008241e5981 */ /* 0x000962000c1e1900 */
[----:B------:R-:W-:Y:S02]  /*0890*/  ISETP.GE.U32.AND P5, PT, R15, c[0x0][0x1c8], PT ;  /* 0x000072000f007a0c */ /* 0x000fe40003fa6070 */
[----:B------:R-:W-:Y:S02]  /*08a0*/  SHF.R.S32.HI R14, RZ, 0x1f, R15 ;  /* 0x0000001fff0e7819 */ /* 0x000fe4000001140f */
[----:B------:R-:W-:-:S02]  /*08b0*/  @P0 IADD3 R13, R33, R31, RZ ;  /* 0x0000001f210d0210 */ /* 0x000fc40007ffe0ff */
[----:B------:R-:W-:Y:S02]  /*08c0*/  ISETP.GE.AND.EX P5, PT, R14, c[0x0][0x1cc], PT, P5 ;  /* 0x000073000e007a0c */ /* 0x000fe40003fa6350 */
[----:B------:R-:W-:Y:S02]  /*08d0*/  MOV R31, RZ ;  /* 0x000000ff001f7202 */ /* 0x000fe40000000f00 */
[C---:B------:R-:W-:Y:S02]  /*08e0*/  @P0 LEA R12, P6, R32.reuse, c[0x0][0x170], 0x1 ;  /* 0x00005c00200c0a11 */ /* 0x040fe400078c08ff */
[----:B------:R-:W-:Y:S02]  /*08f0*/  ISETP.LT.U32.AND P5, PT, R19, 0x1c0, !P5 ;  /* 0x000001c01300780c */ /* 0x000fe40006fa1070 */
[----:B------:R-:W-:Y:S01]  /*0900*/  @P0 LEA.HI.X R13, R32, c[0x0][0x174], R13, 0x1, P6 ;  /* 0x00005d00200d0a11 */ /* 0x000fe200030f0c0d */
[----:B------:R0:W5:Y:S01]  /*0910*/  @P3 LDG.E R31, [R4.64] ;  /* 0x00000008041f3981 */ /* 0x000162000c1e1900 */
[----:B------:R-:W-:-:S02]  /*0920*/  ISETP.GE.U32.AND P6, PT, R26, c[0x0][0x1c8], PT ;  /* 0x000072001a007a0c */ /* 0x000fc40003fc6070 */
[----:B------:R-:W-:Y:S02]  /*0930*/  SHF.R.S32.HI R32, RZ, 0x1f, R26 ;  /* 0x0000001fff207819 */ /* 0x000fe4000001141a */
[----:B------:R-:W-:Y:S02]  /*0940*/  MOV R33, RZ ;  /* 0x000000ff00217202 */ /* 0x000fe40000000f00 */
[----:B------:R-:W-:-:S04]  /*0950*/  ISETP.GE.AND.EX P6, PT, R32, c[0x0][0x1cc], PT, P6 ;  /* 0x0000730020007a0c */ /* 0x000fc80003fc6360 */
[----:B------:R-:W-:Y:S01]  /*0960*/  ISETP.GT.U32.OR P6, PT, R19, 0x1bf, P6 ;  /* 0x000001bf1300780c */ /* 0x000fe200037c4470 */
[----:B------:R4:W5:Y:S01]  /*0970*/  @P4 LDG.E R33, [R6.64] ;  /* 0x0000000806214981 */ /* 0x000962000c1e1900 */
[----:B-1----:R-:W-:Y:S01]  /*0980*/  @P5 MOV R8, R16 ;  /* 0x0000001000085202 */ /* 0x002fe20000000f00 */
[----:B------:R-:W-:Y:S01]  /*0990*/  @P5 IMAD R14, R14, c[0x0][0x1c0], RZ ;  /* 0x000070000e0e5a24 */ /* 0x000fe200078e02ff */
[----:B------:R-:W-:Y:S02]  /*09a0*/  @P5 MOV R9, R3 ;  /* 0x0000000300095202 */ /* 0x000fe40000000f00 */
[----:B------:R-:W-:Y:S01]  /*09b0*/  MOV R35, RZ ;  /* 0x000000ff00237202 */ /* 0x000fe20000000f00 */
[C---:B0-----:R-:W-:Y:S02]  /*09c0*/  @P5 IMAD R11, R15.reuse, c[0x0][0x1c4], R14 ;  /* 0x000071000f0b5a24 */ /* 0x041fe400078e020e */
[----:B------:R-:W-:-:S03]  /*09d0*/  @P5 IMAD.WIDE.U32 R8, R15, c[0x0][0x1c0], R8 ;  /* 0x000070000f085a25 */ /* 0x000fc600078e0008 */
[----:B------:R-:W5:Y:S01]  /*09e0*/  @P0 LDG.E R35, [R12.64] ;  /* 0x000000080c230981 */ /* 0x000f62000c1e1900 */
[----:B----4-:R-:W-:Y:S02]  /*09f0*/  @!P6 MOV R6, R16 ;  /* 0x000000100006e202 */ /* 0x010fe40000000f00 */
[----:B------:R-:W-:Y:S02]  /*0a00*/  @P5 IADD3 R5, R9, R11, RZ ;  /* 0x0000000b09055210 */ /* 0x000fe40007ffe0ff */
[----:B------:R-:W-:Y:S01]  /*0a10*/  @P5 LEA R4, P0, R8, c[0x0][0x170], 0x1 ;  /* 0x00005c0008045a11 */ /* 0x000fe200078008ff */
[----:B------:R-:W-:Y:S01]  /*0a20*/  @!P6 IMAD R15, R32, c[0x0][0x1c0], RZ ;  /* 0x00007000200fea24 */ /* 0x000fe200078e02ff */
[----:B------:R-:W-:Y:S01]  /*0a30*/  @!P6 MOV R7, R3 ;  /* 0x000000030007e202 */ /* 0x000fe20000000f00 */
[----:B------:R-:W-:Y:S01]  /*0a40*/  CS2R R36, SRZ ;  /* 0x0000000000247805 */ /* 0x000fe2000001ff00 */
[----:B------:R-:W-:Y:S01]  /*0a50*/  @P5 LEA.HI.X R5, R8, c[0x0][0x174], R5, 0x1, P0 ;  /* 0x00005d0008055a11 */ /* 0x000fe200000f0c05 */
[----:B------:R-:W-:-:S02]  /*0a60*/  @!P6 IMAD R15, R26, c[0x0][0x1c4], R15 ;  /* 0x000071001a0fea24 */ /* 0x000fc400078e020f */
[----:B------:R-:W-:Y:S02]  /*0a70*/  @!P6 IMAD.WIDE.U32 R6, R26, c[0x0][0x1c0], R6 ;  /* 0x000070001a06ea25 */ /* 0x000fe400078e0006 */
[----:B------:R3:W4:Y:S03]  /*0a80*/  @P5 LDG.E R36, [R4.64] ;  /* 0x0000000804245981 */ /* 0x000726000c1e1900 */
[----:B------:R-:W-:Y:S02]  /*0a90*/  @!P6 IADD3 R7, R7, R15, RZ ;  /* 0x0000000f0707e210 */ /* 0x000fe40007ffe0ff */
[----:B------:R-:W-:-:S04]  /*0aa0*/  @!P6 LEA R8, P0, R6, c[0x0][0x170], 0x1 ;  /* 0x00005c000608ea11 */ /* 0x000fc800078008ff */
[----:B------:R-:W-:-:S05]  /*0ab0*/  @!P6 LEA.HI.X R9, R6, c[0x0][0x174], R7, 0x1, P0 ;  /* 0x00005d000609ea11 */ /* 0x000fca00000f0c07 */
[----:B------:R2:W4:Y:S01]  /*0ac0*/  @!P6 LDG.E R37, [R8.64] ;  /* 0x000000080825e981 */ /* 0x000522000c1e1900 */
[C---:B------:R-:W-:Y:S02]  /*0ad0*/  ISETP.GT.AND P0, PT, R38.reuse, 0x1e, PT ;  /* 0x0000001e2600780c */ /* 0x040fe40003f04270 */
[----:B------:R-:W-:Y:S02]  /*0ae0*/  ISETP.NE.AND P6, PT, R38, RZ, PT ;  /* 0x000000ff2600720c */ /* 0x000fe40003fc5270 */
[----:B------:R-:W-:Y:S01]  /*0af0*/  ISETP.NE.AND P5, PT, R19, RZ, PT ;  /* 0x000000ff1300720c */ /* 0x000fe20003fa5270 */
[----:B------:R-:W-:Y:S01]  /*0b00*/  ULDC UR5, c[0x0][0xc] ;  /* 0x0000030000057ab9 */ /* 0x000fe20000000800 */
[--C-:B--2---:R-:W-:Y:S02]  /*0b10*/  PRMT R8, RZ, 0x7610, R28.reuse ;  /* 0x00007610ff087816 */ /* 0x104fe4000000001c */
[--C-:B---3--:R-:W-:Y:S02]  /*0b20*/  PRMT R4, RZ, 0x5410, R29.reuse ;  /* 0x00005410ff047816 */ /* 0x108fe4000000001d */
[----:B------:R-:W-:Y:S01]  /*0b30*/  PRMT R5, RZ, 0x7610, R29 ;  /* 0x00007610ff057816 */ /* 0x000fe2000000001d */
[----:B------:R-:W-:Y:S01]  /*0b40*/  FMUL.FTZ R10, R8, R8 ;  /* 0x00000008080a7220 */ /* 0x000fe20000410000 */
[----:B------:R-:W-:-:S03]  /*0b50*/  PRMT R7, RZ, 0x5410, R28 ;  /* 0x00005410ff077816 */ /* 0x000fc6000000001c */
[C---:B------:R-:W-:Y:S02]  /*0b60*/  FADD.FTZ R6, R4.reuse, R5 ;  /* 0x0000000504067221 */ /* 0x040fe40000010000 */
[----:B------:R-:W-:Y:S02]  /*0b70*/  FMUL.FTZ R5, R5, R5 ;  /* 0x0000000505057220 */ /* 0x000fe40000410000 */
[C---:B------:R-:W-:Y:S02]  /*0b80*/  FADD.FTZ R11, R7.reuse, R8 ;  /* 0x00000008070b7221 */ /* 0x040fe40000010000 */
[----:B------:R-:W-:Y:S02]  /*0b90*/  FFMA.FTZ R10, R7, R7, R10 ;  /* 0x00000007070a7223 */ /* 0x000fe4000001000a */
[----:B------:R-:W-:Y:S02]  /*0ba0*/  FFMA.FTZ R5, R4, R4, R5 ;  /* 0x0000000404057223 */ /* 0x000fe40000010005 */
[----:B------:R-:W-:Y:S01]  /*0bb0*/  FADD.FTZ R6, RZ, R6 ;  /* 0x00000006ff067221 */ /* 0x000fe20000010000 */
[----:B-----5:R-:W-:-:S02]  /*0bc0*/  PRMT R7, RZ, 0x7610, R31 ;  /* 0x00007610ff077816 */ /* 0x020fc4000000001f */
[----:B------:R-:W-:Y:S01]  /*0bd0*/  PRMT R4, RZ, 0x5410, R31 ;  /* 0x00005410ff047816 */ /* 0x000fe2000000001f */
[----:B------:R-:W-:Y:S02]  /*0be0*/  FADD.FTZ R6, R6, R11 ;  /* 0x0000000b06067221 */ /* 0x000fe40000010000 */
[----:B------:R-:W-:Y:S02]  /*0bf0*/  FMUL.FTZ R9, R7, R7 ;  /* 0x0000000707097220 */ /* 0x000fe40000410000 */
[----:B------:R-:W-:Y:S02]  /*0c00*/  FADD.FTZ R7, R4, R7 ;  /* 0x0000000704077221 */ /* 0x000fe40000010000 */
[----:B------:R-:W-:Y:S02]  /*0c10*/  FADD.FTZ R5, RZ, R5 ;  /* 0x00000005ff057221 */ /* 0x000fe40000010000 */
[----:B------:R-:W-:Y:S01]  /*0c20*/  FADD.FTZ R6, R6, R7 ;  /* 0x0000000706067221 */ /* 0x000fe20000010000 */
[----:B------:R-:W-:Y:S01]  /*0c30*/  PRMT R8, RZ, 0x7610, R33 ;  /* 0x00007610ff087816 */ /* 0x000fe20000000021 */
[----:B------:R-:W-:Y:S01]  /*0c40*/  FFMA.FTZ R4, R4, R4, R9 ;  /* 0x0000000404047223 */ /* 0x000fe20000010009 */
[----:B------:R-:W-:Y:S01]  /*0c50*/  PRMT R7, RZ, 0x5410, R33 ;  /* 0x00005410ff077816 */ /* 0x000fe20000000021 */
[----:B------:R-:W-:-:S02]  /*0c60*/  FADD.FTZ R5, R5, R10 ;  /* 0x0000000a05057221 */ /* 0x000fc40000010000 */
[----:B------:R-:W-:Y:S02]  /*0c70*/  FMUL.FTZ R10, R8, R8 ;  /* 0x00000008080a7220 */ /* 0x000fe40000410000 */
[----:B------:R-:W-:Y:S01]  /*0c80*/  FADD.FTZ R9, R7, R8 ;  /* 0x0000000807097221 */ /* 0x000fe20000010000 */
[----:B------:R-:W-:Y:S01]  /*0c90*/  PRMT R8, RZ, 0x7610, R30 ;  /* 0x00007610ff087816 */ /* 0x000fe2000000001e */
[----:B------:R-:W-:Y:S01]  /*0ca0*/  FADD.FTZ R4, R5, R4 ;  /* 0x0000000405047221 */ /* 0x000fe20000010000 */
[----:B------:R-:W-:Y:S01]  /*0cb0*/  PRMT R5, RZ, 0x5410, R30 ;  /* 0x00005410ff057816 */ /* 0x000fe2000000001e */
[----:B------:R-:W-:Y:S02]  /*0cc0*/  FFMA.FTZ R7, R7, R7, R10 ;  /* 0x0000000707077223 */ /* 0x000fe4000001000a */
[----:B------:R-:W-:Y:S02]  /*0cd0*/  FADD.FTZ R6, R6, R9 ;  /* 0x0000000906067221 */ /* 0x000fe40000010000 */
[----:B------:R-:W-:-:S02]  /*0ce0*/  FMUL.FTZ R10, R8, R8 ;  /* 0x00000008080a7220 */ /* 0x000fc40000410000 */
[C---:B------:R-:W-:Y:S01]  /*0cf0*/  FADD.FTZ R9, R5.reuse, R8 ;  /* 0x0000000805097221 */ /* 0x040fe20000010000 */
[----:B------:R-:W-:Y:S01]  /*0d00*/  PRMT R8, RZ, 0x7610, R35 ;  /* 0x00007610ff087816 */ /* 0x000fe20000000023 */
[----:B------:R-:W-:Y:S01]  /*0d10*/  FADD.FTZ R4, R4, R7 ;  /* 0x0000000704047221 */ /* 0x000fe20000010000 */
[----:B------:R-:W-:Y:S01]  /*0d20*/  PRMT R7, RZ, 0x5410, R35 ;  /* 0x00005410ff077816 */ /* 0x000fe20000000023 */
[----:B------:R-:W-:Y:S02]  /*0d30*/  FFMA.FTZ R5, R5, R5, R10 ;  /* 0x0000000505057223 */ /* 0x000fe4000001000a */
[----:B------:R-:W-:Y:S02]  /*0d40*/  FADD.FTZ R6, R6, R9 ;  /* 0x0000000906067221 */ /* 0x000fe40000010000 */
[----:B------:R-:W-:Y:S02]  /*0d50*/  FMUL.FTZ R10, R8, R8 ;  /* 0x00000008080a7220 */ /* 0x000fe40000410000 */
[C---:B------:R-:W-:Y:S01]  /*0d60*/  FADD.FTZ R9, R7.reuse, R8 ;  /* 0x0000000807097221 */ /* 0x040fe20000010000 */
[--C-:B----4-:R-:W-:Y:S01]  /*0d70*/  PRMT R8, RZ, 0x7610, R36.reuse ;  /* 0x00007610ff087816 */ /* 0x110fe20000000024 */
[----:B------:R-:W-:Y:S01]  /*0d80*/  FADD.FTZ R4, R4, R5 ;  /* 0x0000000504047221 */ /* 0x000fe20000010000 */
[----:B------:R-:W-:Y:S01]  /*0d90*/  PRMT R5, RZ, 0x5410, R36 ;  /* 0x00005410ff057816 */ /* 0x000fe20000000024 */
[----:B------:R-:W-:-:S02]  /*0da0*/  FFMA.FTZ R7, R7, R7, R10 ;  /* 0x0000000707077223 */ /* 0x000fc4000001000a */
[----:B------:R-:W-:Y:S02]  /*0db0*/  FMUL.FTZ R10, R8, R8 ;  /* 0x00000008080a7220 */ /* 0x000fe40000410000 */
[----:B------:R-:W-:Y:S02]  /*0dc0*/  FADD.FTZ R6, R6, R9 ;  /* 0x0000000906067221 */ /* 0x000fe40000010000 */
[C---:B------:R-:W-:Y:S02]  /*0dd0*/  FADD.FTZ R9, R5.reuse, R8 ;  /* 0x0000000805097221 */ /* 0x040fe40000010000 */
[----:B------:R-:W-:Y:S02]  /*0de0*/  FADD.FTZ R4, R4, R7 ;  /* 0x0000000704047221 */ /* 0x000fe40000010000 */
[----:B------:R-:W-:Y:S01]  /*0df0*/  FFMA.FTZ R5, R5, R5, R10 ;  /* 0x0000000505057223 */ /* 0x000fe2000001000a */
[----:B------:R-:W-:-:S03]  /*0e00*/  PRMT R8, RZ, 0x7610, R37 ;  /* 0x00007610ff087816 */ /* 0x000fc60000000025 */
[----:B------:R-:W-:Y:S01]  /*0e10*/  FADD.FTZ R4, R4, R5 ;  /* 0x0000000504047221 */ /* 0x000fe20000010000 */
[----:B------:R-:W-:Y:S01]  /*0e20*/  PRMT R5, RZ, 0x5410, R37 ;  /* 0x00005410ff057816 */ /* 0x000fe20000000025 */
[----:B------:R-:W-:Y:S02]  /*0e30*/  FMUL.FTZ R10, R8, R8 ;  /* 0x00000008080a7220 */ /* 0x000fe40000410000 */
[----:B------:R-:W-:Y:S02]  /*0e40*/  FADD.FTZ R6, R6, R9 ;  /* 0x0000000906067221 */ /* 0x000fe40000010000 */
[C---:B------:R-:W-:Y:S02]  /*0e50*/  FADD.FTZ R7, R5.reuse, R8 ;  /* 0x0000000805077221 */ /* 0x040fe40000010000 */
[----:B------:R-:W-:Y:S02]  /*0e60*/  FFMA.FTZ R5, R5, R5, R10 ;  /* 0x0000000505057223 */ /* 0x000fe4000001000a */
[----:B------:R-:W-:-:S02]  /*0e70*/  FADD.FTZ R6, R6, R7 ;  /* 0x0000000706067221 */ /* 0x000fc40000010000 */
        /* <DEDUP_REMOVED lines=22> */
[----:B------:R-:W-:Y:S01]  /*0fe0*/  ISETP.GT.AND P0, PT, R38, 0xf, PT ;  /* 0x0000000f2600780c */ /* 0x000fe20003f04270 */
[----:B------:R-:W-:-:S12]  /*0ff0*/  BSSY B0, `(.L_x_3121) ;  /* 0x0000029000007945 */ /* 0x000fd80003800000 */
[----:B0-----:R-:W-:Y:S02]  /*1000*/  @!P0 FADD.FTZ R6, R6, R5 ;  /* 0x0000000506068221 */ /* 0x001fe40000010000 */
[----:B-1----:R-:W-:-:S03]  /*1010*/  @!P0 FADD.FTZ R4, R4, R7 ;  /* 0x0000000704048221 */ /* 0x002fc60000010000 */
[----:B------:R-:W-:Y:S02]  /*1020*/  MOV R14, R6 ;  /* 0x00000006000e7202 */ /* 0x000fe40000000f00 */
        /* <DEDUP_REMOVED lines=11> */
[----:B0-----:R-:W0:Y:S01]  /*10e0*/  LDS.128 R12, [0x40] ;  /* 0x00004000ff0c7984 */ /* 0x001e220000000c00 */
[----:B------:R-:W-:Y:S02]  /*10f0*/  FADD.FTZ R45, R45, R10 ;  /* 0x0000000a2d2d7221 */ /* 0x000fe40000010000 */
[----:B------:R-:W-:Y:S02]  /*1100*/  FADD.FTZ R8, R8, R11 ;  /* 0x0000000b08087221 */ /* 0x000fe40000010000 */
        /* <DEDUP_REMOVED lines=23> */
.L_x_3122:
[----:B------:R-:W-:Y:S05]  /*1280*/  BSYNC B0 ;  /* 0x0000000000007941 */ /* 0x000fea0003800000 */
.L_x_3121:
[----:B------:R-:W-:-:S06]  /*1290*/  UISETP.GE.U32.AND UP0, UPT, UR5, 0x2, UPT ;  /* 0x000000020500788c */ /* 0x000fcc000bf06070 */
[----:B------:R-:W-:-:S13]  /*12a0*/  PLOP3.LUT P0, PT, PT, PT, UP0, 0x80, 0x0 ;  /* 0x000000000000781c */ /* 0x000fda0003f0f008 */
[----:B------:R-:W-:Y:S05]  /*12b0*/  @!P0 BRA `(.L_x_3123) ;  /* 0x0000120000008947 */ /* 0x000fea0003800000 */
[----:B------:R-:W-:Y:S01]  /*12c0*/  LOP3.LUT R4, R43, 0x1, RZ, 0xc0, !PT ;  /* 0x000000012b047812 */ /* 0x000fe200078ec0ff */
[----:B------:R-:W-:-:S04]  /*12d0*/  HFMA2.MMA R8, -RZ, RZ, 0, 2.384185791015625e-07 ;  /* 0x00000004ff087435 */ /* 0x000fc800000001ff */
[----:B------:R-:W-:-:S04]  /*12e0*/  IMAD R4, R4, c[0x0][0x10], RZ ;  /* 0x0000040004047a24 */ /* 0x000fc800078e02ff */
[C---:B------:R-:W-:Y:S01]  /*12f0*/  IMAD R5, R4.reuse, c[0x0][0xc], RZ ;  /* 0x0000030004057a24 */ /* 0x040fe200078e02ff */
[----:B------:R-:W-:-:S04]  /*1300*/  IADD3 R6, R4, R21, RZ ;  /* 0x0000001504067210 */ /* 0x000fc80007ffe0ff */
[----:B------:R-:W-:Y:S01]  /*1310*/  SHF.L.U32 R5, R5, 0x1, RZ ;  /* 0x0000000105057819 */ /* 0x000fe200000006ff */
[----:B------:R-:W-:-:S04]  /*1320*/  IMAD.WIDE.U32 R6, R6, R8, c[0x0][0x190] ;  /* 0x0000640006067625 */ /* 0x000fc800078e0008 */
[----:B------:R-:W-:Y:S01]  /*1330*/  IMAD.WIDE R4, R5, R8, c[0x0][0x198] ;  /* 0x0000660005047625 */ /* 0x000fe200078e0208 */
[----:B------:R-:W-:Y:S05]  /*1340*/  @P5 BRA `(.L_x_3124) ;  /* 0x0000013000005947 */ /* 0x000fea0003800000 */
[----:B------:R-:W1:Y:S01]  /*1350*/  S2UR UR6, SR_CTAID.Y ;  /* 0x00000000000679c3 */ /* 0x000e620000002600 */
[----:B------:R-:W-:Y:S02]  /*1360*/  LOP3.LUT P0, RZ, R43, 0x2, RZ, 0xc0, !PT ;  /* 0x000000022bff7812 */ /* 0x000fe4000780c0ff */
[----:B------:R-:W-:-:S04]  /*1370*/  MOV R10, 0x1 ;  /* 0x00000001000a7802 */ /* 0x000fc80000000f00 */
[----:B------:R-:W-:Y:S02]  /*1380*/  SEL R11, R10, 0xffffffff, !P0 ;  /* 0xffffffff0a0b7807 */ /* 0x000fe40004000000 */
[----:B-1----:R-:W-:-:S05]  /*1390*/  MOV R21, UR6 ;  /* 0x0000000600157c02 */ /* 0x002fca0008000f00 */
[----:B------:R-:W-:-:S04]  /*13a0*/  IMAD R9, R0, c[0x0][0x10], R21 ;  /* 0x0000040000097a24 */ /* 0x000fc800078e0215 */
[----:B------:R-:W-:-:S05]  /*13b0*/  IMAD.WIDE.U32 R8, R9, 0x8, R4 ;  /* 0x0000000809087825 */ /* 0x000fca00078e0004 */
[----:B------:R1:W-:Y:S01]  /*13c0*/  STG.E.64 [R8.64], R14 ;  /* 0x0000000e08007986 */ /* 0x0003e2000c101b08 */
[----:B------:R-:W-:Y:S06]  /*13d0*/  MEMBAR.ALL.GPU ;  /* 0x0000000000007992 */ /* 0x000fec000000a000 */
[----:B-1----:R-:W-:Y:S01]  /*13e0*/  SEL R9, RZ, c[0x0][0xc], P0 ;  /* 0x00000300ff097a07 */ /* 0x002fe20000000000 */
[----:B------:R-:W-:-:S00]  /*13f0*/  ERRBAR ;  /* 0x00000000000079ab */ /* 0x000fc00000000000 */
[----:B------:R1:W-:Y:S02]  /*1400*/  RED.E.ADD.S32.STRONG.GPU [R6.64], R11 ;  /* 0x0000000b0600798e */ /* 0x0003e4000c10e388 */
[----:B------:R-:W-:-:S13]  /*1410*/  ISETP.NE.AND P0, PT, R9, -0x1, PT ;  /* 0xffffffff0900780c */ /* 0x000fda0003f05270 */
[----:B-1----:R-:W-:Y:S05]  /*1420*/  @!P0 BRA `(.L_x_3124) ;  /* 0x0000005000008947 */ /* 0x002fea0003800000 */
.L_x_3125:
[----:B------:R-:W2:Y:S01]  /*1430*/  LDG.E.STRONG.GPU R8, [R6.64] ;  /* 0x0000000806087981 */ /* 0x000ea2000c1ef900 */
[----:B------:R-:W-:Y:S01]  /*1440*/  YIELD ;  /* 0x0000000000007946 */ /* 0x000fe20003800000 */
[----:B--2---:R-:W-:Y:S01]  /*1450*/  ISETP.NE.AND P0, PT, R8, R9, PT ;  /* 0x000000090800720c */ /* 0x004fe20003f05270 */
[----:B------:R-:W-:-:S12]  /*1460*/  CCTL.IVALL ;  /* 0x00000000ff00798f */ /* 0x000fd80002000000 */
[----:B------:R-:W-:Y:S05]  /*1470*/  @P0 BRA `(.L_x_3125) ;  /* 0xffffffb000000947 */ /* 0x000fea000383ffff */
.L_x_3124:
        /* <DEDUP_REMOVED lines=10> */
[----:B------:R-:W-:Y:S01]  /*1520*/  HFMA2.MMA R8, -RZ, RZ, 0, 0 ;  /* 0x00000000ff087435 */ /* 0x000fe200000001ff */
        /* <DEDUP_REMOVED lines=9> */
.L_x_3129:
[----:B------:R-:W-:-:S13]  /*15c0*/  ISETP.EQ.OR P6, PT, R8, R0, P5 ;  /* 0x000000000800720c */ /* 0x000fda0002fc2670 */
[----:B------:R-:W-:-:S04]  /*15d0*/  @!P6 IMAD R7, R8, c[0x0][0x10], R21 ;  /* 0x000004000807ea24 */ /* 0x000fc800078e0215 */
[----:B------:R-:W-:-:S06]  /*15e0*/  @!P6 IMAD.WIDE.U32 R6, R7, 0x8, R4 ;  /* 0x000000080706e825 */ /* 0x000fcc00078e0004 */
[----:B------:R-:W2:Y:S01]  /*15f0*/  @!P6 LDG.E.64 R6, [R6.64] ;  /* 0x000000080606e981 */ /* 0x000ea2000c1e1b00 */
[----:B------:R-:W-:Y:S01]  /*1600*/  IADD3 R11, R8, 0x1, RZ ;  /* 0x00000001080b7810 */ /* 0x000fe20007ffe0ff */
[----:B0-2---:R-:W-:Y:S02]  /*1610*/  @!P6 FADD.FTZ R14, R14, R6 ;  /* 0x000000060e0ee221 */ /* 0x005fe40000010000 */
        /* <DEDUP_REMOVED lines=110> */
.L_x_3128:
[----:B------:R-:W-:-:S06]  /*1d00*/  UISETP.GT.AND UP0, UPT, UR5, 0x4, UPT ;  /* 0x000000040500788c */ /* 0x000fcc000bf04270 */
[----:B------:R-:W-:-:S13]  /*1d10*/  PLOP3.LUT P6, PT, PT, PT, UP0, 0x80, 0x0 ;  /* 0x000000000000781c */ /* 0x000fda0003fcf008 */
        /* <DEDUP_REMOVED lines=24> */
[----:B------:R-:W-:-:S04]  /*1ea0*/  IADD3 R12, R8, 0x4, RZ ;  /* 0x00000004080c7810 */ /* 0x000fc80007ffe0ff */
        /* <DEDUP_REMOVED lines=27> */
[----:B------:R-:W-:Y:S01]  /*2060*/  UIADD3 UR5, UR5, -0x4, URZ ;  /* 0xfffffffc05057890 */ /* 0x000fe2000fffe03f */
[----:B------:R-:W-:-:S03]  /*2070*/  IADD3 R8, R12, 0x4, RZ ;  /* 0x000000040c087810 */ /* 0x000fc60007ffe0ff */
[----:B------:R-:W-:Y:S01]  /*2080*/  UIADD3 UR5, UR5, -0x4, URZ ;  /* 0xfffffffc05057890 */ /* 0x000fe2000fffe03f */
[----:B--2---:R-:W-:Y:S02]  /*2090*/  @!P0 FADD.FTZ R14, R14, R6 ;  /* 0x000000060e0e8221 */ /* 0x004fe40000010000 */
[----:B------:R-:W-:Y:S01]  /*20a0*/  @!P0 FADD.FTZ R15, R15, R7 ;  /* 0x000000070f0f8221 */ /* 0x000fe20000010000 */
[----:B------:R-:W-:Y:S01]  /*20b0*/  PLOP3.LUT P0, PT, PT, PT, PT, 0x8, 0x0 ;  /* 0x000000000000781c */ /* 0x000fe20003f0e170 */
[----:B---3--:R-:W-:Y:S02]  /*20c0*/  @!P6 FADD.FTZ R14, R14, R10 ;  /* 0x0000000a0e0ee221 */ /* 0x008fe40000010000 */
[----:B------:R-:W-:Y:S02]  /*20d0*/  @!P6 FADD.FTZ R15, R15, R11 ;  /* 0x0000000b0f0fe221 */ /* 0x000fe40000010000 */
.L_x_3130:
[----:B------:R-:W-:-:S13]  /*20e0*/  ISETP.NE.OR P0, PT, RZ, UR5, P0 ;  /* 0x00000005ff007c0c */ /* 0x000fda0008705670 */
[----:B------:R-:W-:Y:S05]  /*20f0*/  @!P0 BRA `(.L_x_3126) ;  /* 0x000001f000008947 */ /* 0x000fea0003800000 */
.L_x_3127:
        /* <DEDUP_REMOVED lines=24> */
[----:B------:R-:W-:Y:S01]  /*2280*/  IADD3 R8, R8, 0x4, RZ ;  /* 0x0000000408087810 */ /* 0x000fe20007ffe0ff */
[----:B--2---:R-:W-:Y:S02]  /*2290*/  @!P0 FADD.FTZ R14, R14, R6 ;  /* 0x000000060e0e8221 */ /* 0x004fe40000010000 */
[----:B------:R-:W-:Y:S02]  /*22a0*/  @!P0 FADD.FTZ R15, R15, R7 ;  /* 0x000000070f0f8221 */ /* 0x000fe40000010000 */
[----:B------:R-:W-:Y:S01]  /*22b0*/  ISETP.NE.AND P0, PT, RZ, UR5, PT ;  /* 0x00000005ff007c0c */ /* 0x000fe2000bf05270 */
[----:B---3--:R-:W-:Y:S02]  /*22c0*/  @!P6 FADD.FTZ R14, R14, R10 ;  /* 0x0000000a0e0ee221 */ /* 0x008fe40000010000 */
[----:B------:R-:W-:-:S10]  /*22d0*/  @!P6 FADD.FTZ R15, R15, R11 ;  /* 0x0000000b0f0fe221 */ /* 0x000fd40000010000 */
[----:B------:R-:W-:Y:S05]  /*22e0*/  @P0 BRA `(.L_x_3127) ;  /* 0xfffffe1000000947 */ /* 0x000fea000383ffff */
.L_x_3126:
[----:B------:R-:W-:-:S04]  /*22f0*/  MOV R9, c[0x0][0xc] ;  /* 0x0000030000097a02 */ /* 0x000fc80000000f00 */
[----:B------:R-:W-:-:S13]  /*2300*/  LOP3.LUT P0, R9, R9, 0x3, RZ, 0xc0, !PT ;  /* 0x0000000309097812 */ /* 0x000fda000780c0ff */
        /* <DEDUP_REMOVED lines=8> */
[----:B0-2---:R-:W-:Y:S02]  /*2390*/  FADD.FTZ R14, R14, R6 ;  /* 0x000000060e0e7221 */ /* 0x005fe40000010000 */
[----:B------:R-:W-:Y:S02]  /*23a0*/  FADD.FTZ R15, R15, R7 ;  /* 0x000000070f0f7221 */ /* 0x000fe40000010000 */
.L_x_3132:
[----:B------:R-:W-:Y:S05]  /*23b0*/  BSYNC B0 ;  /* 0x0000000000007941 */ /* 0x000fea0003800000 */
.L_x_3131:
        /* <DEDUP_REMOVED lines=16> */
.L_x_3123:
        /* <DEDUP_REMOVED lines=16> */
[----:B-1----:R-:W-:-:S02]  /*25c0*/  SHF.R.U32.HI R12, RZ, 0x2, R19 ;  /* 0x00000002ff0c7819 */ /* 0x002fc40000011613 */
[----:B------:R-:W-:Y:S01]  /*25d0*/  ISETP.NE.AND P6, PT, RZ, UR7, PT ;  /* 0x00000007ff007c0c */ /* 0x000fe2000bfc5270 */
[----:B------:R-:W1:Y:S01]  /*25e0*/  LDS.64 R10, [0x88] ;  /* 0x00008800ff0a7984 */ /* 0x000e620000000a00 */
[--C-:B0-----:R-:W-:Y:S01]  /*25f0*/  PRMT R14, RZ, 0x7610, R29.reuse ;  /* 0x00007610ff0e7816 */ /* 0x101fe2000000001d */
[----:B------:R-:W-:Y:S01]  /*2600*/  IMAD.WIDE.U32 R12, R12, 0x24924925, RZ ;  /* 0x249249250c0c7825 */ /* 0x000fe200078e00ff */
[----:B------:R-:W-:-:S03]  /*2610*/  PRMT R12, RZ, 0x5410, R29 ;  /* 0x00005410ff0c7816 */ /* 0x000fc6000000001d */
[----:B-1----:R-:W-:Y:S01]  /*2620*/  FMUL.FTZ R9, R10, c[0x0][0x1f4] ;  /* 0x00007d000a097a20 */ /* 0x002fe20000410000 */
[----:B------:R-:W-:-:S03]  /*2630*/  MOV R10, 0x3f800000 ;  /* 0x3f800000000a7802 */ /* 0x000fc60000000f00 */
[----:B------:R-:W-:Y:S02]  /*2640*/  FMUL.FTZ R8, R9, R9 ;  /* 0x0000000909087220 */ /* 0x000fe40000410000 */
[----:B------:R-:W-:Y:S01]  /*2650*/  FADD.FTZ R15, R14, -R9 ;  /* 0x800000090e0f7221 */ /* 0x000fe20000010000 */
[----:B------:R-:W-:Y:S01]  /*2660*/  PRMT R14, RZ, 0x5410, R28 ;  /* 0x00005410ff0e7816 */ /* 0x000fe2000000001c */
[----:B------:R-:W-:Y:S01]  /*2670*/  FFMA.FTZ R8, R11, c[0x0][0x1f4], -R8 ;  /* 0x00007d000b087a23 */ /* 0x000fe20000010808 */
[----:B------:R-:W-:-:S03]  /*2680*/  PRMT R28, RZ, 0x7610, R28 ;  /* 0x00007610ff1c7816 */ /* 0x000fc6000000001c */
[--C-:B------:R-:W-:Y:S01]  /*2690*/  FADD.FTZ R45, R14, -R9.reuse ;  /* 0x800000090e2d7221 */ /* 0x100fe20000010000 */
[----:B------:R-:W-:Y:S01]  /*26a0*/  FSETP.GTU.FTZ.AND P0, PT, R8, RZ, PT ;  /* 0x000000ff0800720b */ /* 0x000fe20003f1c000 */
[----:B------:R-:W-:-:S12]  /*26b0*/  FADD.FTZ R47, R28, -R9 ;  /* 0x800000091c2f7221 */ /* 0x000fd80000010000 */
[----:B------:R-:W-:Y:S02]  /*26c0*/  @P0 FADD.FTZ R11, R8, c[0x0][0x188] ;  /* 0x00006200080b0621 */ /* 0x000fe40000010000 */
[----:B------:R-:W-:Y:S02]  /*26d0*/  IMAD R8, R0, c[0x0][0x1e4], R13 ;  /* 0x0000790000087a24 */ /* 0x000fe400078e020d */
[----:B------:R-:W0:Y:S01]  /*26e0*/  @P0 MUFU.RSQ R10, R11 ;  /* 0x0000000b000a0308 */ /* 0x000e220000001400 */
[----:B------:R-:W-:-:S04]  /*26f0*/  FADD.FTZ R13, R12, -R9 ;  /* 0x800000090c0d7221 */ /* 0x000fc80000010000 */
[-C--:B0-----:R-:W-:Y:S02]  /*2700*/  FMUL.FTZ R13, R13, R10.reuse ;  /* 0x0000000a0d0d7220 */ /* 0x081fe40000410000 */
[----:B------:R-:W-:Y:S02]  /*2710*/  FMUL.FTZ R12, R15, R10 ;  /* 0x0000000a0f0c7220 */ /* 0x000fe40000410000 */
[----:B--2---:R-:W-:Y:S02]  /*2720*/  FFMA.FTZ R11, R4, R13, R6 ;  /* 0x0000000d040b7223 */ /* 0x004fe40000010006 */
        /* <DEDUP_REMOVED lines=12> */
.L_x_3133:
[----:B------:R-:W-:Y:S01]  /*27f0*/  BSSY B0, `(.L_x_3134) ;  /* 0x000000c000007945 */ /* 0x000fe20003800000 */
[----:B------:R-:W-:Y:S05]  /*2800*/  @!P1 BRA `(.L_x_3135) ;  /* 0x000000a000009947 */ /* 0x000fea0003800000 */
[----:B------:R-:W-:Y:S01]  /*2810*/  IMAD R12, R39, c[0x0][0x1c0], RZ ;  /* 0x00007000270c7a24 */ /* 0x000fe200078e02ff */
[----:B------:R-:W-:Y:S02]  /*2820*/  MOV R13, R3 ;  /* 0x00000003000d7202 */ /* 0x000fe40000000f00 */
[----:B------:R-:W-:Y:S01]  /*2830*/  F2FP.BF16.PACK_AB R11, R28, R11 ;  /* 0x0000000b1c0b723e */ /* 0x000fe200000010ff */
[----:B------:R-:W-:Y:S01]  /*2840*/  IMAD R15, R27, c[0x0][0x1c4], R12 ;  /* 0x000071001b0f7a24 */ /* 0x000fe200078e020c */
[----:B------:R-:W-:-:S05]  /*2850*/  MOV R12, R16 ;  /* 0x00000010000c7202 */ /* 0x000fca0000000f00 */
[----:B------:R-:W-:-:S05]  /*2860*/  IMAD.WIDE.U32 R12, R27, c[0x0][0x1c0], R12 ;  /* 0x000070001b0c7a25 */ /* 0x000fca00078e000c */
[----:B------:R-:W-:Y:S02]  /*2870*/  IADD3 R15, R13, R15, RZ ;  /* 0x0000000f0d0f7210 */ /* 0x000fe40007ffe0ff */
[----:B------:R-:W-:-:S04]  /*2880*/  LEA R14, P0, R12, c[0x0][0x160], 0x1 ;  /* 0x000058000c0e7a11 */ /* 0x000fc800078008ff */
[----:B------:R-:W-:-:S05]  /*2890*/  LEA.HI.X R15, R12, c[0x0][0x164], R15, 0x1, P0 ;  /* 0x000059000c0f7a11 */ /* 0x000fca00000f0c0f */
[----:B------:R0:W-:Y:S04]  /*28a0*/  STG.E [R14.64], R11 ;  /* 0x0000000b0e007986 */ /* 0x0001e8000c101908 */
.L_x_3135:
[----:B------:R-:W-:Y:S05]  /*28b0*/  BSYNC B0 ;  /* 0x0000000000007941 */ /* 0x000fea0003800000 */
.L_x_3134:
[-C--:B------:R-:W-:Y:S01]  /*28c0*/  FMUL.FTZ R45, R45, R10.reuse ;  /* 0x0000000a2d2d7220 */ /* 0x080fe20000410000 */
[----:B------:R-:W-:Y:S01]  /*28d0*/  PRMT R34, RZ, 0x5410, R31 ;  /* 0x00005410ff227816 */ /* 0x000fe2000000001f */
[----:B------:R-:W-:Y:S01]  /*28e0*/  FMUL.FTZ R12, R47, R10 ;  /* 0x0000000a2f0c7220 */ /* 0x000fe20000410000 */
[----:B0-----:R-:W-:Y:S01]  /*28f0*/  IADD3 R11, R8, 0x40, RZ ;  /* 0x00000040080b7810 */ /* 0x001fe20007ffe0ff */
        /* <DEDUP_REMOVED lines=13> */
.L_x_3136:
        /* <DEDUP_REMOVED lines=12> */
.L_x_3138:
[----:B------:R-:W-:Y:S05]  /*2a90*/  BSYNC B0 ;  /* 0x0000000000007941 */ /* 0x000fea0003800000 */
.L_x_3137:
[----:B------:R-:W-:Y:S01]  /*2aa0*/  PRMT R12, RZ, 0x7610, R31 ;  /* 0x00007610ff0c7816 */ /* 0x000fe2000000001f */
[----:B------:R-:W-:Y:S01]  /*2ab0*/  FADD.FTZ R13, R34, -R9 ;  /* 0x80000009220d7221 */ /* 0x000fe20000010000 */
[--C-:B0-----:R-:W-:Y:S02]  /*2ac0*/  PRMT R14, RZ, 0x5410, R33.reuse ;  /* 0x00005410ff0e7816 */ /* 0x101fe40000000021 */
[----:B------:R-:W-:Y:S01]  /*2ad0*/  PRMT R28, RZ, 0x7610, R33 ;  /* 0x00007610ff1c7816 */ /* 0x000fe20000000021 */
[--C-:B------:R-:W-:Y:S01]  /*2ae0*/  FADD.FTZ R15, R12, -R9.reuse ;  /* 0x800000090c0f7221 */ /* 0x100fe20000010000 */
[----:B------:R-:W-:Y:S01]  /*2af0*/  ISETP.GE.U32.AND P0, PT, R11, c[0x0][0x1c8], PT ;  /* 0x000072000b007a0c */ /* 0x000fe20003f06070 */
[--C-:B------:R-:W-:Y:S02]  /*2b00*/  FADD.FTZ R27, R14, -R9.reuse ;  /* 0x800000090e1b7221 */ /* 0x100fe40000010000 */
[----:B------:R-:W-:Y:S02]  /*2b10*/  FADD.FTZ R29, R28, -R9 ;  /* 0x800000091c1d7221 */ /* 0x000fe40000010000 */
[----:B------:R-:W-:-:S02]  /*2b20*/  FMUL.FTZ R13, R13, R10 ;  /* 0x0000000a0d0d7220 */ /* 0x000fc40000410000 */
[-C--:B------:R-:W-:Y:S02]  /*2b30*/  FMUL.FTZ R12, R15, R10.reuse ;  /* 0x0000000a0f0c7220 */ /* 0x080fe40000410000 */
[-C--:B------:R-:W-:Y:S02]  /*2b40*/  FMUL.FTZ R31, R27, R10.reuse ;  /* 0x0000000a1b1f7220 */ /* 0x080fe40000410000 */
[----:B------:R-:W-:Y:S02]  /*2b50*/  FMUL.FTZ R34, R29, R10 ;  /* 0x0000000a1d227220 */ /* 0x000fe40000410000 */
        /* <DEDUP_REMOVED lines=13> */
.L_x_3139:
        /* <DEDUP_REMOVED lines=12> */
.L_x_3141:
[----:B------:R-:W-:Y:S05]  /*2cf0*/  BSYNC B0 ;  /* 0x0000000000007941 */ /* 0x000fea0003800000 */
.L_x_3140:
[----:B------:R-:W-:Y:S01]  /*2d00*/  IADD3 R12, R8, 0x50, RZ ;  /* 0x00000050080c7810 */ /* 0x000fe20007ffe0ff */
[----:B------:R-:W-:Y:S02]  /*2d10*/  FFMA.FTZ R31, R4, R31, R6 ;  /* 0x0000001f041f7223 */ /* 0x000fe40000010006 */
[----:B------:R-:W-:Y:S01]  /*2d20*/  FFMA.FTZ R34, R5, R34, R7 ;  /* 0x0000002205227223 */ /* 0x000fe20000010007 */
        /* <DEDUP_REMOVED lines=11> */
.L_x_3142:
        /* <DEDUP_REMOVED lines=12> */
.L_x_3144:
[----:B------:R-:W-:Y:S05]  /*2ea0*/  BSYNC B0 ;  /* 0x0000000000007941 */ /* 0x000fea0003800000 */
.L_x_3143:
[--C-:B0-----:R-:W-:Y:S02]  /*2eb0*/  PRMT R14, RZ, 0x5410, R30.reuse ;  /* 0x00005410ff0e7816 */ /* 0x101fe4000000001e */
[----:B------:R-:W-:Y:S02]  /*2ec0*/  PRMT R30, RZ, 0x7610, R30 ;  /* 0x00007610ff1e7816 */ /* 0x000fe4000000001e */
[----:B------:R-:W-:Y:S01]  /*2ed0*/  SHF.R.S32.HI R34, RZ, 0x1f, R11 ;  /* 0x0000001fff227819 */ /* 0x000fe2000001140b */
[--C-:B------:R-:W-:Y:S01]  /*2ee0*/  FADD.FTZ R15, R14, -R9.reuse ;  /* 0x800000090e0f7221 */ /* 0x100fe20000010000 */
[----:B------:R-:W-:Y:S01]  /*2ef0*/  ISETP.GE.U32.AND P5, PT, R12, c[0x0][0x1c8], PT ;  /* 0x000072000c007a0c */ /* 0x000fe20003fa6070 */
[----:B------:R-:W-:Y:S01]  /*2f00*/  FADD.FTZ R27, R30, -R9 ;  /* 0x800000091e1b7221 */ /* 0x000fe20000010000 */
[----:B------:R-:W-:Y:S01]  /*2f10*/  SHF.R.S32.HI R13, RZ, 0x1f, R12 ;  /* 0x0000001fff0d7819 */ /* 0x000fe2000001140c */
[-C--:B------:R-:W-:Y:S01]  /*2f20*/  FMUL.FTZ R15, R15, R10.reuse ;  /* 0x0000000a0f0f7220 */ /* 0x080fe20000410000 */
[--C-:B------:R-:W-:Y:S01]  /*2f30*/  PRMT R30, RZ, 0x7610, R35.reuse ;  /* 0x00007610ff1e7816 */ /* 0x100fe20000000023 */
[----:B------:R-:W-:Y:S01]  /*2f40*/  FMUL.FTZ R14, R27, R10 ;  /* 0x0000000a1b0e7220 */ /* 0x000fe20000410000 */
[----:B------:R-:W-:Y:S01]  /*2f50*/  PRMT R28, RZ, 0x5410, R35 ;  /* 0x00005410ff1c7816 */ /* 0x000fe20000000023 */
[----:B------:R-:W-:Y:S01]  /*2f60*/  FFMA.FTZ R27, R4, R15, R6 ;  /* 0x0000000f041b7223 */ /* 0x000fe20000010006 */
[----:B------:R-:W-:Y:S01]  /*2f70*/  ISETP.GE.AND.EX P0, PT, R34, c[0x0][0x1cc], PT, P0 ;  /* 0x0000730022007a0c */ /* 0x000fe20003f06300 */
[--C-:B------:R-:W-:Y:S01]  /*2f80*/  FADD.FTZ R35, R30, -R9.reuse ;  /* 0x800000091e237221 */ /* 0x100fe20000010000 */
[----:B------:R-:W-:Y:S01]  /*2f90*/  ISETP.GE.AND.EX P5, PT, R13, c[0x0][0x1cc], PT, P5 ;  /* 0x000073000d007a0c */ /* 0x000fe20003fa6350 */
[----:B------:R-:W-:Y:S01]  /*2fa0*/  FADD.FTZ R33, R28, -R9 ;  /* 0x800000091c217221 */ /* 0x000fe20000010000 */
[----:B------:R-:W-:Y:S01]  /*2fb0*/  ISETP.LT.U32.AND P0, PT, R19, 0x1c0, !P0 ;  /* 0x000001c01300780c */ /* 0x000fe20004701070 */
[----:B------:R-:W-:Y:S01]  /*2fc0*/  FFMA.FTZ R30, R5, R14, R7 ;  /* 0x0000000e051e7223 */ /* 0x000fe20000010007 */
[----:B------:R-:W-:Y:S01]  /*2fd0*/  ISETP.LT.U32.AND P5, PT, R19, 0x1c0, !P5 ;  /* 0x000001c01300780c */ /* 0x000fe20006fa1070 */
[----:B------:R-:W-:Y:S09]  /*2fe0*/  @!P6 BRA `(.L_x_3145) ;  /* 0x000000a00000e947 */ /* 0x000ff20003800000 */
        /* <DEDUP_REMOVED lines=10> */
.L_x_3145:
        /* <DEDUP_REMOVED lines=12> */
.L_x_3147:
[----:B------:R-:W-:Y:S05]  /*3150*/  BSYNC B0 ;  /* 0x0000000000007941 */ /* 0x000fea0003800000 */
.L_x_3146:
[-C--:B------:R-:W-:Y:S01]  /*3160*/  FMUL.FTZ R33, R33, R10.reuse ;  /* 0x0000000a21217220 */ /* 0x080fe20000410000 */
[----:B------:R-:W-:Y:S01]  /*3170*/  PRMT R34, RZ, 0x5410, R36 ;  /* 0x00005410ff227816 */ /* 0x000fe20000000024 */
[----:B0-----:R-:W-:Y:S01]  /*3180*/  FMUL.FTZ R14, R35, R10 ;  /* 0x0000000a230e7220 */ /* 0x001fe20000410000 */
[----:B------:R-:W-:Y:S01]  /*3190*/  IADD3 R11, R8, 0x60, RZ ;  /* 0x00000060080b7810 */ /* 0x000fe20007ffe0ff */
        /* <DEDUP_REMOVED lines=13> */
.L_x_3148:
        /* <DEDUP_REMOVED lines=12> */
.L_x_3150:
[----:B------:R-:W-:Y:S05]  /*3330*/  BSYNC B0 ;  /* 0x0000000000007941 */ /* 0x000fea0003800000 */
.L_x_3149:
[----:B------:R-:W-:Y:S01]  /*3340*/  PRMT R36, RZ, 0x7610, R36 ;  /* 0x00007610ff247816 */ /* 0x000fe20000000024 */
[----:B0-----:R-:W-:Y:S01]  /*3350*/  FADD.FTZ R13, R34, -R9 ;  /* 0x80000009220d7221 */ /* 0x001fe20000010000 */
[--C-:B------:R-:W-:Y:S02]  /*3360*/  PRMT R12, RZ, 0x5410, R37.reuse ;  /* 0x00005410ff0c7816 */ /* 0x100fe40000000025 */
[----:B------:R-:W-:Y:S01]  /*3370*/  PRMT R28, RZ, 0x7610, R37 ;  /* 0x00007610ff1c7816 */ /* 0x000fe20000000025 */
[--C-:B------:R-:W-:Y:S01]  /*3380*/  FADD.FTZ R15, R36, -R9.reuse ;  /* 0x80000009240f7221 */ /* 0x100fe20000010000 */
[----:B------:R-:W-:Y:S01]  /*3390*/  ISETP.GE.U32.AND P5, PT, R26, c[0x0][0x1c8], PT ;  /* 0x000072001a007a0c */ /* 0x000fe20003fa6070 */
[--C-:B------:R-:W-:Y:S01]  /*33a0*/  FADD.FTZ R27, R12, -R9.reuse ;  /* 0x800000090c1b7221 */ /* 0x100fe20000010000 */
[----:B------:R-:W-:Y:S01]  /*33b0*/  ISETP.GE.U32.AND P0, PT, R11, c[0x0][0x1c8], PT ;  /* 0x000072000b007a0c */ /* 0x000fe20003f06070 */
[----:B------:R-:W-:Y:S01]  /*33c0*/  FADD.FTZ R9, R28, -R9 ;  /* 0x800000091c097221 */ /* 0x000fe20000010000 */
[----:B------:R-:W-:Y:S01]  /*33d0*/  SHF.R.S32.HI R14, RZ, 0x1f, R11 ;  /* 0x0000001fff0e7819 */ /* 0x000fe2000001140b */
[-C--:B------:R-:W-:Y:S01]  /*33e0*/  FMUL.FTZ R13, R13, R10.reuse ;  /* 0x0000000a0d0d7220 */ /* 0x080fe20000410000 */
[----:B------:R-:W-:Y:S01]  /*33f0*/  ISETP.GE.AND.EX P5, PT, R32, c[0x0][0x1cc], PT, P5 ;  /* 0x0000730020007a0c */ /* 0x000fe20003fa6350 */
[-C--:B------:R-:W-:Y:S01]  /*3400*/  FMUL.FTZ R27, R27, R10.reuse ;  /* 0x0000000a1b1b7220 */ /* 0x080fe20000410000 */
[----:B------:R-:W-:Y:S01]  /*3410*/  ISETP.GE.AND.EX P0, PT, R14, c[0x0][0x1cc], PT, P0 ;  /* 0x000073000e007a0c */ /* 0x000fe20003f06300 */
[-C--:B------:R-:W-:Y:S01]  /*3420*/  FMUL.FTZ R12, R9, R10.reuse ;  /* 0x0000000a090c7220 */ /* 0x080fe20000410000 */
[----:B------:R-:W-:Y:S01]  /*3430*/  ISETP.GT.U32.OR P5, PT, R19, 0x1bf, P5 ;  /* 0x000001bf1300780c */ /* 0x000fe20002fa4470 */
[----:B------:R-:W-:Y:S01]  /*3440*/  FMUL.FTZ R10, R15, R10 ;  /* 0x0000000a0f0a7220 */ /* 0x000fe20000410000 */
[----:B------:R-:W-:Y:S01]  /*3450*/  ISETP.LT.U32.AND P0, PT, R19, 0x1c0, !P0 ;  /* 0x000001c01300780c */ /* 0x000fe20004701070 */
[----:B------:R-:W-:-:S02]  /*3460*/  FFMA.FTZ R13, R4, R13, R6 ;  /* 0x0000000d040d7223 */ /* 0x000fc40000010006 */
[----:B------:R-:W-:Y:S02]  /*3470*/  FFMA.FTZ R27, R4, R27, R6 ;  /* 0x0000001b041b7223 */ /* 0x000fe40000010006 */
[C-C-:B------:R-:W-:Y:S02]  /*3480*/  FFMA.FTZ R12, R5.reuse, R12, R7.reuse ;  /* 0x0000000c050c7223 */ /* 0x140fe40000010007 */
        /* <DEDUP_REMOVED lines=12> */
.L_x_3151:
        /* <DEDUP_REMOVED lines=12> */
.L_x_3153:
[----:B------:R-:W-:Y:S05]  /*3610*/  BSYNC B0 ;  /* 0x0000000000007941 */ /* 0x000fea0003800000 */
.L_x_3152:
        /* <DEDUP_REMOVED lines=11> */
.L_x_3154:
[----:B------:R-:W-:Y:S01]  /*36d0*/  BSSY B0, `(.L_x_3155) ;  /* 0x000000b000007945 */ /* 0x000fe20003800000 */
[----:B------:R-:W-:Y:S05]  /*36e0*/  @P5 BRA `(.L_x_3156) ;  /* 0x0000009000005947 */ /* 0x000fea0003800000 */
[----:B------:R-:W-:Y:S01]  /*36f0*/  MOV R2, R16 ;  /* 0x0000001000027202 */ /* 0x000fe20000000f00 */
[----:B------:R-:W-:Y:S01]  /*3700*/  IMAD R7, R32, c[0x0][0x1c0], RZ ;  /* 0x0000700020077a24 */ /* 0x000fe200078e02ff */
[----:B------:R-:W-:-:S03]  /*3710*/  F2FP.BF16.PACK_AB R27, R12, R27 ;  /* 0x0000001b0c1b723e */ /* 0x000fc600000010ff */
[----:B0-----:R-:W-:-:S04]  /*3720*/  IMAD.WIDE.U32 R4, R26, c[0x0][0x1c0], R2 ;  /* 0x000070001a047a25 */ /* 0x001fc800078e0002 */
[----:B------:R-:W-:Y:S01]  /*3730*/  IMAD R7, R26, c[0x0][0x1c4], R7 ;  /* 0x000071001a077a24 */ /* 0x000fe200078e0207 */
[----:B------:R-:W-:-:S04]  /*3740*/  LEA R2, P0, R4, c[0x0][0x160], 0x1 ;  /* 0x0000580004027a11 */ /* 0x000fc800078008ff */
[----:B------:R-:W-:-:S04]  /*3750*/  IADD3 R7, R5, R7, RZ ;  /* 0x0000000705077210 */ /* 0x000fc80007ffe0ff */
[----:B------:R-:W-:-:S05]  /*3760*/  LEA.HI.X R3, R4, c[0x0][0x164], R7, 0x1, P0 ;  /* 0x0000590004037a11 */ /* 0x000fca00000f0c07 */
[----:B------:R0:W-:Y:S02]  /*3770*/  STG.E [R2.64], R27 ;  /* 0x0000001b02007986 */ /* 0x0001e4000c101908 */
.L_x_3156:
[----:B------:R-:W-:Y:S05]  /*3780*/  BSYNC B0 ;  /* 0x0000000000007941 */ /* 0x000fea0003800000 */
.L_x_3155:
[----:B------:R-:W-:Y:S02]  /*3790*/  IADD3 R22, R22, c[0x0][0x10], RZ ;  /* 0x0000040016167a10 */ /* 0x000fe40007ffe0ff */
[----:B------:R-:W-:Y:S02]  /*37a0*/  IADD3 R43, R43, 0x1, RZ ;  /* 0x000000012b2b7810 */ /* 0x000fe40007ffe0ff */
[----:B------:R-:W-:-:S13]  /*37b0*/  ISETP.GE.AND P0, PT, R22, UR4, PT ;  /* 0x0000000416007c0c */ /* 0x000fda000bf06270 */
[----:B------:R-:W-:Y:S01]  /*37c0*/  @P0 CALL.REL.NOINC `(.L_x_3157) ;  /* 0x0000001000000944 */ /* 0x000fe20003c00000 */
[----:B------:R-:W-:Y:S05]  /*37d0*/  BRA `(.L_x_3158) ;  /* 0xffffcaa000007947 */ /* 0x000fea000383ffff */
.L_x_3157:
[----:B------:R-:W-:Y:S05]  /*37e0*/  EXIT ;  /* 0x000000000000794d */ /* 0x000fea0003800000 */
.L_x_3159:
        /* <DEDUP_REMOVED lines=9> */
.L_x_5214:


//--------------------- .text._Z35group_norm_nhwc_fwd_one_pass_kernelI11Bf16IOFp32WLi256ELi56ELi448EEv26Group_norm_nhwc_fwd_params --------------------------
	.section	.text._Z35group_norm_nhwc_fwd_one_pass_kernelI11Bf16IOFp32WLi256ELi56ELi448EEv26Group_norm_nhwc_fwd_params,"ax",@progbits
	.sectioninfo	@"SHI_REGISTERS=72"
	.align	128
        .global         _Z35group_norm_nhwc_fwd_one_pass_kernelI11Bf16IOFp32WLi256ELi56ELi448EEv26Group_norm_nhwc_fwd_params
        .type           _Z35group_norm_nhwc_fwd_one_pass_kernelI11Bf16IOFp32WLi256ELi56ELi448EEv26Group_norm_nhwc_fwd_params,@function
        .size           _Z35group_norm_nhwc_fwd_one_pass_kernelI11Bf16IOFp32WLi256ELi56ELi448EEv26Group_norm_nhwc_fwd_params,(.L_x_5215 - _Z35group_norm_nhwc_fwd_one_pass_kernelI11Bf16IOFp32WLi256ELi56ELi448EEv26Group_norm_nhwc_fwd_params)
        .other          _Z35group_norm_nhwc_fwd_one_pass_kernelI11Bf16IOFp32WLi256ELi56ELi448EEv26Group_norm_nhwc_fwd_params,@"STO_CUDA_ENTRY STV_DEFAULT"
_Z35group_norm_nhwc_fwd_one_pass_kernelI11Bf16IOFp32WLi256ELi56ELi448EEv26Group_norm_nhwc_fwd_params:
.text._Z35group_norm_nhwc_fwd_one_pass_kernelI11Bf16IOFp32WLi256ELi56ELi448EEv26Group_norm_nhwc_fwd_params:
        /* <DEDUP_REMOVED lines=14> */
[----:B------:R-:W-:Y:S02]  /*00e0*/  SHF.R.S32.HI R7, RZ, 0x1f, R0 ;  /* 0x0000001fff077819 */ /* 0x000fe40000011400 */
[----:B------:R-:W-:Y:S01]  /*00f0*/  ISETP.GE.U32.AND P4, PT, R0, 0x1c0, PT ;  /* 0x000001c00000780c */ /* 0x000fe20003f86070 */
[----:B------:R-:W-:Y:S01]  /*0100*/  IMAD.WIDE.U32 R4, R4, 0x24924925, RZ ;  /* 0x2492492504047825 */ /* 0x000fe200078e00ff */
[----:B------:R-:W-:-:S03]  /*0110*/  LEA.HI R7, R7, R0, RZ, 0x5 ;  /* 0x0000000007077211 */ /* 0x000fc600078f28ff */
[----:B-1----:R-:W-:Y:S01]  /*0120*/  IMAD R63, R3, c[0x0][0x1e4], R5 ;  /* 0x00007900033f7a24 */ /* 0x002fe200078e0205 */
[----:B------:R-:W-:Y:S01]  /*0130*/  SHF.R.S32.HI R47, RZ, 0x5, R7 ;  /* 0x00000005ff2f7819 */ /* 0x000fe20000011407 */
[----:B------:R-:W-:-:S03]  /*0140*/  IMAD R65, R5, -0x1c, R0 ;  /* 0xffffffe405417824 */ /* 0x000fc600078e0200 */
[C---:B------:R-:W-:Y:S02]  /*0150*/  IADD3 R62, R63.reuse, 0x10, RZ ;  /* 0x000000103f3e7810 */ /* 0x040fe40007ffe0ff */
[C---:B------:R-:W-:Y:S02]  /*0160*/  IADD3 R61, R63.reuse, 0x20, RZ ;  /* 0x000000203f3d7810 */ /* 0x040fe40007ffe0ff */
        /* <DEDUP_REMOVED lines=12> */
[----:B------:R-:W-:Y:S02]  /*0230*/  ISETP.LT.AND.EX P0, PT, R4, c[0x0][0x1cc], !P4, P0 ;  /* 0x0000730004007a0c */ /* 0x000fe40006701300 */
[----:B------:R-:W-:Y:S02]  /*0240*/  ISETP.LT.AND.EX P1, PT, R5, c[0x0][0x1cc], !P4, P1 ;  /* 0x0000730005007a0c */ /* 0x000fe40006721310 */
[----:B------:R-:W-:Y:S02]  /*0250*/  ISETP.LT.AND.EX P2, PT, R6, c[0x0][0x1cc], !P4, P2 ;  /* 0x0000730006007a0c */ /* 0x000fe40006741320 */
[----:B------:R-:W-:-:S02]  /*0260*/  ISETP.LT.AND.EX P3, PT, R7, c[0x0][0x1cc], !P4, P3 ;  /* 0x0000730007007a0c */ /* 0x000fc40006761330 */
[----:B------:R-:W-:Y:S02]  /*0270*/  SHF.L.U32 R65, R65, 0x1, RZ ;  /* 0x0000000141417819 */ /* 0x000fe400000006ff */
[C---:B------:R-:W-:Y:S02]  /*0280*/  IADD3 R58, R63.reuse, 0x50, RZ ;  /* 0x000000503f3a7810 */ /* 0x040fe40007ffe0ff */
[C---:B------:R-:W-:Y:S02]  /*0290*/  IADD3 R57, R63.reuse, 0x60, RZ ;  /* 0x000000603f397810 */ /* 0x040fe40007ffe0ff */
[C---:B------:R-:W-:Y:S02]  /*02a0*/  IADD3 R56, R63.reuse, 0x70, RZ ;  /* 0x000000703f387810 */ /* 0x040fe40007ffe0ff */
[C---:B------:R-:W-:Y:S02]  /*02b0*/  IADD3 R55, R63.reuse, 0x80, RZ ;  /* 0x000000803f377810 */ /* 0x040fe40007ffe0ff */
[----:B------:R-:W-:-:S02]  /*02c0*/  IADD3 R54, R63, 0x90, RZ ;  /* 0x000000903f367810 */ /* 0x000fc40007ffe0ff */
[----:B------:R-:W-:Y:S02]  /*02d0*/  ISETP.LT.AND.EX P4, PT, R8, c[0x0][0x1cc], !P4, P5 ;  /* 0x0000730008007a0c */ /* 0x000fe40006781350 */
[C---:B------:R-:W-:Y:S02]  /*02e0*/  IADD3 R53, R63.reuse, 0xa0, RZ ;  /* 0x000000a03f357810 */ /* 0x040fe40007ffe0ff */
[C---:B------:R-:W-:Y:S02]  /*02f0*/  IADD3 R52, R63.reuse, 0xb0, RZ ;  /* 0x000000b03f347810 */ /* 0x040fe40007ffe0ff */
[C---:B------:R-:W-:Y:S02]  /*0300*/  IADD3 R51, R63.reuse, 0xc0, RZ ;  /* 0x000000c03f337810 */ /* 0x040fe40007ffe0ff */
[C---:B------:R-:W-:Y:S02]  /*0310*/  IADD3 R50, R63.reuse, 0xd0, RZ ;  /* 0x000000d03f327810 */ /* 0x040fe40007ffe0ff */
[----:B------:R-:W-:-:S02]  /*0320*/  IADD3 R49, R63, 0xe0, RZ ;  /* 0x000000e03f317810 */ /* 0x000fc40007ffe0ff */
[----:B--2---:R-:W-:Y:S02]  /*0330*/  IADD3 R48, R63, 0xf0, RZ ;  /* 0x000000f03f307810 */ /* 0x004fe40007ffe0ff */
.L_x_3218:
[----:B0-----:R-:W-:Y:S02]  /*0340*/  IABS R12, c[0x0][0x1d8] ;  /* 0x00007600000c7a13 */ /* 0x001fe40000000000 */
[----:B------:R-:W-:Y:S02]  /*0350*/  IABS R14, R64 ;  /* 0x00000040000e7213 */ /* 0x000fe40000000000 */
[----:B------:R-:W0:Y:S01]  /*0360*/  I2F.RP R9, R12 ;  /* 0x0000000c00097306 */ /* 0x000e220000209400 */
[----:B------:R-:W-:-:S07]  /*0370*/  MOV R39, RZ ;  /* 0x000000ff00277202 */ /* 0x000fce0000000f00 */
        /* <DEDUP_REMOVED lines=10> */
[----:B------:R-:W-:Y:S01]  /*0420*/  IMAD R9, R12, R9, R13 ;  /* 0x000000090c097224 */ /* 0x000fe200078e020d */
[----:B------:R-:W-:-:S04]  /*0430*/  SHF.R.S32.HI R13, RZ, 0x1f, R65 ;  /* 0x0000001fff0d7819 */ /* 0x000fc80000011441 */
[----:B------:R-:W-:-:S13]  /*0440*/  ISETP.GT.U32.AND P5, PT, R12, R9, PT ;  /* 0x000000090c00720c */ /* 0x000fda0003fa4070 */
[-C--:B------:R-:W-:Y:S02]  /*0450*/  @!P5 IADD3 R9, R9, -R12.reuse, RZ ;  /* 0x8000000c0909d210 */ /* 0x080fe40007ffe0ff */
[----:B------:R-:W-:Y:S02]  /*0460*/  @!P5 IADD3 R11, R11, 0x1, RZ ;  /* 0x000000010b0bd810 */ /* 0x000fe40007ffe0ff */
[----:B------:R-:W-:Y:S02]  /*0470*/  ISETP.GE.U32.AND P6, PT, R9, R12, PT ;  /* 0x0000000c0900720c */ /* 0x000fe40003fc6070 */
[----:B------:R-:W-:-:S04]  /*0480*/  LOP3.LUT R9, R64, c[0x0][0x1d8], RZ, 0x3c, !PT ;  /* 0x0000760040097a12 */ /* 0x000fc800078e3cff */
[----:B------:R-:W-:-:S07]  /*0490*/  ISETP.GE.AND P5, PT, R9, RZ, PT ;  /* 0x000000ff0900720c */ /* 0x000fce0003fa6270 */
[----:B------:R-:W-:Y:S02]  /*04a0*/  @P6 IADD3 R11, R11, 0x1, RZ ;  /* 0x000000010b0b6810 */ /* 0x000fe40007ffe0ff */
[----:B------:R-:W-:-:S04]  /*04b0*/  ISETP.NE.AND P6, PT, RZ, c[0x0][0x1d8], PT ;  /* 0x00007600ff007a0c */ /* 0x000fc80003fc5270 */
[----:B------:R-:W-:-:S09]  /*04c0*/  @!P5 IADD3 R11, -R11, RZ, RZ ;  /* 0x000000ff0b0bd210 */ /* 0x000fd20007ffe1ff */
[----:B------:R-:W-:-:S04]  /*04d0*/  @!P6 LOP3.LUT R11, RZ, c[0x0][0x1d8], RZ, 0x33, !PT ;  /* 0x00007600ff0bea12 */ /* 0x000fc800078e33ff */
[----:B------:R-:W-:-:S05]  /*04e0*/  IADD3 R9, -R11, RZ, RZ ;  /* 0x000000ff0b097210 */ /* 0x000fca0007ffe1ff */
[----:B------:R-:W-:Y:S01]  /*04f0*/  IMAD R36, R9, c[0x0][0x1d8], R64 ;  /* 0x0000760009247a24 */ /* 0x000fe200078e0240 */
[----:B------:R-:W-:-:S03]  /*0500*/  SHF.R.S32.HI R9, RZ, 0x1f, R11 ;  /* 0x0000001fff097819 */ /* 0x000fc6000001140b */
[----:B------:R-:W-:Y:S02]  /*0510*/  IMAD R36, R36, 0x38, RZ ;  /* 0x0000003824247824 */ /* 0x000fe400078e02ff */
[----:B------:R-:W-:Y:S02]  /*0520*/  IMAD R10, R9, c[0x0][0x1d0], RZ ;  /* 0x00007400090a7a24 */ /* 0x000fe400078e02ff */
[----:B------:R-:W-:Y:S01]  /*0530*/  @P1 IMAD R9, R5, c[0x0][0x1c0], RZ ;  /* 0x0000700005091a24 */ /* 0x000fe200078e02ff */
[----:B------:R-:W-:Y:S01]  /*0540*/  IADD3 R68, P5, R65, R36, RZ ;  /* 0x0000002441447210 */ /* 0x000fe20007fbe0ff */
[----:B------:R-:W-:Y:S02]  /*0550*/  IMAD R67, R11, c[0x0][0x1d4], R10 ;  /* 0x000075000b437a24 */ /* 0x000fe400078e020a */
[----:B------:R-:W-:Y:S01]  /*0560*/  @P2 IMAD R10, R6, c[0x0][0x1c0], RZ ;  /* 0x00007000060a2a24 */ /* 0x000fe200078e02ff */
[----:B------:R-:W-:Y:S01]  /*0570*/  LEA.HI.X.SX32 R69, R36, R13, 0x1, P5 ;  /* 0x0000000d24457211 */ /* 0x000fe200028f0eff */
[----:B------:R-:W-:-:S02]  /*0580*/  @P1 IMAD R9, R62, c[0x0][0x1c4], R9 ;  /* 0x000071003e091a24 */ /* 0x000fc400078e0209 */
[----:B------:R-:W-:Y:S02]  /*0590*/  @P2 IMAD R19, R61, c[0x0][0x1c4], R10 ;  /* 0x000071003d132a24 */ /* 0x000fe400078e020a */
[----:B------:R-:W-:-:S04]  /*05a0*/  IMAD.WIDE.U32 R68, R11, c[0x0][0x1d0], R68 ;  /* 0x000074000b447a25 */ /* 0x000fc800078e0044 */
[----:B------:R-:W-:Y:S01]  /*05b0*/  @P3 IMAD R11, R7, c[0x0][0x1c0], RZ ;  /* 0x00007000070b3a24 */ /* 0x000fe200078e02ff */
[----:B------:R-:W-:Y:S02]  /*05c0*/  IADD3 R67, R69, R67, RZ ;  /* 0x0000004345437210 */ /* 0x000fe40007ffe0ff */
[-C--:B------:R-:W-:Y:S01]  /*05d0*/  @P1 MOV R66, R68.reuse ;  /* 0x0000004400421202 */ /* 0x080fe20000000f00 */
[----:B------:R-:W-:Y:S01]  /*05e0*/  @P3 IMAD R21, R60, c[0x0][0x1c4], R11 ;  /* 0x000071003c153a24 */ /* 0x000fe200078e020b */
[-C--:B------:R-:W-:Y:S02]  /*05f0*/  @P3 MOV R10, R68.reuse ;  /* 0x00000044000a3202 */ /* 0x080fe40000000f00 */
[-C--:B------:R-:W-:Y:S01]  /*0600*/  @P3 MOV R11, R67.reuse ;  /* 0x00000043000b3202 */ /* 0x080fe20000000f00 */
[----:B------:R-:W-:Y:S01]  /*0610*/  @P1 IMAD.WIDE.U32 R16, R62, c[0x0][0x1c0], R66 ;  /* 0x000070003e101a25 */ /* 0x000fe200078e0042 */
[----:B------:R-:W-:Y:S02]  /*0620*/  @P2 MOV R12, R68 ;  /* 0x00000044000c2202 */ /* 0x000fe40000000f00 */
[----:B------:R-:W-:Y:S01]  /*0630*/  @P2 MOV R13, R67 ;  /* 0x00000043000d2202 */ /* 0x000fe20000000f00 */
[----:B------:R-:W-:Y:S01]  /*0640*/  @P3 IMAD.WIDE.U32 R10, R60, c[0x0][0x1c0], R10 ;  /* 0x000070003c0a3a25 */ /* 0x000fe200078e000a */
[----:B------:R-:W-:-:S02]  /*0650*/  @P1 IADD3 R15, R17, R9, RZ ;  /* 0x00000009110f1210 */ /* 0x000fc40007ffe0ff */
[----:B------:R-:W-:Y:S01]  /*0660*/  @P1 LEA R14, P5, R16, c[0x0][0x170], 0x1 ;  /* 0x00005c00100e1a11 */ /* 0x000fe200078a08ff */
[----:B------:R-:W-:Y:S01]  /*0670*/  @P2 IMAD.WIDE.U32 R12, R61, c[0x0][0x1c0], R12 ;  /* 0x000070003d0c2a25 */ /* 0x000fe200078e000c */
[----:B------:R-:W-:Y:S02]  /*0680*/  @P3 IADD3 R9, R11, R21, RZ ;  /* 0x000000150b093210 */ /* 0x000fe40007ffe0ff */
[----:B------:R-:W-:Y:S02]  /*0690*/  @P3 LEA R18, P6, R10, c[0x0][0x170], 0x1 ;  /* 0x00005c000a123a11 */ /* 0x000fe400078c08ff */
[----:B------:R-:W-:Y:S02]  /*06a0*/  @P2 IADD3 R13, R13, R19, RZ ;  /* 0x000000130d0d2210 */ /* 0x000fe40007ffe0ff */
[----:B------:R-:W-:Y:S02]  /*06b0*/  @P1 LEA.HI.X R15, R16, c[0x0][0x174], R15, 0x1, P5 ;  /* 0x00005d00100f1a11 */ /* 0x000fe400028f0c0f */
[----:B------:R-:W-:-:S02]  /*06c0*/  @P2 LEA R20, P5, R12, c[0x0][0x170], 0x1 ;  /* 0x00005c000c142a11 */ /* 0x000fc400078a08ff */
[----:B------:R-:W-:Y:S01]  /*06d0*/  @P3 LEA.HI.X R19, R10, c[0x0][0x174], R9, 0x1, P6 ;  /* 0x00005d000a133a11 */ /* 0x000fe200030f0c09 */
[----:B------:R-:W-:Y:S01]  /*06e0*/  @P4 IMAD R10, R8, c[0x0][0x1c0], RZ ;  /* 0x00007000080a4a24 */ /* 0x000fe200078e02ff */
[----:B------:R-:W-:Y:S01]  /*06f0*/  @P2 LEA.HI.X R21, R12, c[0x0][0x174], R13, 0x1, P5 ;  /* 0x00005d000c152a11 */ /* 0x000fe200028f0c0d */
[----:B------:R0:W2:Y:S01]  /*0700*/  @P1 LDG.E R39, [R14.64] ;  /* 0x000000080e271981 */ /* 0x0000a2000c1e1900 */
[----:B------:R-:W-:Y:S01]  /*0710*/  @P4 MOV R11, R67 ;  /* 0x00000043000b4202 */ /* 0x000fe20000000f00 */
[----:B------:R-:W-:Y:S01]  /*0720*/  @P4 IMAD R13, R59, c[0x0][0x1c4], R10 ;  /* 0x000071003b0d4a24 */ /* 0x000fe200078e020a */
[----:B------:R-:W-:Y:S01]  /*0730*/  @P4 MOV R10, R68 ;  /* 0x00000044000a4202 */ /* 0x000fe20000000f00 */
[----:B------:R-:W-:Y:S01]  /*0740*/  @P0 IMAD R12, R4, c[0x0][0x1c0], RZ ;  /* 0x00007000040c0a24 */ /* 0x000fe200078e02ff */
[----:B------:R-:W-:-:S03]  /*0750*/  CS2R R44, SRZ ;  /* 0x00000000002c7805 */ /* 0x000fc6000001ff00 */
[----:B------:R-:W-:Y:S01]  /*0760*/  @P4 IMAD.WIDE.U32 R10, R59, c[0x0][0x1c0], R10 ;  /* 0x000070003b0a4a25 */ /* 0x000fe200078e000a */
[----:B------:R-:W-:Y:S02]  /*0770*/  MOV R9, RZ ;  /* 0x000000ff00097202 */ /* 0x000fe40000000f00 */
[----:B------:R1:W3:Y:S01]  /*0780*/  @P2 LDG.E R44, [R20.64] ;  /* 0x00000008142c2981 */ /* 0x0002e2000c1e1900 */
[----:B------:R-:W-:Y:S01]  /*0790*/  @P0 IMAD R23, R63, c[0x0][0x1c4], R12 ;  /* 0x000071003f170a24 */ /* 0x000fe200078e020c */
[----:B------:R-:W-:Y:S02]  /*07a0*/  @P4 IADD3 R11, R11, R13, RZ ;  /* 0x0000000d0b0b4210 */ /* 0x000fe40007ffe0ff */
[----:B------:R-:W-:Y:S01]  /*07b0*/  @P0 MOV R12, R68 ;  /* 0x00000044000c0202 */ /* 0x000fe20000000f00 */
[----:B------:R4:W5:Y:S01]  /*07c0*/  @P3 LDG.E R9, [R18.64] ;  /* 0x0000000812093981 */ /* 0x000962000c1e1900 */
[----:B------:R-:W-:Y:S02]  /*07d0*/  @P0 MOV R13, R67 ;  /* 0x00000043000d0202 */ /* 0x000fe40000000f00 */
[----:B------:R-:W-:-:S03]  /*07e0*/  @P4 LEA R16, P5, R10, c[0x0][0x170], 0x1 ;  /* 0x00005c000a104a11 */ /* 0x000fc600078a08ff */
[----:B------:R-:W-:Y:S01]  /*07f0*/  @P0 IMAD.WIDE.U32 R12, R63, c[0x0][0x1c0], R12 ;  /* 0x000070003f0c0a25 */ /* 0x000fe200078e000c */
[----:B------:R-:W-:Y:S02]  /*0800*/  @P4 LEA.HI.X R17, R10, c[0x0][0x174], R11, 0x1, P5 ;  /* 0x00005d000a114a11 */ /* 0x000fe400028f0c0b */
[----:B------:R-:W-:Y:S02]  /*0810*/  MOV R10, RZ ;  /* 0x000000ff000a7202 */ /* 0x000fe40000000f00 */
[----:B------:R-:W-:Y:S02]  /*0820*/  @P0 IADD3 R11, R13, R23, RZ ;  /* 0x000000170d0b0210 */ /* 0x000fe40007ffe0ff */
[C---:B0-----:R-:W-:Y:S02]  /*0830*/  @P0 LEA R14, P5, R12.reuse, c[0x0][0x170], 0x1 ;  /* 0x00005c000c0e0a11 */ /* 0x041fe400078a08ff */
[----:B------:R0:W2:Y:S02]  /*0840*/  @P4 LDG.E R10, [R16.64] ;  /* 0x00000008100a4981 */ /* 0x0000a4000c1e1900 */
[----:B------:R-:W-:-:S02]  /*0850*/  @P0 LEA.HI.X R15, R12, c[0x0][0x174], R11, 0x1, P5 ;  /* 0x00005d000c0f0a11 */ /* 0x000fc400028f0c0b */
[----:B------:R-:W-:Y:S02]  /*0860*/  ISETP.GE.U32.AND P6, PT, R58, c[0x0][0x1c8], PT ;  /* 0x000072003a007a0c */ /* 0x000fe40003fc6070 */
[----:B------:R-:W-:Y:S01]  /*0870*/  SHF.R.S32.HI R11, RZ, 0x1f, R58 ;  /* 0x0000001fff0b7819 */ /* 0x000fe2000001143a */
[----:B------:R0:W2:Y:S03]  /*0880*/  @P0 LDG.E R45, [R14.64] ;  /* 0x000000080e2d0981 */ /* 0x0000a6000c1e1900 */
[----:B------:R-:W-:-:S04]  /*0890*/  ISETP.GE.AND.EX P6, PT, R11, c[0x0][0x1cc], PT, P6 ;  /* 0x000073000b007a0c */ /* 0x000fc80003fc6360 */
[----:B------:R-:W-:-:S13]  /*08a0*/  ISETP.GT.U32.OR P6, PT, R0, 0x1bf, P6 ;  /* 0x000001bf0000780c */ /* 0x000fda00037c4470 */
[----:B------:R-:W-:Y:S01]  /*08b0*/  @!P6 IMAD R13, R11, c[0x0][0x1c0], RZ ;  /* 0x000070000b0dea24 */ /* 0x000fe200078e02ff */
[----:B------:R-:W-:-:S03]  /*08c0*/  @!P6 MOV R12, R68 ;  /* 0x00000044000ce202 */ /* 0x000fc60000000f00 */
[----:B----4-:R-:W-:Y:S01]  /*08d0*/  @!P6 IMAD R19, R58, c[0x0][0x1c4], R13 ;  /* 0x000071003a13ea24 */ /* 0x010fe200078e020d */
[----:B------:R-:W-:-:S05]  /*08e0*/  @!P6 MOV R13, R67 ;  /* 0x00000043000de202 */ /* 0x000fca0000000f00 */
[----:B------:R-:W-:-:S05]  /*08f0*/  @!P6 IMAD.WIDE.U32 R12, R58, c[0x0][0x1c0], R12 ;  /* 0x000070003a0cea25 */ /* 0x000fca00078e000c */
[----:B------:R-:W-:Y:S02]  /*0900*/  @!P6 IADD3 R13, R13, R19, RZ ;  /* 0x000000130d0de210 */ /* 0x000fe40007ffe0ff */
[----:B0-----:R-:W-:-:S04]  /*0910*/  @!P6 LEA R16, P5, R12, c[0x0][0x170], 0x1 ;  /* 0x00005c000c10ea11 */ /* 0x001fc800078a08ff */
[----:B------:R-:W-:Y:S02]  /*0920*/  @!P6 LEA.HI.X R17, R12, c[0x0][0x174], R13, 0x1, P5 ;  /* 0x00005d000c11ea11 */ /* 0x000fe400028f0c0d */
[----:B------:R-:W-:Y:S02]  /*0930*/  ISETP.GE.U32.AND P5, PT, R57, c[0x0][0x1c8], PT ;  /* 0x0000720039007a0c */ /* 0x000fe40003fa6070 */
[----:B------:R-:W-:-:S04]  /*0940*/  SHF.R.S32.HI R12, RZ, 0x1f, R57 ;  /* 0x0000001fff0c7819 */ /* 0x000fc80000011439 */
[----:B------:R-:W-:-:S04]  /*0950*/  ISETP.GE.AND.EX P5, PT, R12, c[0x0][0x1cc], PT, P5 ;  /* 0x000073000c007a0c */ /* 0x000fc80003fa6350 */
[----:B------:R-:W-:Y:S02]  /*0960*/  ISETP.GT.U32.OR P5, PT, R0, 0x1bf, P5 ;  /* 0x000001bf0000780c */ /* 0x000fe40002fa4470 */
[----:B------:R-:W-:-:S06]  /*0970*/  MOV R13, RZ ;  /* 0x000000ff000d7202 */ /* 0x000fcc0000000f00 */
[----:B------:R0:W4:Y:S05]  /*0980*/  @!P6 LDG.E R13, [R16.64] ;  /* 0x00000008100de981 */ /* 0x00012a000c1e1900 */
[----:B------:R-:W-:Y:S01]  /*0990*/  @!P5 IMAD R14, R12, c[0x0][0x1c0], RZ ;  /* 0x000070000c0eda24 */ /* 0x000fe200078e02ff */
[----:B------:R-:W-:-:S03]  /*09a0*/  @!P5 MOV R15, R67 ;  /* 0x00000043000fd202 */ /* 0x000fc60000000f00 */
[----:B------:R-:W-:Y:S01]  /*09b0*/  @!P5 IMAD R19, R57, c[0x0][0x1c4], R14 ;  /* 0x000071003913da24 */ /* 0x000fe200078e020e */
[----:B------:R-:W-:-:S05]  /*09c0*/  @!P5 MOV R14, R68 ;  /* 0x00000044000ed202 */ /* 0x000fca0000000f00 */
[----:B------:R-:W-:-:S05]  /*09d0*/  @!P5 IMAD.WIDE.U32 R14, R57, c[0x0][0x1c0], R14 ;  /* 0x00007000390eda25 */ /* 0x000fca00078e000e */
[----:B------:R-:W-:Y:S02]  /*09e0*/  @!P5 IADD3 R15, R15, R19, RZ ;  /* 0x000000130f0fd210 */ /* 0x000fe40007ffe0ff */
[----:B------:R-:W-:-:S04]  /*09f0*/  @!P5 LEA R22, P6, R14, c[0x0][0x170], 0x1 ;  /* 0x00005c000e16da11 */ /* 0x000fc800078c08ff */
[----:B------:R-:W-:Y:S02]  /*0a00*/  @!P5 LEA.HI.X R23, R14, c[0x0][0x174], R15, 0x1, P6 ;  /* 0x00005d000e17da11 */ /* 0x000fe400030f0c0f */
[----:B------:R-:W-:Y:S02]  /*0a10*/  ISETP.GE.U32.AND P6, PT, R56, c[0x0][0x1c8], PT ;  /* 0x0000720038007a0c */ /* 0x000fe40003fc6070 */
[----:B------:R-:W-:-:S04]  /*0a20*/  SHF.R.S32.HI R14, RZ, 0x1f, R56 ;  /* 0x0000001fff0e7819 */ /* 0x000fc80000011438 */
[----:B------:R-:W-:-:S04]  /*0a30*/  ISETP.GE.AND.EX P6, PT, R14, c[0x0][0x1cc], PT, P6 ;  /* 0x000073000e007a0c */ /* 0x000fc80003fc6360 */
[----:B------:R-:W-:Y:S02]  /*0a40*/  ISETP.GT.U32.OR P6, PT, R0, 0x1bf, P6 ;  /* 0x000001bf0000780c */ /* 0x000fe400037c4470 */
[----:B------:R-:W-:-:S06]  /*0a50*/  MOV R15, RZ ;  /* 0x000000ff000f7202 */ /* 0x000fcc0000000f00 */
[----:B------:R1:W4:Y:S05]  /*0a60*/  @!P5 LDG.E R15, [R22.64] ;  /* 0x00000008160fd981 */ /* 0x00032a000c1e1900 */
[----:B0-----:R-:W-:Y:S01]  /*0a70*/  @!P6 MOV R16, R68 ;  /* 0x000000440010e202 */ /* 0x001fe20000000f00 */
[----:B------:R-:W-:Y:S01]  /*0a80*/  @!P6 IMAD R19, R14, c[0x0][0x1c0], RZ ;  /* 0x000070000e13ea24 */ /* 0x000fe200078e02ff */
[----:B------:R-:W-:-:S03]  /*0a90*/  @!P6 MOV R17, R67 ;  /* 0x000000430011e202 */ /* 0x000fc60000000f00 */
[C---:B------:R-:W-:Y:S02]  /*0aa0*/  @!P6 IMAD R19, R56.reuse, c[0x0][0x1c4], R19 ;  /* 0x000071003813ea24 */ /* 0x040fe400078e0213 */
[----:B------:R-:W-:-:S05]  /*0ab0*/  @!P6 IMAD.WIDE.U32 R16, R56, c[0x0][0x1c0], R16 ;  /* 0x000070003810ea25 */ /* 0x000fca00078e0010 */
[----:B------:R-:W-:Y:S02]  /*0ac0*/  @!P6 IADD3 R17, R17, R19, RZ ;  /* 0x000000131111e210 */ /* 0x000fe40007ffe0ff */
[C---:B------:R-:W-:Y:S02]  /*0ad0*/  @!P6 LEA R18, P5, R16.reuse, c[0x0][0x170], 0x1 ;  /* 0x00005c001012ea11 */ /* 0x040fe400078a08ff */
[----:B-1----:R-:W-:Y:S02]  /*0ae0*/  SHF.R.S32.HI R20, RZ, 0x1f, R55 ;  /* 0x0000001fff147819 */ /* 0x002fe40000011437 */
[----:B------:R-:W-:Y:S02]  /*0af0*/  @!P6 LEA.HI.X R19, R16, c[0x0][0x174], R17, 0x1, P5 ;  /* 0x00005d001013ea11 */ /* 0x000fe400028f0c11 */
[----:B------:R-:W-:-:S04]  /*0b00*/  ISETP.GE.U32.AND P5, PT, R55, c[0x0][0x1c8], PT ;  /* 0x0000720037007a0c */ /* 0x000fc80003fa6070 */
        /* <DEDUP_REMOVED lines=10> */
[C---:B------:R-:W-:Y:S02]  /*0bb0*/  @!P5 LEA R26, P6, R16.reuse, c[0x0][0x170], 0x1 ;  /* 0x00005c00101ada11 */ /* 0x040fe400078c08ff */
[----:B------:R-:W-:Y:S02]  /*0bc0*/  SHF.R.S32.HI R22, RZ, 0x1f, R54 ;  /* 0x0000001fff167819 */ /* 0x000fe40000011436 */
        /* <DEDUP_REMOVED lines=12> */
[C---:B0-----:R-:W-:Y:S02]  /*0c90*/  @!P6 LEA R18, P5, R16.reuse, c[0x0][0x170], 0x1 ;  /* 0x00005c001012ea11 */ /* 0x041fe400078a08ff */
        /* <DEDUP_REMOVED lines=19> */
[----:B------:R-:W-:Y:S02]  /*0dd0*/  MOV R27, RZ ;  /* 0x000000ff001b7202 */ /* 0x000fe40000000f00 */
[----:B------:R-:W-:-:S04]  /*0de0*/  MOV R28, RZ ;  /* 0x000000ff001c7202 */ /* 0x000fc80000000f00 */
[----:B------:R1:W4:Y:S05]  /*0df0*/  @!P5 LDG.E R27, [R30.64] ;  /* 0x000000081e1bd981 */ /* 0x00032a000c1e1900 */
[----:B------:R-:W-:Y:S01]  /*0e00*/  @!P6 IMAD R17, R26, c[0x0][0x1c0], RZ ;  /* 0x000070001a11ea24 */ /* 0x000fe200078e02ff */
[----:B------:R-:W-:-:S03]  /*0e10*/  @!P6 MOV R16, R68 ;  /* 0x000000440010e202 */ /* 0x000fc60000000f00 */
[----:B------:R-:W-:Y:S01]  /*0e20*/  @!P6 IMAD R29, R52, c[0x0][0x1c4], R17 ;  /* 0x00007100341dea24 */ /* 0x000fe200078e0211 */
[----:B------:R-:W-:-:S05]  /*0e30*/  @!P6 MOV R17, R67 ;  /* 0x000000430011e202 */ /* 0x000fca0000000f00 */
[----:B------:R-:W-:-:S05]  /*0e40*/  @!P6 IMAD.WIDE.U32 R16, R52, c[0x0][0x1c0], R16 ;  /* 0x000070003410ea25 */ /* 0x000fca00078e0010 */
[----:B------:R-:W-:Y:S02]  /*0e50*/  @!P6 IADD3 R17, R17, R29, RZ ;  /* 0x0000001d1111e210 */ /* 0x000fe40007ffe0ff */
[----:B0-----:R-:W-:-:S04]  /*0e60*/  @!P6 LEA R18, P5, R16, c[0x0][0x170], 0x1 ;  /* 0x00005c001012ea11 */ /* 0x001fc800078a08ff */
[----:B------:R-:W-:Y:S02]  /*0e70*/  @!P6 LEA.HI.X R19, R16, c[0x0][0x174], R17, 0x1, P5 ;  /* 0x00005d001013ea11 */ /* 0x000fe400028f0c11 */
[----:B--2---:R-:W-:Y:S02]  /*0e80*/  PRMT R40, RZ, 0x7610, R39 ;  /* 0x00007610ff287816 */ /* 0x004fe40000000027 */
[----:B------:R-:W-:Y:S01]  /*0e90*/  SHF.R.S32.HI R29, RZ, 0x1f, R51 ;  /* 0x0000001fff1d7819 */ /* 0x000fe20000011433 */
[----:B------:R5:W2:Y:S01]  /*0ea0*/  @!P6 LDG.E R28, [R18.64] ;  /* 0x00000008121ce981 */ /* 0x000aa2000c1e1900 */
[----:B------:R-:W-:Y:S02]  /*0eb0*/  ISETP.GE.U32.AND P6, PT, R51, c[0x0][0x1c8], PT ;  /* 0x0000720033007a0c */ /* 0x000fe40003fc6070 */
[----:B------:R-:W-:Y:S01]  /*0ec0*/  PRMT R41, RZ, 0x5410, R39 ;  /* 0x00005410ff297816 */ /* 0x000fe20000000027 */
[----:B------:R-:W-:Y:S01]  /*0ed0*/  FMUL.FTZ R16, R40, R40 ;  /* 0x0000002828107220 */ /* 0x000fe20000410000 */
[----:B------:R-:W-:-:S03]  /*0ee0*/  ISETP.GE.AND.EX P6, PT, R29, c[0x0][0x1cc], PT, P6 ;  /* 0x000073001d007a0c */ /* 0x000fc60003fc6360 */
[C---:B------:R-:W-:Y:S01]  /*0ef0*/  FADD.FTZ R40, R41.reuse, R40 ;  /* 0x0000002829287221 */ /* 0x040fe20000010000 */
[----:B---3--:R-:W-:Y:S01]  /*0f00*/  PRMT R43, RZ, 0x5410, R44 ;  /* 0x00005410ff2b7816 */ /* 0x008fe2000000002c */
[----:B------:R-:W-:Y:S01]  /*0f10*/  FFMA.FTZ R41, R41, R41, R16 ;  /* 0x0000002929297223 */ /* 0x000fe20000010010 */
[----:B------:R-:W-:Y:S02]  /*0f20*/  PRMT R16, RZ, 0x7610, R44 ;  /* 0x00007610ff107816 */ /* 0x000fe4000000002c */
[----:B------:R-:W-:Y:S02]  /*0f30*/  ISETP.GT.U32.OR P6, PT, R0, 0x1bf, P6 ;  /* 0x000001bf0000780c */ /* 0x000fe400037c4470 */
[--C-:B-----5:R-:W-:Y:S02]  /*0f40*/  PRMT R19, RZ, 0x7610, R9.reuse ;  /* 0x00007610ff137816 */ /* 0x120fe40000000009 */
[----:B------:R-:W-:Y:S01]  /*0f50*/  PRMT R38, RZ, 0x5410, R9 ;  /* 0x00005410ff267816 */ /* 0x000fe20000000009 */
[----:B-1----:R-:W-:Y:S01]  /*0f60*/  FMUL.FTZ R30, R16, R16 ;  /* 0x00000010101e7220 */ /* 0x002fe20000410000 */
[----:B------:R-:W-:Y:S01]  /*0f70*/  PRMT R18, RZ, 0x7610, R10 ;  /* 0x00007610ff127816 */ /* 0x000fe2000000000a */
[----:B------:R-:W-:Y:S01]  /*0f80*/  FADD.FTZ R17, R43, R16 ;  /* 0x000000102b117221 */ /* 0x000fe20000010000 */
[----:B------:R-:W-:Y:S01]  /*0f90*/  PRMT R35, RZ, 0x5410, R10 ;  /* 0x00005410ff237816 */ /* 0x000fe2000000000a */
[----:B------:R-:W-:-:S02]  /*0fa0*/  FMUL.FTZ R31, R19, R19 ;  /* 0x00000013131f7220 */ /* 0x000fc40000410000 */
[----:B------:R-:W-:Y:S01]  /*0fb0*/  FADD.FTZ R16, R38, R19 ;  /* 0x0000001326107221 */ /* 0x000fe20000010000 */
[--C-:B------:R-:W-:Y:S01]  /*0fc0*/  PRMT R19, RZ, 0x7610, R45.reuse ;  /* 0x00007610ff137816 */ /* 0x100fe2000000002d */
[----:B------:R-:W-:Y:S01]  /*0fd0*/  FFMA.FTZ R43, R43, R43, R30 ;  /* 0x0000002b2b2b7223 */ /* 0x000fe2000001001e */
[----:B------:R-:W-:Y:S01]  /*0fe0*/  PRMT R34, RZ, 0x5410, R45 ;  /* 0x00005410ff227816 */ /* 0x000fe2000000002d */
[----:B------:R-:W-:Y:S02]  /*0ff0*/  FMUL.FTZ R30, R18, R18 ;  /* 0x00000012121e7220 */ /* 0x000fe40000410000 */
[----:B------:R-:W-:Y:S02]  /*1000*/  FFMA.FTZ R38, R38, R38, R31 ;  /* 0x0000002626267223 */ /* 0x000fe4000001001f */
[----:B------:R-:W-:Y:S02]  /*1010*/  FADD.FTZ R37, R35, R18 ;  /* 0x0000001223257221 */ /* 0x000fe40000010000 */
[----:B------:R-:W-:-:S02]  /*1020*/  FMUL.FTZ R31, R19, R19 ;  /* 0x00000013131f7220 */ /* 0x000fc40000410000 */
[----:B------:R-:W-:Y:S02]  /*1030*/  @!P6 IMAD R18, R29, c[0x0][0x1c0], RZ ;  /* 0x000070001d12ea24 */ /* 0x000fe400078e02ff */
[----:B------:R-:W-:Y:S02]  /*1040*/  FFMA.FTZ R35, R35, R35, R30 ;  /* 0x0000002323237223 */ /* 0x000fe4000001001e */
[C---:B------:R-:W-:Y:S02]  /*1050*/  FADD.FTZ R30, R34.reuse, R19 ;  /* 0x00000013221e7221 */ /* 0x040fe40000010000 */
[----:B------:R-:W-:Y:S01]  /*1060*/  FFMA.FTZ R34, R34, R34, R31 ;  /* 0x0000002222227223 */ /* 0x000fe2000001001f */
[----:B------:R-:W-:Y:S01]  /*1070*/  @!P6 MOV R19, R67 ;  /* 0x000000430013e202 */ /* 0x000fe20000000f00 */
[----:B------:R-:W-:Y:S01]  /*1080*/  @!P6 IMAD R31, R51, c[0x0][0x1c4], R18 ;  /* 0x00007100331fea24 */ /* 0x000fe200078e0212 */
[----:B------:R-:W-:Y:S01]  /*1090*/  @!P6 MOV R18, R68 ;  /* 0x000000440012e202 */ /* 0x000fe20000000f00 */
[----:B------:R-:W-:-:S04]  /*10a0*/  FADD.FTZ R33, RZ, R30 ;  /* 0x0000001eff217221 */ /* 0x000fc80000010000 */
[----:B------:R-:W-:-:S05]  /*10b0*/  @!P6 IMAD.WIDE.U32 R18, R51, c[0x0][0x1c0], R18 ;  /* 0x000070003312ea25 */ /* 0x000fca00078e0012 */
[----:B------:R-:W-:Y:S02]  /*10c0*/  @!P6 IADD3 R31, R19, R31, RZ ;  /* 0x0000001f131fe210 */ /* 0x000fe40007ffe0ff */
[C---:B------:R-:W-:Y:S01]  /*10d0*/  @!P6 LEA R32, P5, R18.reuse, c[0x0][0x170], 0x1 ;  /* 0x00005c001220ea11 */ /* 0x040fe200078a08ff */
[----:B------:R-:W-:Y:S01]  /*10e0*/  FADD.FTZ R40, R33, R40 ;  /* 0x0000002821287221 */ /* 0x000fe20000010000 */
[----:B------:R-:W-:Y:S02]  /*10f0*/  SHF.R.S32.HI R30, RZ, 0x1f, R50 ;  /* 0x0000001fff1e7819 */ /* 0x000fe40000011432 */
[----:B------:R-:W-:Y:S02]  /*1100*/  @!P6 LEA.HI.X R33, R18, c[0x0][0x174], R31, 0x1, P5 ;  /* 0x00005d001221ea11 */ /* 0x000fe400028f0c1f */
[----:B------:R-:W-:-:S04]  /*1110*/  ISETP.GE.U32.AND P5, PT, R50, c[0x0][0x1c8], PT ;  /* 0x0000720032007a0c */ /* 0x000fc80003fa6070 */
[----:B------:R-:W-:-:S04]  /*1120*/  ISETP.GE.AND.EX P5, PT, R30, c[0x0][0x1cc], PT, P5 ;  /* 0x000073001e007a0c */ /* 0x000fc80003fa6350 */
[----:B------:R-:W-:Y:S01]  /*1130*/  ISETP.GT.U32.OR P5, PT, R0, 0x1bf, P5 ;  /* 0x000001bf0000780c */ /* 0x000fe20002fa4470 */
[----:B------:R-:W-:-:S04]  /*1140*/  FADD.FTZ R34, RZ, R34 ;  /* 0x00000022ff227221 */ /* 0x000fc80000010000 */
[----:B------:R-:W-:-:S08]  /*1150*/  FADD.FTZ R34, R34, R41 ;  /* 0x0000002922227221 */ /* 0x000fd00000010000 */
[----:B------:R-:W-:Y:S01]  /*1160*/  @!P5 IMAD R19, R30, c[0x0][0x1c0], RZ ;  /* 0x000070001e13da24 */ /* 0x000fe200078e02ff */
[----:B------:R-:W-:-:S03]  /*1170*/  @!P5 MOV R18, R68 ;  /* 0x000000440012d202 */ /* 0x000fc60000000f00 */
[----:B------:R-:W-:Y:S01]  /*1180*/  @!P5 IMAD R41, R50, c[0x0][0x1c4], R19 ;  /* 0x000071003229da24 */ /* 0x000fe200078e0213 */
[----:B------:R-:W-:Y:S02]  /*1190*/  @!P5 MOV R19, R67 ;  /* 0x000000430013d202 */ /* 0x000fe40000000f00 */
[----:B------:R-:W-:-:S03]  /*11a0*/  MOV R31, RZ ;  /* 0x000000ff001f7202 */ /* 0x000fc60000000f00 */
[----:B------:R-:W-:-:S03]  /*11b0*/  @!P5 IMAD.WIDE.U32 R18, R50, c[0x0][0x1c0], R18 ;  /* 0x000070003212da25 */ /* 0x000fc600078e0012 */
[----:B------:R0:W3:Y:S01]  /*11c0*/  @!P6 LDG.E R31, [R32.64] ;  /* 0x00000008201fe981 */ /* 0x0000e2000c1e1900 */
[----:B------:R-:W-:Y:S01]  /*11d0*/  FADD.FTZ R17, R40, R17 ;  /* 0x0000001128117221 */ /* 0x000fe20000010000 */
[----:B------:R-:W-:Y:S02]  /*11e0*/  @!P5 IADD3 R19, R19, R41, RZ ;  /* 0x000000291313d210 */ /* 0x000fe40007ffe0ff */
[----:B------:R-:W-:-:S04]  /*11f0*/  @!P5 LEA R40, P6, R18, c[0x0][0x170], 0x1 ;  /* 0x00005c001228da11 */ /* 0x000fc800078c08ff */
[----:B------:R-:W-:Y:S02]  /*1200*/  @!P5 LEA.HI.X R41, R18, c[0x0][0x174], R19, 0x1, P6 ;  /* 0x00005d001229da11 */ /* 0x000fe400030f0c13 */
[----:B------:R-:W-:Y:S02]  /*1210*/  ISETP.GE.U32.AND P6, PT, R49, c[0x0][0x1c8], PT ;  /* 0x0000720031007a0c */ /* 0x000fe40003fc6070 */
[----:B0-----:R-:W-:-:S04]  /*1220*/  SHF.R.S32.HI R32, RZ, 0x1f, R49 ;  /* 0x0000001fff207819 */ /* 0x001fc80000011431 */
[----:B------:R-:W-:-:S04]  /*1230*/  ISETP.GE.AND.EX P6, PT, R32, c[0x0][0x1cc], PT, P6 ;  /* 0x0000730020007a0c */ /* 0x000fc80003fc6360 */
[----:B------:R-:W-:Y:S01]  /*1240*/  ISETP.GT.U32.OR P6, PT, R0, 0x1bf, P6 ;  /* 0x000001bf0000780c */ /* 0x000fe200037c4470 */
[----:B------:R-:W-:Y:S01]  /*1250*/  FADD.FTZ R43, R34, R43 ;  /* 0x0000002b222b7221 */ /* 0x000fe20000010000 */
[----:B------:R-:W-:Y:S01]  /*1260*/  MOV R33, RZ ;  /* 0x000000ff00217202 */ /* 0x000fe20000000f00 */
[----:B------:R-:W-:-:S05]  /*1270*/  FADD.FTZ R42, R17, R16 ;  /* 0x00000010112a7221 */ /* 0x000fca0000010000 */
[----:B------:R-:W5:Y:S05]  /*1280*/  @!P5 LDG.E R33, [R40.64] ;  /* 0x000000082821d981 */ /* 0x000f6a000c1e1900 */
[----:B------:R-:W-:Y:S01]  /*1290*/  @!P6 IMAD R18, R32, c[0x0][0x1c0], RZ ;  /* 0x000070002012ea24 */ /* 0x000fe200078e02ff */
[----:B------:R-:W-:-:S03]  /*12a0*/  @!P6 MOV R19, R67 ;  /* 0x000000430013e202 */ /* 0x000fc60000000f00 */
[----:B------:R-:W-:Y:S01]  /*12b0*/  @!P6 IMAD R34, R49, c[0x0][0x1c4], R18 ;  /* 0x000071003122ea24 */ /* 0x000fe200078e0212 */
[----:B------:R-:W-:-:S05]  /*12c0*/  @!P6 MOV R18, R68 ;  /* 0x000000440012e202 */ /* 0x000fca0000000f00 */
[----:B------:R-:W-:-:S05]  /*12d0*/  @!P6 IMAD.WIDE.U32 R18, R49, c[0x0][0x1c0], R18 ;  /* 0x000070003112ea25 */ /* 0x000fca00078e0012 */
[----:B------:R-:W-:Y:S02]  /*12e0*/  @!P6 IADD3 R17, R19, R34, RZ ;  /* 0x000000221311e210 */ /* 0x000fe40007ffe0ff */
[C---:B------:R-:W-:Y:S02]  /*12f0*/  @!P6 LEA R16, P5, R18.reuse, c[0x0][0x170], 0x1 ;  /* 0x00005c001210ea11 */ /* 0x040fe400078a08ff */
[----:B------:R-:W-:Y:S02]  /*1300*/  MOV R34, RZ ;  /* 0x000000ff00227202 */ /* 0x000fe40000000f00 */
[----:B------:R-:W-:-:S05]  /*1310*/  @!P6 LEA.HI.X R17, R18, c[0x0][0x174], R17, 0x1, P5 ;  /* 0x00005d001211ea11 */ /* 0x000fca00028f0c11 */
[----:B------:R4:W5:Y:S01]  /*1320*/  @!P6 LDG.E R34, [R16.64] ;  /* 0x000000081022e981 */ /* 0x000962000c1e1900 */
[----:B------:R-:W-:Y:S01]  /*1330*/  FADD.FTZ R38, R43, R38 ;  /* 0x000000262b267221 */ /* 0x000fe20000010000 */
[--C-:B----4-:R-:W-:Y:S02]  /*1340*/  PRMT R17, RZ, 0x7610, R13.reuse ;  /* 0x00007610ff117816 */ /* 0x110fe4000000000d */
[----:B------:R-:W-:-:S03]  /*1350*/  PRMT R16, RZ, 0x5410, R13 ;  /* 0x00005410ff107816 */ /* 0x000fc6000000000d */
[----:B------:R-:W-:Y:S02]  /*1360*/  FMUL.FTZ R19, R17, R17 ;  /* 0x0000001111137220 */ /* 0x000fe40000410000 */
[----:B------:R-:W-:Y:S01]  /*1370*/  FADD.FTZ R18, R16, R17 ;  /* 0x0000001110127221 */ /* 0x000fe20000010000 */
[----:B------:R-:W-:Y:S01]  /*1380*/  PRMT R17, RZ, 0x7610, R15 ;  /* 0x00007610ff117816 */ /* 0x000fe2000000000f */
[----:B------:R-:W-:Y:S02]  /*1390*/  FADD.FTZ R35, R38, R35 ;  /* 0x0000002326237221 */ /* 0x000fe40000010000 */
[----:B------:R-:W-:Y:S01]  /*13a0*/  FFMA.FTZ R38, R16, R16, R19 ;  /* 0x0000001010267223 */ /* 0x000fe20000010013 */
[----:B------:R-:W-:Y:S01]  /*13b0*/  PRMT R16, RZ, 0x5410, R15 ;  /* 0x00005410ff107816 */ /* 0x000fe2000000000f */
[----:B------:R-:W-:Y:S02]  /*13c0*/  FADD.FTZ R37, R42, R37 ;  /* 0x000000252a257221 */ /* 0x000fe40000010000 */
[----:B------:R-:W-:-:S02]  /*13d0*/  FMUL.FTZ R19, R17, R17 ;  /* 0x0000001111137220 */ /* 0x000fc40000410000 */
[----:B------:R-:W-:Y:S02]  /*13e0*/  FADD.FTZ R18, R37, R18 ;  /* 0x0000001225127221 */ /* 0x000fe40000010000 */
[C---:B------:R-:W-:Y:S02]  /*13f0*/  FADD.FTZ R17, R16.reuse, R17 ;  /* 0x0000001110117221 */ /* 0x040fe40000010000 */
[----:B------:R-:W-:Y:S01]  /*1400*/  FFMA.FTZ R16, R16, R16, R19 ;  /* 0x0000001010107223 */ /* 0x000fe20000010013 */
[----:B------:R-:W-:Y:S01]  /*1410*/  PRMT R19, RZ, 0x7610, R21 ;  /* 0x00007610ff137816 */ /* 0x000fe20000000015 */
[----:B------:R-:W-:Y:S02]  /*1420*/  FADD.FTZ R35, R35, R38 ;  /* 0x0000002623237221 */ /* 0x000fe40000010000 */
[----:B------:R-:W-:Y:S01]  /*1430*/  FADD.FTZ R17, R18, R17 ;  /* 0x0000001112117221 */ /* 0x000fe20000010000 */
[----:B------:R-:W-:Y:S01]  /*1440*/  PRMT R18, RZ, 0x5410, R21 ;  /* 0x00005410ff127816 */ /* 0x000fe20000000015 */
[----:B------:R-:W-:-:S02]  /*1450*/  FADD.FTZ R16, R35, R16 ;  /* 0x0000001023107221 */ /* 0x000fc40000010000 */
[----:B------:R-:W-:Y:S02]  /*1460*/  FMUL.FTZ R35, R19, R19 ;  /* 0x0000001313237220 */ /* 0x000fe40000410000 */
[C---:B------:R-:W-:Y:S01]  /*1470*/  FADD.FTZ R38, R18.reuse, R19 ;  /* 0x0000001312267221 */ /* 0x040fe20000010000 */
[----:B------:R-:W-:Y:S01]  /*1480*/  PRMT R19, RZ, 0x7610, R23 ;  /* 0x00007610ff137816 */ /* 0x000fe20000000017 */
[----:B------:R-:W-:Y:S01]  /*1490*/  FFMA.FTZ R35, R18, R18, R35 ;  /* 0x0000001212237223 */ /* 0x000fe20000010023 */
[----:B------:R-:W-:-:S03]  /*14a0*/  PRMT R18, RZ, 0x5410, R23 ;  /* 0x00005410ff127816 */ /* 0x000fc60000000017 */
[----:B------:R-:W-:Y:S02]  /*14b0*/  FADD.FTZ R16, R16, R35 ;  /* 0x0000002310107221 */ /* 0x000fe40000010000 */
[----:B------:R-:W-:Y:S02]  /*14c0*/  FMUL.FTZ R35, R19, R19 ;  /* 0x0000001313237220 */ /* 0x000fe40000410000 */
[----:B------:R-:W-:Y:S02]  /*14d0*/  FADD.FTZ R17, R17, R38 ;  /* 0x0000002611117221 */ /* 0x000fe40000010000 */
[C---:B------:R-:W-:Y:S02]  /*14e0*/  FADD.FTZ R38, R18.reuse, R19 ;  /* 0x0000001312267221 */ /* 0x040fe40000010000 */
[----:B------:R-:W-:-:S04]  /*14f0*/  FFMA.FTZ R35, R18, R18, R35 ;  /* 0x0000001212237223 */ /* 0x000fc80000010023 */
[----:B------:R-:W-:Y:S02]  /*1500*/  FADD.FTZ R16, R16, R35 ;  /* 0x0000002310107221 */ /* 0x000fe40000010000 */
[----:B------:R-:W-:Y:S01]  /*1510*/  FADD.FTZ R17, R17, R38 ;  /* 0x0000002611117221 */ /* 0x000fe20000010000 */
[--C-:B------:R-:W-:Y:S02]  /*1520*/  PRMT R19, RZ, 0x7610, R25.reuse ;  /* 0x00007610ff137816 */ /* 0x100fe40000000019 */
[----:B------:R-:W-:-:S03]  /*1530*/  PRMT R18, RZ, 0x5410, R25 ;  /* 0x00005410ff127816 */ /* 0x000fc60000000019 */
[----:B------:R-:W-:Y:S02]  /*1540*/  FMUL.FTZ R35, R19, R19 ;  /* 0x0000001313237220 */ /* 0x000fe40000410000 */
[C---:B------:R-:W-:Y:S02]  /*1550*/  FADD.FTZ R38, R18.reuse, R19 ;  /* 0x0000001312267221 */ /* 0x040fe40000010000 */
[----:B------:R-:W-:-:S04]  /*1560*/  FFMA.FTZ R35, R18, R18, R35 ;  /* 0x0000001212237223 */ /* 0x000fc80000010023 */
[----:B------:R-:W-:Y:S02]  /*1570*/  FADD.FTZ R16, R16, R35 ;  /* 0x0000002310107221 */ /* 0x000fe40000010000 */
[----:B------:R-:W-:Y:S01]  /*1580*/  FADD.FTZ R17, R17, R38 ;  /* 0x0000002611117221 */ /* 0x000fe20000010000 */
[----:B------:R-:W-:Y:S02]  /*1590*/  ISETP.GE.U32.AND P5, PT, R48, c[0x0][0x1c8], PT ;  /* 0x0000720030007a0c */ /* 0x000fe40003fa6070 */
[--C-:B------:R-:W-:Y:S02]  /*15a0*/  PRMT R19, RZ, 0x7610, R27.reuse ;  /* 0x00007610ff137816 */ /* 0x100fe4000000001b */
[----:B------:R-:W-:-:S03]  /*15b0*/  PRMT R18, RZ, 0x5410, R27 ;  /* 0x00005410ff127816 */ /* 0x000fc6000000001b */
[----:B------:R-:W-:Y:S02]  /*15c0*/  FMUL.FTZ R35, R19, R19 ;  /* 0x0000001313237220 */ /* 0x000fe40000410000 */
[C---:B------:R-:W-:Y:S02]  /*15d0*/  FADD.FTZ R38, R18.reuse, R19 ;  /* 0x0000001312267221 */ /* 0x040fe40000010000 */
[----:B------:R-:W-:-:S04]  /*15e0*/  FFMA.FTZ R35, R18, R18, R35 ;  /* 0x0000001212237223 */ /* 0x000fc80000010023 */
[----:B------:R-:W-:Y:S02]  /*15f0*/  FADD.FTZ R16, R16, R35 ;  /* 0x0000002310107221 */ /* 0x000fe40000010000 */
[----:B------:R-:W-:Y:S01]  /*1600*/  FADD.FTZ R17, R17, R38 ;  /* 0x0000002611117221 */ /* 0x000fe20000010000 */
[--C-:B--2---:R-:W-:Y:S02]  /*1610*/  PRMT R19, RZ, 0x7610, R28.reuse ;  /* 0x00007610ff137816 */ /* 0x104fe4000000001c */
[----:B------:R-:W-:-:S03]  /*1620*/  PRMT R18, RZ, 0x5410, R28 ;  /* 0x00005410ff127816 */ /* 0x000fc6000000001c */
[----:B------:R-:W-:Y:S02]  /*1630*/  FMUL.FTZ R35, R19, R19 ;  /* 0x0000001313237220 */ /* 0x000fe40000410000 */
[C---:B------:R-:W-:Y:S02]  /*1640*/  FADD.FTZ R38, R18.reuse, R19 ;  /* 0x0000001312267221 */ /* 0x040fe40000010000 */
[----:B------:R-:W-:-:S04]  /*1650*/  FFMA.FTZ R35, R18, R18, R35 ;  /* 0x0000001212237223 */ /* 0x000fc80000010023 */
[----:B------:R-:W-:Y:S02]  /*1660*/  FADD.FTZ R16, R16, R35 ;  /* 0x0000002310107221 */ /* 0x000fe40000010000 */
[----:B------:R-:W-:Y:S01]  /*1670*/  FADD.FTZ R17, R17, R38 ;  /* 0x0000002611117221 */ /* 0x000fe20000010000 */
[--C-:B---3--:R-:W-:Y:S02]  /*1680*/  PRMT R19, RZ, 0x7610, R31.reuse ;  /* 0x00007610ff137816 */ /* 0x108fe4000000001f */
[----:B------:R-:W-:-:S03]  /*1690*/  PRMT R18, RZ, 0x5410, R31 ;  /* 0x00005410ff127816 */ /* 0x000fc6000000001f */
[----:B------:R-:W-:Y:S02]  /*16a0*/  FMUL.FTZ R35, R19, R19 ;  /* 0x0000001313237220 */ /* 0x000fe40000410000 */
[C---:B------:R-:W-:Y:S02]  /*16b0*/  FADD.FTZ R38, R18.reuse, R19 ;  /* 0x0000001312267221 */ /* 0x040fe40000010000 */
[----:B------:R-:W-:Y:S01]  /*16c0*/  FFMA.FTZ R19, R18, R18, R35 ;  /* 0x0000001212137223 */ /* 0x000fe20000010023 */
[----:B------:R-:W-:-:S03]  /*16d0*/  SHF.R.S32.HI R35, RZ, 0x1f, R48 ;  /* 0x0000001fff237819 */ /* 0x000fc60000011430 */
[----:B------:R-:W-:Y:S01]  /*16e0*/  FADD.FTZ R19, R16, R19 ;  /* 0x0000001310137221 */ /* 0x000fe20000010000 */
[----:B------:R-:W-:Y:S01]  /*16f0*/  ISETP.GE.AND.EX P5, PT, R35, c[0x0][0x1cc], PT, P5 ;  /* 0x0000730023007a0c */ /* 0x000fe20003fa6350 */
[----:B------:R-:W-:-:S03]  /*1700*/  FADD.FTZ R17, R17, R38 ;  /* 0x0000002611117221 */ /* 0x000fc60000010000 */
[----:B------:R-:W-:Y:S02]  /*1710*/  ISETP.GT.U32.OR P5, PT, R0, 0x1bf, P5 ;  /* 0x000001bf0000780c */ /* 0x000fe40002fa4470 */
[--C-:B-----5:R-:W-:Y:S02]  /*1720*/  PRMT R37, RZ, 0x7610, R33.reuse ;  /* 0x00007610ff257816 */ /* 0x120fe40000000021 */
[----:B------:R-:W-:-:S03]  /*1730*/  PRMT R16, RZ, 0x5410, R33 ;  /* 0x00005410ff107816 */ /* 0x000fc60000000021 */
[----:B------:R-:W-:Y:S02]  /*1740*/  FMUL.FTZ R41, R37, R37 ;  /* 0x0000002525297220 */ /* 0x000fe40000410000 */
[C---:B------:R-:W-:Y:S02]  /*1750*/  FADD.FTZ R18, R16.reuse, R37 ;  /* 0x0000002510127221 */ /* 0x040fe40000010000 */
[----:B------:R-:W-:Y:S02]  /*1760*/  FFMA.FTZ R38, R16, R16, R41 ;  /* 0x0000001010267223 */ /* 0x000fe40000010029 */
[----:B------:R-:W-:Y:S01]  /*1770*/  FADD.FTZ R16, R17, R18 ;  /* 0x0000001211107221 */ /* 0x000fe20000010000 */
[----:B------:R-:W-:Y:S01]  /*1780*/  @!P5 MOV R18, R68 ;  /* 0x000000440012d202 */ /* 0x000fe20000000f00 */
[----:B------:R-:W-:Y:S01]  /*1790*/  FADD.FTZ R37, R19, R38 ;  /* 0x0000002613257221 */ /* 0x000fe20000010000 */
[----:B------:R-:W-:Y:S02]  /*17a0*/  @!P5 MOV R19, R67 ;  /* 0x000000430013d202 */ /* 0x000fe40000000f00 */
[----:B------:R-:W-:-:S02]  /*17b0*/  PRMT R41, RZ, 0x7610, R34 ;  /* 0x00007610ff297816 */ /* 0x000fc40000000022 */
[----:B------:R-:W-:-:S03]  /*17c0*/  PRMT R40, RZ, 0x5410, R34 ;  /* 0x00005410ff287816 */ /* 0x000fc60000000022 */
[----:B------:R-:W-:Y:S02]  /*17d0*/  FMUL.FTZ R17, R41, R41 ;  /* 0x0000002929117220 */ /* 0x000fe40000410000 */
[C---:B------:R-:W-:Y:S02]  /*17e0*/  FADD.FTZ R41, R40.reuse, R41 ;  /* 0x0000002928297221 */ /* 0x040fe40000010000 */
[----:B------:R-:W-:Y:S02]  /*17f0*/  FFMA.FTZ R40, R40, R40, R17 ;  /* 0x0000002828287223 */ /* 0x000fe40000010011 */
[----:B------:R-:W-:Y:S02]  /*1800*/  @!P5 IMAD R17, R35, c[0x0][0x1c0], RZ ;  /* 0x000070002311da24 */ /* 0x000fe400078e02ff */
[----:B------:R-:W-:-:S04]  /*1810*/  @!P5 IMAD.WIDE.U32 R18, R48, c[0x0][0x1c0], R18 ;  /* 0x000070003012da25 */ /* 0x000fc800078e0012 */
[----:B------:R-:W-:Y:S02]  /*1820*/  @!P5 IMAD R17, R48, c[0x0][0x1c4], R17 ;  /* 0x000071003011da24 */ /* 0x000fe400078e0211 */
[----:B------:R-:W-:Y:S01]  /*1830*/  FADD.FTZ R41, R16, R41 ;  /* 0x0000002910297221 */ /* 0x000fe20000010000 */
[C---:B------:R-:W-:Y:S02]  /*1840*/  @!P5 LEA R16, P6, R18.reuse, c[0x0][0x170], 0x1 ;  /* 0x00005c001210da11 */ /* 0x040fe400078c08ff */
[----:B------:R-:W-:Y:S02]  /*1850*/  @!P5 IADD3 R17, R19, R17, RZ ;  /* 0x000000111311d210 */ /* 0x000fe40007ffe0ff */
[----:B------:R-:W-:Y:S02]  /*1860*/  MOV R38, RZ ;  /* 0x000000ff00267202 */ /* 0x000fe40000000f00 */
[----:B------:R-:W-:-:S05]  /*1870*/  @!P5 LEA.HI.X R17, R18, c[0x0][0x174], R17, 0x1, P6 ;  /* 0x00005d001211da11 */ /* 0x000fca00030f0c11 */
[----:B------:R-:W2:Y:S01]  /*1880*/  @!P5 LDG.E R38, [R16.64] ;  /* 0x000000081026d981 */ /* 0x000ea2000c1e1900 */
[----:B------:R-:W-:Y:S01]  /*1890*/  FADD.FTZ R37, R37, R40 ;  /* 0x0000002825257221 */ /* 0x000fe20000010000 */
[C---:B------:R-:W-:Y:S02]  /*18a0*/  ISETP.GT.AND P5, PT, R2.reuse, 0x1e, PT ;  /* 0x0000001e0200780c */ /* 0x040fe40003fa4270 */
[----:B------:R-:W-:Y:S01]  /*18b0*/  ISETP.NE.AND P6, PT, R2, RZ, PT ;  /* 0x000000ff0200720c */ /* 0x000fe20003fc5270 */
[----:B------:R-:W-:Y:S01]  /*18c0*/  BSSY B0, `(.L_x_3160) ;  /* 0x0000045000007945 */ /* 0x000fe20003800000 */
[--C-:B--2---:R-:W-:Y:S02]  /*18d0*/  PRMT R17, RZ, 0x7610, R38.reuse ;  /* 0x00007610ff117816 */ /* 0x104fe40000000026 */
[----:B------:R-:W-:-:S03]  /*18e0*/  PRMT R16, RZ, 0x5410, R38 ;  /* 0x00005410ff107816 */ /* 0x000fc60000000026 */
[----:B------:R-:W-:Y:S02]  /*18f0*/  FMUL.FTZ R19, R17, R17 ;  /* 0x0000001111137220 */ /* 0x000fe40000410000 */
[C---:B------:R-:W-:Y:S02]  /*1900*/  FADD.FTZ R40, R16.reuse, R17 ;  /* 0x0000001110287221 */ /* 0x040fe40000010000 */
[----:B------:R-:W-:Y:S02]  /*1910*/  FFMA.FTZ R18, R16, R16, R19 ;  /* 0x0000001010127223 */ /* 0x000fe40000010013 */
        /* <DEDUP_REMOVED lines=25> */
[----:B-1----:R-:W-:Y:S01]  /*1ab0*/  @!P5 FADD.FTZ R41, R41, R16 ;  /* 0x000000102929d221 */ /* 0x002fe20000010000 */
[----:B------:R-:W-:-:S04]  /*1ac0*/  ISETP.NE.AND P5, PT, R0, RZ, PT ;  /* 0x000000ff0000720c */ /* 0x000fc80003fa5270 */
[----:B------:R0:W-:Y:S04]  /*1ad0*/  @!P6 STS.64 [R47.X8+0x10], R40 ;  /* 0x000010282f00e388 */ /* 0x0001e80000008a00 */
[----:B------:R-:W-:Y:S06]  /*1ae0*/  BAR.SYNC.DEFER_BLOCKING 0x0 ;  /* 0x0000000000007b1d */ /* 0x000fec0000010000 */
[----:B------:R-:W-:Y:S05]  /*1af0*/  @P5 BRA `(.L_x_3161) ;  /* 0x0000021000005947 */ /* 0x000fea0003800000 */
[----:B------:R-:W1:Y:S02]  /*1b00*/  LDS.64 R16, [0x18] ;  /* 0x00001800ff107984 */ /* 0x000e640000000a00 */
[----:B-1----:R-:W-:-:S02]  /*1b10*/  FADD.FTZ R37, R40, R16 ;  /* 0x0000001028257221 */ /* 0x002fc40000010000 */
[----:B0-----:R-:W-:Y:S02]  /*1b20*/  FADD.FTZ R40, R41, R17 ;  /* 0x0000001129287221 */ /* 0x001fe40000010000 */
        /* <DEDUP_REMOVED lines=30> */
.L_x_3161:
[----:B------:R-:W-:Y:S05]  /*1d10*/  BSYNC B0 ;  /* 0x0000000000007941 */ /* 0x000fea0003800000 */
.L_x_3160:
[----:B------:R-:W-:-:S04]  /*1d20*/  MOV R37, c[0x0][0xc] ;  /* 0x0000030000257a02 */ /* 0x000fc80000000f00 */
[----:B------:R-:W-:-:S13]  /*1d30*/  ISETP.GE.U32.AND P6, PT, R37, 0x2, PT ;  /* 0x000000022500780c */ /* 0x000fda0003fc6070 */
[----:B------:R-:W-:Y:S05]  /*1d40*/  @!P6 BRA `(.L_x_3162) ;  /* 0x000009700000e947 */ /* 0x000fea0003800000 */
[----:B------:R-:W-:Y:S05]  /*1d50*/  @P5 BRA `(.L_x_3163) ;  /* 0x000001a000005947 */ /* 0x000fea0003800000 */
[C---:B------:R-:W-:Y:S01]  /*1d60*/  LOP3.LUT R16, R46.reuse, 0x1, RZ, 0xc0, !PT ;  /* 0x000000012e107812 */ /* 0x040fe200078ec0ff */
[----:B------:R-:W1:Y:S01]  /*1d70*/  S2R R42, SR_CTAID.Y ;  /* 0x00000000002a7919 */ /* 0x000e620000002600 */
[----:B------:R-:W-:-:S03]  /*1d80*/  LOP3.LUT P6, RZ, R46, 0x2, RZ, 0xc0, !PT ;  /* 0x000000022eff7812 */ /* 0x000fc600078cc0ff */
[----:B------:R-:W-:-:S04]  /*1d90*/  IMAD R17, R16, c[0x0][0x10], RZ ;  /* 0x0000040010117a24 */ /* 0x000fc800078e02ff */
[----:B------:R-:W-:-:S05]  /*1da0*/  IMAD R16, R17, c[0x0][0xc], RZ ;  /* 0x0000030011107a24 */ /* 0x000fca00078e02ff */
[----:B------:R-:W-:Y:S01]  /*1db0*/  SHF.L.U32 R19, R16, 0x1, RZ ;  /* 0x0000000110137819 */ /* 0x000fe200000006ff */
[----:B------:R-:W-:-:S10]  /*1dc0*/  HFMA2.MMA R16, -RZ, RZ, 0, 2.384185791015625e-07 ;  /* 0x00000004ff107435 */ /* 0x000fd400000001ff */
[----:B------:R-:W-:Y:S01]  /*1dd0*/  IMAD.WIDE R18, R19, R16, c[0x0][0x198] ;  /* 0x0000660013127625 */ /* 0x000fe200078e0210 */
[----:B-1----:R-:W-:-:S03]  /*1de0*/  IADD3 R17, R17, R42, RZ ;  /* 0x0000002a11117210 */ /* 0x002fc60007ffe0ff */
[----:B------:R-:W-:Y:S01]  /*1df0*/  IMAD R43, R3, c[0x0][0x10], R42 ;  /* 0x00000400032b7a24 */ /* 0x000fe200078e022a */
[----:B------:R-:W-:Y:S01]  /*1e00*/  MOV R42, 0x1 ;  /* 0x00000001002a7802 */ /* 0x000fe20000000f00 */
[----:B------:R-:W-:-:S04]  /*1e10*/  IMAD.WIDE.U32 R16, R17, R16, c[0x0][0x190] ;  /* 0x0000640011107625 */ /* 0x000fc800078e0010 */
[----:B------:R-:W-:Y:S01]  /*1e20*/  IMAD.WIDE.U32 R18, R43, 0x8, R18 ;  /* 0x000000082b127825 */ /* 0x000fe200078e0012 */
[----:B------:R-:W-:-:S04]  /*1e30*/  SEL R43, R42, 0xffffffff, !P6 ;  /* 0xffffffff2a2b7807 */ /* 0x000fc80007000000 */
[----:B------:R1:W-:Y:S01]  /*1e40*/  STG.E.64 [R18.64], R40 ;  /* 0x0000002812007986 */ /* 0x0003e2000c101b08 */
[----:B------:R-:W-:Y:S06]  /*1e50*/  MEMBAR.ALL.GPU ;  /* 0x0000000000007992 */ /* 0x000fec000000a000 */
[----:B------:R-:W-:-:S00]  /*1e60*/  ERRBAR ;  /* 0x00000000000079ab */ /* 0x000fc00000000000 */
[----:B-1----:R-:W-:Y:S01]  /*1e70*/  SEL R19, RZ, c[0x0][0xc], P6 ;  /* 0x00000300ff137a07 */ /* 0x002fe20003000000 */
[----:B------:R1:W-:Y:S03]  /*1e80*/  RED.E.ADD.S32.STRONG.GPU [R16.64], R43 ;  /* 0x0000002b1000798e */ /* 0x0003e6000c10e388 */
[----:B------:R-:W-:-:S13]  /*1e90*/  ISETP.NE.AND P6, PT, R19, -0x1, PT ;  /* 0xffffffff1300780c */ /* 0x000fda0003fc5270 */
[----:B-1----:R-:W-:Y:S05]  /*1ea0*/  @!P6 BRA `(.L_x_3163) ;  /* 0x000000500000e947 */ /* 0x002fea0003800000 */
.L_x_3164:
[----:B------:R-:W2:Y:S01]  /*1eb0*/  LDG.E.STRONG.GPU R18, [R16.64] ;  /* 0x0000000810127981 */ /* 0x000ea2000c1ef900 */
[----:B------:R-:W-:Y:S01]  /*1ec0*/  YIELD ;  /* 0x0000000000007946 */ /* 0x000fe20003800000 */
[----:B--2---:R-:W-:Y:S01]  /*1ed0*/  ISETP.NE.AND P6, PT, R18, R19, PT ;  /* 0x000000131200720c */ /* 0x004fe20003fc5270 */
[----:B------:R-:W-:-:S12]  /*1ee0*/  CCTL.IVALL ;  /* 0x00000000ff00798f */ /* 0x000fd80002000000 */
[----:B------:R-:W-:Y:S05]  /*1ef0*/  @P6 BRA `(.L_x_3164) ;  /* 0xffffffb000006947 */ /* 0x000fea000383ffff */
.L_x_3163:
        /* <DEDUP_REMOVED lines=11> */
.L_x_3166:
        /* <DEDUP_REMOVED lines=11> */
[----:B------:R-:W-:Y:S01]  /*2060*/  IADD3 R42, R18, 0x1, RZ ;  /* 0x00000001122a7810 */ /* 0x000fe20007ffe0ff */
[----:B0-2---:R-:W-:Y:S02]  /*2070*/  @!P6 FADD.FTZ R40, R40, R16 ;  /* 0x000000102828e221 */ /* 0x005fe40000010000 */
[----:B------:R-:W-:Y:S01]  /*2080*/  @!P6 FADD.FTZ R41, R41, R17 ;  /* 0x000000112929e221 */ /* 0x000fe20000010000 */
[----:B------:R-:W-:-:S13]  /*2090*/  ISETP.EQ.OR P6, PT, R42, R3, P5 ;  /* 0x000000032a00720c */ /* 0x000fda0002fc2670 */
[----:B------:R-:W0:Y:S01]  /*20a0*/  @!P6 S2R R37, SR_CTAID.Y ;  /* 0x000000000025e919 */ /* 0x000e220000002600 */
[----:B------:R-:W-:Y:S01]  /*20b0*/  @!P6 MOV R17, 0x4 ;  /* 0x000000040011e802 */ /* 0x000fe20000000f00 */
[----:B0-----:R-:W-:Y:S01]  /*20c0*/  @!P6 IMAD R37, R42, c[0x0][0x10], R37 ;  /* 0x000004002a25ea24 */ /* 0x001fe200078e0225 */
[----:B------:R-:W-:-:S05]  /*20d0*/  @!P6 LOP3.LUT R42, R46, 0x1, RZ, 0xc0, !PT ;  /* 0x000000012e2ae812 */ /* 0x000fca00078ec0ff */
[----:B------:R-:W-:-:S04]  /*20e0*/  @!P6 IMAD R42, R42, c[0x0][0x10], RZ ;  /* 0x000004002a2aea24 */ /* 0x000fc800078e02ff */
[----:B------:R-:W-:-:S05]  /*20f0*/  @!P6 IMAD R42, R42, c[0x0][0xc], RZ ;  /* 0x000003002a2aea24 */ /* 0x000fca00078e02ff */
[----:B------:R-:W-:-:S05]  /*2100*/  @!P6 SHF.L.U32 R42, R42, 0x1, RZ ;  /* 0x000000012a2ae819 */ /* 0x000fca00000006ff */
[----:B------:R-:W-:-:S06]  /*2110*/  @!P6 IMAD.WIDE R16, R42, R17, c[0x0][0x198] ;  /* 0x000066002a10e625 */ /* 0x000fcc00078e0211 */
[----:B------:R-:W-:-:S06]  /*2120*/  @!P6 IMAD.WIDE.U32 R16, R37, 0x8, R16 ;  /* 0x000000082510e825 */ /* 0x000fcc00078e0010 */
[----:B------:R-:W2:Y:S01]  /*2130*/  @!P6 LDG.E.64 R16, [R16.64] ;  /* 0x000000081010e981 */ /* 0x000ea2000c1e1b00 */
[----:B------:R-:W-:Y:S01]  /*2140*/  IADD3 R42, R18, 0x2, RZ ;  /* 0x00000002122a7810 */ /* 0x000fe20007ffe0ff */
[----:B--2---:R-:W-:Y:S02]  /*2150*/  @!P6 FADD.FTZ R40, R40, R16 ;  /* 0x000000102828e221 */ /* 0x004fe40000010000 */
        /* <DEDUP_REMOVED lines=32> */
.L_x_3165:
[----:B------:R-:W-:-:S04]  /*2360*/  MOV R19, c[0x0][0xc] ;  /* 0x0000030000137a02 */ /* 0x000fc80000000f00 */
[----:B------:R-:W-:-:S13]  /*2370*/  LOP3.LUT P6, R19, R19, 0x3, RZ, 0xc0, !PT ;  /* 0x0000000313137812 */ /* 0x000fda00078cc0ff */
[----:B------:R-:W-:Y:S05]  /*2380*/  @!P6 BRA `(.L_x_3162) ;  /* 0x000003300000e947 */ /* 0x000fea0003800000 */
[----:B------:R-:W-:Y:S01]  /*2390*/  ISETP.EQ.OR P6, PT, R18, R3, P5 ;  /* 0x000000031200720c */ /* 0x000fe20002fc2670 */
[----:B------:R-:W-:Y:S01]  /*23a0*/  BSSY B0, `(.L_x_3167) ;  /* 0x0000012000007945 */ /* 0x000fe20003800000 */
[----:B------:R-:W-:Y:S02]  /*23b0*/  P2R R16, PR, RZ, 0x1 ;  /* 0x00000001ff107803 */ /* 0x000fe40000000000 */
[----:B------:R-:W-:-:S04]  /*23c0*/  ISETP.NE.AND P0, PT, R19, 0x1, PT ;  /* 0x000000011300780c */ /* 0x000fc80003f05270 */
[----:B------:R-:W-:Y:S02]  /*23d0*/  P2R R17, PR, RZ, 0x1 ;  /* 0x00000001ff117803 */ /* 0x000fe40000000000 */
[----:B------:R-:W-:-:S03]  /*23e0*/  ISETP.NE.AND P0, PT, R16, RZ, PT ;  /* 0x000000ff1000720c */ /* 0x000fc60003f05270 */
        /* <DEDUP_REMOVED lines=13> */
.L_x_3168:
[----:B------:R-:W-:Y:S05]  /*24c0*/  BSYNC B0 ;  /* 0x0000000000007941 */ /* 0x000fea0003800000 */
.L_x_3167:
[----:B------:R-:W-:-:S13]  /*24d0*/  ISETP.NE.AND P6, PT, R19, 0x1, PT ;  /* 0x000000011300780c */ /* 0x000fda0003fc5270 */
[----:B------:R-:W-:Y:S05]  /*24e0*/  @!P6 BRA `(.L_x_3162) ;  /* 0x000001d00000e947 */ /* 0x000fea0003800000 */
[----:B------:R-:W-:-:S04]  /*24f0*/  IADD3 R16, R18, 0x1, RZ ;  /* 0x0000000112107810 */ /* 0x000fc80007ffe0ff */
[----:B------:R-:W-:-:S13]  /*2500*/  ISETP.EQ.OR P6, PT, R16, R3, P5 ;  /* 0x000000031000720c */ /* 0x000fda0002fc2670 */
[----:B------:R-:W1:Y:S01]  /*2510*/  @!P6 S2R R37, SR_CTAID.Y ;  /* 0x000000000025e919 */ /* 0x000e620000002600 */
[----:B------:R-:W-:Y:S01]  /*2520*/  @!P6 MOV R17, 0x4 ;  /* 0x000000040011e802 */ /* 0x000fe20000000f00 */
[----:B-1----:R-:W-:Y:S01]  /*2530*/  @!P6 IMAD R37, R16, c[0x0][0x10], R37 ;  /* 0x000004001025ea24 */ /* 0x002fe200078e0225 */
        /* <DEDUP_REMOVED lines=8> */
[----:B0-2---:R-:W-:Y:S02]  /*25c0*/  @!P6 FADD.FTZ R40, R40, R16 ;  /* 0x000000102828e221 */ /* 0x005fe40000010000 */
[----:B------:R-:W-:Y:S01]  /*25d0*/  @!P6 FADD.FTZ R41, R41, R17 ;  /* 0x000000112929e221 */ /* 0x000fe20000010000 */
[----:B------:R-:W-:-:S04]  /*25e0*/  ISETP.EQ.OR P6, PT, R18, R3, P5 ;  /* 0x000000031200720c */ /* 0x000fc80002fc2670 */
[----:B------:R-:W-:-:S13]  /*25f0*/  ISETP.EQ.OR P6, PT, R19, 0x2, P6 ;  /* 0x000000021300780c */ /* 0x000fda00037c2670 */
[----:B------:R-:W0:Y:S01]  /*2600*/  @!P6 S2R R19, SR_CTAID.Y ;  /* 0x000000000013e919 */ /* 0x000e220000002600 */
[----:B------:R-:W-:Y:S02]  /*2610*/  @!P6 LOP3.LUT R37, R46, 0x1, RZ, 0xc0, !PT ;  /* 0x000000012e25e812 */ /* 0x000fe400078ec0ff */
[----:B------:R-:W-:-:S03]  /*2620*/  @!P6 MOV R16, 0x4 ;  /* 0x000000040010e802 */ /* 0x000fc60000000f00 */
[----:B------:R-:W-:-:S04]  /*2630*/  @!P6 IMAD R37, R37, c[0x0][0x10], RZ ;  /* 0x000004002525ea24 */ /* 0x000fc800078e02ff */
[----:B------:R-:W-:-:S05]  /*2640*/  @!P6 IMAD R37, R37, c[0x0][0xc], RZ ;  /* 0x000003002525ea24 */ /* 0x000fca00078e02ff */
[----:B------:R-:W-:-:S05]  /*2650*/  @!P6 SHF.L.U32 R37, R37, 0x1, RZ ;  /* 0x000000012525e819 */ /* 0x000fca00000006ff */
[----:B------:R-:W-:-:S04]  /*2660*/  @!P6 IMAD.WIDE R16, R37, R16, c[0x0][0x198] ;  /* 0x000066002510e625 */ /* 0x000fc800078e0210 */
[----:B0-----:R-:W-:-:S04]  /*2670*/  @!P6 IMAD R19, R18, c[0x0][0x10], R19 ;  /* 0x000004001213ea24 */ /* 0x001fc800078e0213 */
[----:B------:R-:W-:-:S06]  /*2680*/  @!P6 IMAD.WIDE.U32 R16, R19, 0x8, R16 ;  /* 0x000000081310e825 */ /* 0x000fcc00078e0010 */
[----:B------:R-:W2:Y:S02]  /*2690*/  @!P6 LDG.E.64 R16, [R16.64] ;  /* 0x000000081010e981 */ /* 0x000ea4000c1e1b00 */
[----:B--2---:R-:W-:Y:S02]  /*26a0*/  @!P6 FADD.FTZ R40, R40, R16 ;  /* 0x000000102828e221 */ /* 0x004fe40000010000 */
[----:B------:R-:W-:-:S04]  /*26b0*/  @!P6 FADD.FTZ R41, R41, R17 ;  /* 0x000000112929e221 */ /* 0x000fc80000010000 */
.L_x_3162:
[----:B------:R-:W-:Y:S01]  /*26c0*/  P2R R16, PR, RZ, 0x1 ;  /* 0x00000001ff107803 */ /* 0x000fe20000000000 */
[----:B------:R-:W-:Y:S01]  /*26d0*/  @!P5 STS.64 [0x88], R40 ;  /* 0x00008828ff00d388 */ /* 0x000fe20000000a00 */
[----:B------:R-:W-:Y:S01]  /*26e0*/  LOP3.LUT P6, RZ, R3, R0, RZ, 0xfc, !PT ;  /* 0x0000000003ff7212 */ /* 0x000fe200078cfcff */
[----:B------:R-:W-:Y:S01]  /*26f0*/  HFMA2.MMA R19, -RZ, RZ, 0, 2.384185791015625e-07 ;  /* 0x00000004ff137435 */ /* 0x000fe200000001ff */
[----:B------:R-:W-:Y:S02]  /*2700*/  ISETP.EQ.U32.AND P0, PT, RZ, c[0x0][0x168], PT ;  /* 0x00005a00ff007a0c */ /* 0x000fe40003f02070 */
[----:B------:R-:W-:-:S02]  /*2710*/  IADD3 R18, R65, R36, RZ ;  /* 0x0000002441127210 */ /* 0x000fc40007ffe0ff */
[----:B------:R-:W-:Y:S02]  /*2720*/  ISETP.EQ.OR.EX P6, PT, RZ, c[0x0][0x16c], P6, P0 ;  /* 0x00005b00ff007a0c */ /* 0x000fe400037c2700 */
[----:B------:R-:W-:-:S11]  /*2730*/  ISETP.NE.AND P0, PT, R16, RZ, PT ;  /* 0x000000ff1000720c */ /* 0x000fd60003f05270 */
[----:B------:R-:W-:Y:S01]  /*2740*/  @!P6 MOV R17, 0x8 ;  /* 0x000000080011e802 */ /* 0x000fe20000000f00 */
[----:B------:R-:W-:Y:S02]  /*2750*/  @!P6 FMUL.FTZ R43, R41, c[0x0][0x1f4] ;  /* 0x00007d00292bea20 */ /* 0x000fe40000410000 */
[----:B------:R-:W-:Y:S02]  /*2760*/  @!P6 FMUL.FTZ R42, R40, c[0x0][0x1f4] ;  /* 0x00007d00282aea20 */ /* 0x000fe40000410000 */
[----:B------:R-:W-:-:S05]  /*2770*/  @!P6 IMAD.WIDE R16, R64, R17, c[0x0][0x168] ;  /* 0x00005a004010e625 */ /* 0x000fca00078e0211 */
[----:B------:R1:W-:Y:S04]  /*2780*/  @!P6 STG.E.64 [R16.64], R42 ;  /* 0x0000002a1000e986 */ /* 0x0003e8000c101b08 */
[----:B------:R-:W-:Y:S01]  /*2790*/  BAR.SYNC.DEFER_BLOCKING 0x0 ;  /* 0x0000000000007b1d */ /* 0x000fe20000010000 */
[----:B-1----:R-:W-:-:S04]  /*27a0*/  IMAD.WIDE R16, R18, R19, c[0x0][0x178] ;  /* 0x00005e0012107625 */ /* 0x002fc800078e0213 */
[----:B------:R-:W-:Y:S02]  /*27b0*/  IMAD.WIDE R18, R18, R19, c[0x0][0x180] ;  /* 0x0000600012127625 */ /* 0x000fe400078e0213 */
[----:B------:R-:W2:Y:S04]  /*27c0*/  LDG.E.64 R16, [R16.64] ;  /* 0x0000000810107981 */ /* 0x000ea8000c1e1b00 */
[----:B------:R-:W2:Y:S01]  /*27d0*/  LDG.E.64 R18, [R18.64] ;  /* 0x0000000812127981 */ /* 0x000ea2000c1e1b00 */
[----:B------:R-:W-:Y:S01]  /*27e0*/  ISETP.NE.AND P6, PT, RZ, UR10, PT ;  /* 0x0000000aff007c0c */ /* 0x000fe2000bfc5270 */
[----:B------:R-:W-:Y:S02]  /*27f0*/  UMOV UR6, 0x3f800000 ;  /* 0x3f80000000067882 */ /* 0x000fe40000000000 */
[----:B------:R-:W1:Y:S02]  /*2800*/  LDS.64 R36, [0x88] ;  /* 0x00008800ff247984 */ /* 0x000e640000000a00 */
[----:B01----:R-:W-:-:S04]  /*2810*/  FMUL.FTZ R40, R36, c[0x0][0x1f4] ;  /* 0x00007d0024287a20 */ /* 0x003fc80000410000 */
[----:B------:R0:W1:Y:S02]  /*2820*/  R2UR UR5, R40 ;  /* 0x00000000280573c2 */ /* 0x00006400000e0000 */
[----:B0-----:R-:W-:Y:S02]  /*2830*/  PRMT R40, RZ, 0x7610, R45 ;  /* 0x00007610ff287816 */ /* 0x001fe4000000002d */
[----:B-1----:R-:W-:-:S03]  /*2840*/  MOV R36, UR5 ;  /* 0x0000000500247c02 */ /* 0x002fc60008000f00 */
[----:B------:R-:W-:Y:S02]  /*2850*/  FADD.FTZ R40, R40, -UR5 ;  /* 0x8000000528287e21 */ /* 0x000fe40008010000 */
[----:B------:R-:W-:-:S04]  /*2860*/  FMUL.FTZ R36, R36, UR5 ;  /* 0x0000000524247c20 */ /* 0x000fc80008410000 */
[----:B------:R-:W-:Y:S01]  /*2870*/  FFMA.FTZ R36, R37, c[0x0][0x1f4], -R36 ;  /* 0x00007d0025247a23 */ /* 0x000fe20000010824 */
[----:B------:R-:W-:-:S04]  /*2880*/  PRMT R37, RZ, 0x5410, R45 ;  /* 0x00005410ff257816 */ /* 0x000fc8000000002d */
[----:B------:R-:W-:Y:S01]  /*2890*/  FSETP.GTU.FTZ.AND P5, PT, R36, RZ, PT ;  /* 0x000000ff2400720b */ /* 0x000fe20003fbc000 */
[----:B------:R-:W-:-:S12]  /*28a0*/  FADD.FTZ R37, R37, -UR5 ;  /* 0x8000000525257e21 */ /* 0x000fd80008010000 */
[----:B------:R-:W-:Y:S01]  /*28b0*/  VOTEU.ANY UP0, P5 ;  /* 0x00000000003f7886 */ /* 0x000fe20002800100 */
[----:B------:R-:W-:-:S13]  /*28c0*/  PLOP3.LUT P5, PT, PT, PT, UP0, 0x80, 0x0 ;  /* 0x000000000000781c */ /* 0x000fda0003faf008 */
[----:B------:R-:W-:-:S04]  /*28d0*/  @P5 FADD.FTZ R36, R36, c[0x0][0x188] ;  /* 0x0000620024245621 */ /* 0x000fc80000010000 */
[----:B------:R-:W0:Y:S02]  /*28e0*/  @P5 MUFU.RSQ R41, R36 ;  /* 0x0000002400295308 */ /* 0x000e240000001400 */
[----:B0-----:R-:W0:Y:S02]  /*28f0*/  @P5 R2UR UR7, R41 ;  /* 0x00000000290753c2 */ /* 0x001e2400000e0000 */
[----:B0-----:R-:W-:Y:S02]  /*2900*/  @UP0 UMOV UR6, UR7 ;  /* 0x0000000700060c82 */ /* 0x001fe40008000000 */
[----:B------:R-:W-:Y:S02]  /*2910*/  FMUL.FTZ R37, R37, UR6 ;  /* 0x0000000625257c20 */ /* 0x000fe40008410000 */
[----:B------:R-:W-:Y:S02]  /*2920*/  FMUL.FTZ R40, R40, UR6 ;  /* 0x0000000628287c20 */ /* 0x000fe40008410000 */
[----:B--2---:R-:W-:-:S02]  /*2930*/  FFMA.FTZ R36, R16, R37, R18 ;  /* 0x0000002510247223 */ /* 0x004fc40000010012 */
        /* <DEDUP_REMOVED lines=12> */
.L_x_3169:
[----:B------:R-:W-:Y:S01]  /*2a00*/  BSSY B0, `(.L_x_3170) ;  /* 0x000000c000007945 */ /* 0x000fe20003800000 */
[----:B------:R-:W-:Y:S05]  /*2a10*/  @!P0 BRA `(.L_x_3171) ;  /* 0x000000a000008947 */ /* 0x000fea0003800000 */
[----:B------:R-:W-:Y:S01]  /*2a20*/  F2FP.BF16.PACK_AB R43, R37, R36 ;  /* 0x00000024252b723e */ /* 0x000fe200000010ff */
[----:B------:R-:W-:Y:S01]  /*2a30*/  IMAD R40, R4, c[0x0][0x1c0], RZ ;  /* 0x0000700004287a24 */ /* 0x000fe200078e02ff */
[----:B------:R-:W-:Y:S02]  /*2a40*/  MOV R36, R68 ;  /* 0x0000004400247202 */ /* 0x000fe40000000f00 */
[----:B------:R-:W-:Y:S01]  /*2a50*/  MOV R37, R67 ;  /* 0x0000004300257202 */ /* 0x000fe20000000f00 */
[----:B------:R-:W-:-:S04]  /*2a60*/  IMAD R41, R63, c[0x0][0x1c4], R40 ;  /* 0x000071003f297a24 */ /* 0x000fc800078e0228 */
[----:B------:R-:W-:-:S05]  /*2a70*/  IMAD.WIDE.U32 R36, R63, c[0x0][0x1c0], R36 ;  /* 0x000070003f247a25 */ /* 0x000fca00078e0024 */
[----:B------:R-:W-:Y:S02]  /*2a80*/  IADD3 R41, R37, R41, RZ ;  /* 0x0000002925297210 */ /* 0x000fe40007ffe0ff */
[----:B------:R-:W-:-:S04]  /*2a90*/  LEA R40, P5, R36, c[0x0][0x160], 0x1 ;  /* 0x0000580024287a11 */ /* 0x000fc800078a08ff */
[----:B------:R-:W-:-:S05]  /*2aa0*/  LEA.HI.X R41, R36, c[0x0][0x164], R41, 0x1, P5 ;  /* 0x0000590024297a11 */ /* 0x000fca00028f0c29 */
[----:B------:R0:W-:Y:S04]  /*2ab0*/  STG.E [R40.64], R43 ;  /* 0x0000002b28007986 */ /* 0x0001e8000c101908 */
.L_x_3171:
[----:B------:R-:W-:Y:S05]  /*2ac0*/  BSYNC B0 ;  /* 0x0000000000007941 */ /* 0x000fea0003800000 */
.L_x_3170:
[--C-:B------:R-:W-:Y:S02]  /*2ad0*/  PRMT R36, RZ, 0x5410, R39.reuse ;  /* 0x00005410ff247816 */ /* 0x100fe40000000027 */
[----:B------:R-:W-:-:S03]  /*2ae0*/  PRMT R37, RZ, 0x7610, R39 ;  /* 0x00007610ff257816 */ /* 0x000fc60000000027 */
[----:B------:R-:W-:Y:S02]  /*2af0*/  FADD.FTZ R36, R36, -UR5 ;  /* 0x8000000524247e21 */ /* 0x000fe40008010000 */
[----:B------:R-:W-:Y:S02]  /*2b00*/  FADD.FTZ R37, R37, -UR5 ;  /* 0x8000000525257e21 */ /* 0x000fe40008010000 */
[----:B------:R-:W-:Y:S02]  /*2b10*/  FMUL.FTZ R39, R36, UR6 ;  /* 0x0000000624277c20 */ /* 0x000fe40008410000 */
[----:B------:R-:W-:Y:S02]  /*2b20*/  FMUL.FTZ R42, R37, UR6 ;  /* 0x00000006252a7c20 */ /* 0x000fe40008410000 */
[----:B------:R-:W-:Y:S02]  /*2b30*/  FFMA.FTZ R39, R16, R39, R18 ;  /* 0x0000002710277223 */ /* 0x000fe40000010012 */
[----:B------:R-:W-:Y:S01]  /*2b40*/  FFMA.FTZ R42, R17, R42, R19 ;  /* 0x0000002a112a7223 */ /* 0x000fe20000010013 */
[----:B------:R-:W-:Y:S05]  /*2b50*/  @!P6 BRA `(.L_x_3172) ;  /* 0x000000a00000e947 */ /* 0x000fea0003800000 */
        /* <DEDUP_REMOVED lines=10> */
.L_x_3172:
[----:B------:R-:W-:Y:S01]  /*2c00*/  BSSY B0, `(.L_x_3173) ;  /* 0x000000c000007945 */ /* 0x000fe20003800000 */
[----:B------:R-:W-:Y:S05]  /*2c10*/  @!P1 BRA `(.L_x_3174) ;  /* 0x000000a000009947 */ /* 0x000fea0003800000 */
[----:B------:R-:W-:Y:S01]  /*2c20*/  MOV R36, R68 ;  /* 0x0000004400247202 */ /* 0x000fe20000000f00 */
[----:B0-----:R-:W-:Y:S01]  /*2c30*/  IMAD R41, R5, c[0x0][0x1c0], RZ ;  /* 0x0000700005297a24 */ /* 0x001fe200078e02ff */
        /* <DEDUP_REMOVED lines=8> */
.L_x_3174:
[----:B------:R-:W-:Y:S05]  /*2cc0*/  BSYNC B0 ;  /* 0x0000000000007941 */ /* 0x000fea0003800000 */
.L_x_3173:
[--C-:B------:R-:W-:Y:S02]  /*2cd0*/  PRMT R36, RZ, 0x5410, R44.reuse ;  /* 0x00005410ff247816 */ /* 0x100fe4000000002c */
[----:B------:R-:W-:-:S03]  /*2ce0*/  PRMT R37, RZ, 0x7610, R44 ;  /* 0x00007610ff257816 */ /* 0x000fc6000000002c */
[----:B------:R-:W-:Y:S02]  /*2cf0*/  FADD.FTZ R36, R36, -UR5 ;  /* 0x8000000524247e21 */ /* 0x000fe40008010000 */
[----:B------:R-:W-:Y:S02]  /*2d00*/  FADD.FTZ R37, R37, -UR5 ;  /* 0x8000000525257e21 */ /* 0x000fe40008010000 */
[----:B0-----:R-:W-:Y:S02]  /*2d10*/  FMUL.FTZ R39, R36, UR6 ;  /* 0x0000000624277c20 */ /* 0x001fe40008410000 */
[----:B------:R-:W-:Y:S02]  /*2d20*/  FMUL.FTZ R42, R37, UR6 ;  /* 0x00000006252a7c20 */ /* 0x000fe40008410000 */
        /* <DEDUP_REMOVED lines=13> */
.L_x_3175:
        /* <DEDUP_REMOVED lines=12> */
.L_x_3177:
[----:B------:R-:W-:Y:S05]  /*2ec0*/  BSYNC B0 ;  /* 0x0000000000007941 */ /* 0x000fea0003800000 */
.L_x_3176:
[--C-:B------:R-:W-:Y:S02]  /*2ed0*/  PRMT R36, RZ, 0x5410, R9.reuse ;  /* 0x00005410ff247816 */ /* 0x100fe40000000009 */
[----:B------:R-:W-:Y:S02]  /*2ee0*/  PRMT R37, RZ, 0x7610, R9 ;  /* 0x00007610ff257816 */ /* 0x000fe40000000009 */
[--C-:B0-----:R-:W-:Y:S01]  /*2ef0*/  PRMT R39, RZ, 0x5410, R10.reuse ;  /* 0x00005410ff277816 */ /* 0x101fe2000000000a */
[----:B------:R-:W-:Y:S01]  /*2f00*/  FADD.FTZ R9, R36, -UR5 ;  /* 0x8000000524097e21 */ /* 0x000fe20008010000 */
[----:B------:R-:W-:Y:S01]  /*2f10*/  PRMT R40, RZ, 0x7610, R10 ;  /* 0x00007610ff287816 */ /* 0x000fe2000000000a */
[----:B------:R-:W-:Y:S02]  /*2f20*/  FADD.FTZ R10, R37, -UR5 ;  /* 0x80000005250a7e21 */ /* 0x000fe40008010000 */
[----:B------:R-:W-:Y:S02]  /*2f30*/  FADD.FTZ R36, R39, -UR5 ;  /* 0x8000000527247e21 */ /* 0x000fe40008010000 */
[----:B------:R-:W-:-:S02]  /*2f40*/  FADD.FTZ R37, R40, -UR5 ;  /* 0x8000000528257e21 */ /* 0x000fc40008010000 */
[----:B------:R-:W-:Y:S02]  /*2f50*/  FMUL.FTZ R39, R9, UR6 ;  /* 0x0000000609277c20 */ /* 0x000fe40008410000 */
[----:B------:R-:W-:Y:S02]  /*2f60*/  FMUL.FTZ R42, R10, UR6 ;  /* 0x000000060a2a7c20 */ /* 0x000fe40008410000 */
[----:B------:R-:W-:Y:S02]  /*2f70*/  FMUL.FTZ R9, R36, UR6 ;  /* 0x0000000624097c20 */ /* 0x000fe40008410000 */
        /* <DEDUP_REMOVED lines=14> */
.L_x_3178:
        /* <DEDUP_REMOVED lines=12> */
.L_x_3180:
[----:B------:R-:W-:Y:S05]  /*3120*/  BSYNC B0 ;  /* 0x0000000000007941 */ /* 0x000fea0003800000 */
.L_x_3179:
        /* <DEDUP_REMOVED lines=13> */
.L_x_3181:
        /* <DEDUP_REMOVED lines=12> */
.L_x_3183:
[----:B------:R-:W-:Y:S05]  /*32c0*/  BSYNC B0 ;  /* 0x0000000000007941 */ /* 0x000fea0003800000 */
.L_x_3182:
[--C-:B0-----:R-:W-:Y:S02]  /*32d0*/  PRMT R9, RZ, 0x5410, R13.reuse ;  /* 0x00005410ff097816 */ /* 0x101fe4000000000d */
[----:B------:R-:W-:Y:S02]  /*32e0*/  PRMT R10, RZ, 0x7610, R13 ;  /* 0x00007610ff0a7816 */ /* 0x000fe4000000000d */
[----:B------:R-:W-:Y:S01]  /*32f0*/  ISETP.GE.U32.AND P5, PT, R58, c[0x0][0x1c8], PT ;  /* 0x000072003a007a0c */ /* 0x000fe20003fa6070 */
[----:B------:R-:W-:Y:S02]  /*3300*/  FADD.FTZ R9, R9, -UR5 ;  /* 0x8000000509097e21 */ /* 0x000fe40008010000 */
[----:B------:R-:W-:Y:S01]  /*3310*/  FADD.FTZ R10, R10, -UR5 ;  /* 0x800000050a0a7e21 */ /* 0x000fe20008010000 */
[----:B------:R-:W-:Y:S01]  /*3320*/  ISETP.GE.AND.EX P5, PT, R11, c[0x0][0x1cc], PT, P5 ;  /* 0x000073000b007a0c */ /* 0x000fe20003fa6350 */
[----:B------:R-:W-:Y:S02]  /*3330*/  FMUL.FTZ R9, R9, UR6 ;  /* 0x0000000609097c20 */ /* 0x000fe40008410000 */
[----:B------:R-:W-:Y:S01]  /*3340*/  FMUL.FTZ R10, R10, UR6 ;  /* 0x000000060a0a7c20 */ /* 0x000fe20008410000 */
[----:B------:R-:W-:Y:S01]  /*3350*/  ISETP.GT.U32.OR P5, PT, R0, 0x1bf, P5 ;  /* 0x000001bf0000780c */ /* 0x000fe20002fa4470 */
[----:B------:R-:W-:-:S02]  /*3360*/  FFMA.FTZ R9, R16, R9, R18 ;  /* 0x0000000910097223 */ /* 0x000fc40000010012 */
[----:B------:R-:W-:Y:S01]  /*3370*/  FFMA.FTZ R40, R17, R10, R19 ;  /* 0x0000000a11287223 */ /* 0x000fe20000010013 */
[----:B------:R-:W-:Y:S08]  /*3380*/  @!P6 BRA `(.L_x_3184) ;  /* 0x000000a00000e947 */ /* 0x000ff00003800000 */
        /* <DEDUP_REMOVED lines=10> */
.L_x_3184:
[----:B------:R-:W-:Y:S01]  /*3430*/  BSSY B0, `(.L_x_3185) ;  /* 0x000000c000007945 */ /* 0x000fe20003800000 */
[----:B------:R-:W-:Y:S05]  /*3440*/  @P5 BRA `(.L_x_3186) ;  /* 0x000000a000005947 */ /* 0x000fea0003800000 */
[----:B------:R-:W-:Y:S01]  /*3450*/  IMAD R13, R11, c[0x0][0x1c0], RZ ;  /* 0x000070000b0d7a24 */ /* 0x000fe200078e02ff */
[----:B------:R-:W-:Y:S02]  /*3460*/  MOV R10, R68 ;  /* 0x00000044000a7202 */ /* 0x000fe40000000f00 */
[----:B------:R-:W-:Y:S01]  /*3470*/  MOV R11, R67 ;  /* 0x00000043000b7202 */ /* 0x000fe20000000f00 */
[----:B------:R-:W-:Y:S01]  /*3480*/  IMAD R13, R58, c[0x0][0x1c4], R13 ;  /* 0x000071003a0d7a24 */ /* 0x000fe200078e020d */
[----:B------:R-:W-:-:S03]  /*3490*/  F2FP.BF16.PACK_AB R9, R40, R9 ;  /* 0x000000092809723e */ /* 0x000fc600000010ff */
[----:B------:R-:W-:-:S05]  /*34a0*/  IMAD.WIDE.U32 R10, R58, c[0x0][0x1c0], R10 ;  /* 0x000070003a0a7a25 */ /* 0x000fca00078e000a */
[----:B------:R-:W-:Y:S02]  /*34b0*/  IADD3 R13, R11, R13, RZ ;  /* 0x0000000d0b0d7210 */ /* 0x000fe40007ffe0ff */
[----:B------:R-:W-:-:S04]  /*34c0*/  LEA R36, P5, R10, c[0x0][0x160], 0x1 ;  /* 0x000058000a247a11 */ /* 0x000fc800078a08ff */
[----:B------:R-:W-:-:S05]  /*34d0*/  LEA.HI.X R37, R10, c[0x0][0x164], R13, 0x1, P5 ;  /* 0x000059000a257a11 */ /* 0x000fca00028f0c0d */
[----:B------:R0:W-:Y:S04]  /*34e0*/  STG.E [R36.64], R9 ;  /* 0x0000000924007986 */ /* 0x0001e8000c101908 */
.L_x_3186:
[----:B------:R-:W-:Y:S05]  /*34f0*/  BSYNC B0 ;  /* 0x0000000000007941 */ /* 0x000fea0003800000 */
.L_x_3185:
        /* <DEDUP_REMOVED lines=22> */
.L_x_3187:
        /* <DEDUP_REMOVED lines=12> */
.L_x_3189:
[----:B------:R-:W-:Y:S05]  /*3720*/  BSYNC B0 ;  /* 0x0000000000007941 */ /* 0x000fea0003800000 */
.L_x_3188:
        /* <DEDUP_REMOVED lines=22> */
.L_x_3190:
        /* <DEDUP_REMOVED lines=12> */
.L_x_3192:
[----:B------:R-:W-:Y:S05]  /*3950*/  BSYNC B0 ;  /* 0x0000000000007941 */ /* 0x000fea0003800000 */
.L_x_3191:
        /* <DEDUP_REMOVED lines=22> */
.L_x_3193:
        /* <DEDUP_REMOVED lines=12> */
.L_x_3195:
[----:B------:R-:W-:Y:S05]  /*3b80*/  BSYNC B0 ;  /* 0x0000000000007941 */ /* 0x000fea0003800000 */
.L_x_3194:
        /* <DEDUP_REMOVED lines=22> */
.L_x_3196:
        /* <DEDUP_REMOVED lines=12> */
.L_x_3198:
[----:B------:R-:W-:Y:S05]  /*3db0*/  BSYNC B0 ;  /* 0x0000000000007941 */ /* 0x000fea0003800000 */
.L_x_3197:
        /* <DEDUP_REMOVED lines=22> */
.L_x_3199:
        /* <DEDUP_REMOVED lines=12> */
.L_x_3201:
[----:B------:R-:W-:Y:S05]  /*3fe0*/  BSYNC B0 ;  /* 0x0000000000007941 */ /* 0x000fea0003800000 */
.L_x_3200:
        /* <DEDUP_REMOVED lines=22> */
.L_x_3202:
        /* <DEDUP_REMOVED lines=12> */
.L_x_3204:
[----:B------:R-:W-:Y:S05]  /*4210*/  BSYNC B0 ;  /* 0x0000000000007941 */ /* 0x000fea0003800000 */
.L_x_3203:
        /* <DEDUP_REMOVED lines=22> */
.L_x_3205:
        /* <DEDUP_REMOVED lines=12> */
.L_x_3207:
[----:B------:R-:W-:Y:S05]  /*4440*/  BSYNC B0 ;  /* 0x0000000000007941 */ /* 0x000fea0003800000 */
.L_x_3206:
        /* <DEDUP_REMOVED lines=22> */
.L_x_3208:
        /* <DEDUP_REMOVED lines=12> */
.L_x_3210:
[----:B------:R-:W-:Y:S05]  /*4670*/  BSYNC B0 ;  /* 0x0000000000007941 */ /* 0x000fea0003800000 */
.L_x_3209:
        /* <DEDUP_REMOVED lines=22> */
.L_x_3211:
        /* <DEDUP_REMOVED lines=12> */
.L_x_3213:
[----:B------:R-:W-:Y:S05]  /*48a0*/  BSYNC B0 ;  /* 0x0000000000007941 */ /* 0x000fea0003800000 */
.L_x_3212:
        /* <DEDUP_REMOVED lines=22> */
.L_x_3214:
        /* <DEDUP_REMOVED lines=12> */
.L_x_3216:
[----:B------:R-:W-:Y:S05]  /*4ad0*/  BSYNC B0 ;  /* 0x0000000000007941 */ /* 0x000fea0003800000 */
.L_x_3215:
[----:B------:R-:W-:Y:S02]  /*4ae0*/  IADD3 R64, R64, c[0x0][0x10], RZ ;  /* 0x0000040040407a10 */ /* 0x000fe40007ffe0ff */
[----:B------:R-:W-:Y:S02]  /*4af0*/  IADD3 R46, R46, 0x1, RZ ;  /* 0x000000012e2e7810 */ /* 0x000fe40007ffe0ff */
[----:B------:R-:W-:-:S13]  /*4b00*/  ISETP.GE.AND P5, PT, R64, UR4, PT ;  /* 0x0000000440007c0c */ /* 0x000fda000bfa6270 */
[----:B------:R-:W-:Y:S01]  /*4b10*/  @P5 CALL.REL.NOINC `(.L_x_3217) ;  /* 0x0000001000005944 */ /* 0x000fe20003c00000 */
[----:B------:R-:W-:Y:S05]  /*4b20*/  BRA `(.L_x_3218) ;  /* 0xffffb81000007947 */ /* 0x000fea000383ffff */
.L_x_3217:
[----:B------:R-:W-:Y:S05]  /*4b30*/  EXIT ;  /* 0x000000000000794d */ /* 0x000fea0003800000 */
.L_x_3219:
        /* <DEDUP_REMOVED lines=12> */
.L_x_5215:


//--------------------- .text._Z35group_norm_nhwc_fwd_one_pass_kernelI11Bf16IOFp32WLi512ELi56ELi448EEv26Group_norm_nhwc_fwd_params --------------------------
	.section	.text._Z35group_norm_nhwc_fwd_one_pass_kernelI11Bf16IOFp32WLi512ELi56ELi448EEv26Group_norm_nhwc_fwd_params,"ax",@progbits
	.sectioninfo	@"SHI_REGISTERS=128"
	.align	128
        .global         _Z35group_norm_nhwc_fwd_one_pass_kernelI11Bf16IOFp32WLi512ELi56ELi448EEv26Group_norm_nhwc_fwd_params
        .type           _Z35group_norm_nhwc_fwd_one_pass_kernelI11Bf16IOFp32WLi512ELi56ELi448EEv26Group_norm_nhwc_fwd_params,@function
        .size           _Z35group_norm_nhwc_fwd_one_pass_kernelI11Bf16IOFp32WLi512ELi56ELi448EEv26Group_norm_nhwc_fwd_params,(.L_x_5216 - _Z35group_norm_nhwc_fwd_one_pass_kernelI11Bf16IOFp32WLi512ELi56ELi448EEv26Group_norm_nhwc_fwd_params)
        .other          _Z35group_norm_nhwc_fwd_one_pass_kernelI11Bf16IOFp32WLi512ELi56ELi448EEv26Group_norm_nhwc_fwd_params,@"STO_CUDA_ENTRY STV_DEFAULT"
_Z35group_norm_nhwc_fwd_one_pass_kernelI11Bf16IOFp32WLi512ELi56ELi448EEv26Group_norm_nhwc_fwd_params:
.text._Z35group_norm_nhwc_fwd_one_pass_kernelI11Bf16IOFp32WLi512ELi56ELi448EEv26Group_norm_nhwc_fwd_params:
        /* <DEDUP_REMOVED lines=8> */
[----:B------:R-:W-:Y:S01]  /*0080*/  LOP3.LUT R24, R24, 0xfdffffff, RZ, 0xc0, !PT ;  /* 0xfdffffff18187812 */ /* 0x000fe200078ec0ff */
[----:B------:R-:W-:Y:S02]  /*0090*/  ULDC.U8 UR5, c[0x0][0x1dc] ;  /* 0x0000770000057ab9 */ /* 0x000fe40000000000 */
[----:B------:R-:W1:Y:S01]  /*00a0*/  S2R R0, SR_CTAID.X ;  /* 0x0000000000007919 */ /* 0x000e620000002500 */
[----:B------:R-:W-:Y:S01]  /*00b0*/  ULDC.64 UR6, c[0x0][0x118] ;  /* 0x0000460000067ab9 */ /* 0x000fe20000000a00 */
[----:B0-----:R-:W-:Y:S02]  /*00c0*/  SHF.R.U32.HI R18, RZ, 0x2, R21 ;  /* 0x00000002ff127819 */ /* 0x001fe40000011615 */
[----:B------:R-:W-:-:S03]  /*00d0*/  ISETP.GE.U32.AND P5, PT, R21, 0x1c0, PT ;  /* 0x000001c01500780c */ /* 0x000fc60003fa6070 */
[----:B------:R-:W-:-:S04]  /*00e0*/  IMAD.WIDE.U32 R18, R18, 0x24924925, RZ ;  /* 0x2492492512127825 */ /* 0x000fc800078e00ff */
[----:B-1----:R-:W-:-:S05]  /*00f0*/  IMAD R2, R0, c[0x0][0x1e4], R19 ;  /* 0x0000790000027a24 */ /* 0x002fca00078e0213 */
[C---:B------:R-:W-:Y:S02]  /*0100*/  ISETP.LT.U32.AND P0, PT, R2.reuse, c[0x0][0x1c8], PT ;  /* 0x0000720002007a0c */ /* 0x040fe40003f01070 */
[----:B------:R-:W-:Y:S02]  /*0110*/  SHF.R.S32.HI R20, RZ, 0x1f, R2 ;  /* 0x0000001fff147819 */ /* 0x000fe40000011402 */
[----:B------:R-:W-:Y:S02]  /*0120*/  IADD3 R94, R2, 0x10, RZ ;  /* 0x00000010025e7810 */ /* 0x000fe40007ffe0ff */
[----:B------:R-:W-:Y:S02]  /*0130*/  ISETP.LT.AND.EX P0, PT, R20, c[0x0][0x1cc], !P5, P0 ;  /* 0x0000730014007a0c */ /* 0x000fe40006f01300 */
[----:B------:R-:W-:Y:S02]  /*0140*/  ISETP.LT.U32.AND P4, PT, R94, c[0x0][0x1c8], PT ;  /* 0x000072005e007a0c */ /* 0x000fe40003f81070 */
[----:B------:R-:W-:-:S02]  /*0150*/  SHF.R.S32.HI R25, RZ, 0x1f, R94 ;  /* 0x0000001fff197819 */ /* 0x000fc4000001145e */
[----:B------:R-:W-:Y:S02]  /*0160*/  IADD3 R93, R2, 0x20, RZ ;  /* 0x00000020025d7810 */ /* 0x000fe40007ffe0ff */
[----:B------:R-:W-:Y:S02]  /*0170*/  ISETP.LT.AND.EX P6, PT, R25, c[0x0][0x1cc], !P5, P4 ;  /* 0x0000730019007a0c */ /* 0x000fe40006fc1340 */
[----:B------:R-:W-:Y:S02]  /*0180*/  ISETP.LT.U32.AND P3, PT, R93, c[0x0][0x1c8], PT ;  /* 0x000072005d007a0c */ /* 0x000fe40003f61070 */
[----:B------:R-:W-:Y:S02]  /*0190*/  SHF.R.S32.HI R22, RZ, 0x1f, R93 ;  /* 0x0000001fff167819 */ /* 0x000fe4000001145d */
[----:B------:R-:W-:Y:S02]  /*01a0*/  @P0 LOP3.LUT R24, R24, 0x2000000, RZ, 0xfc, !PT ;  /* 0x0200000018180812 */ /* 0x000fe400078efcff */
[----:B------:R-:W-:-:S02]  /*01b0*/  IADD3 R92, R2, 0x30, RZ ;  /* 0x00000030025c7810 */ /* 0x000fc40007ffe0ff */
[----:B------:R-:W-:Y:S01]  /*01c0*/  ISETP.LT.AND.EX P4, PT, R22, c[0x0][0x1cc], !P5, P3 ;  /* 0x0000730016007a0c */ /* 0x000fe20006f81330 */
[----:B------:R-:W-:Y:S01]  /*01d0*/  IMAD R22, R19, -0x1c, R21 ;  /* 0xffffffe413167824 */ /* 0x000fe200078e0215 */
[----:B------:R-:W-:Y:S02]  /*01e0*/  LOP3.LUT R24, R24, 0xfeffffff, RZ, 0xc0, !PT ;  /* 0xfeffffff18187812 */ /* 0x000fe400078ec0ff */
[----:B------:R-:W-:Y:S02]  /*01f0*/  ISETP.LT.U32.AND P2, PT, R92, c[0x0][0x1c8], PT ;  /* 0x000072005c007a0c */ /* 0x000fe40003f41070 */
[----:B------:R-:W-:Y:S02]  /*0200*/  SHF.R.S32.HI R20, RZ, 0x1f, R92 ;  /* 0x0000001fff147819 */ /* 0x000fe4000001145c */
[----:B------:R-:W-:Y:S02]  /*0210*/  @P6 LOP3.LUT R24, R24, 0x1000000, RZ, 0xfc, !PT ;  /* 0x0100000018186812 */ /* 0x000fe400078efcff */
[----:B------:R-:W-:-:S02]  /*0220*/  IADD3 R91, R2, 0x40, RZ ;  /* 0x00000040025b7810 */ /* 0x000fc40007ffe0ff */
[----:B------:R-:W-:Y:S02]  /*0230*/  ISETP.LT.AND.EX P3, PT, R20, c[0x0][0x1cc], !P5, P2 ;  /* 0x0000730014007a0c */ /* 0x000fe40006f61320 */
        /* <DEDUP_REMOVED lines=13> */
[----:B------:R-:W-:Y:S02]  /*0310*/  SHF.R.S32.HI R123, RZ, 0x1f, R89 ;  /* 0x0000001fff7b7819 */ /* 0x000fe40000011459 */
[----:B------:R-:W-:Y:S02]  /*0320*/  ISETP.LT.U32.AND P0, PT, R89, c[0x0][0x1c8], PT ;  /* 0x0000720059007a0c */ /* 0x000fe40003f01070 */
        /* <DEDUP_REMOVED lines=115> */
[----:B------:R-:W-:-:S02]  /*0a60*/  ISETP.LT.AND.EX P0, PT, R101, c[0x0][0x1cc], !P5, P0 ;  /* 0x0000730065007a0c */ /* 0x000fc40006f01300 */
[----:B------:R-:W-:Y:S02]  /*0a70*/  LOP3.LUT R24, R24, 0xfffffffd, RZ, 0xc0, !PT ;  /* 0xfffffffd18187812 */ /* 0x000fe400078ec0ff */
[----:B------:R-:W-:Y:S02]  /*0a80*/  IADD3 R14, R2, 0x1a0, RZ ;  /* 0x000001a0020e7810 */ /* 0x000fe40007ffe0ff */
[----:B------:R-:W-:Y:S02]  /*0a90*/  @P1 LOP3.LUT R24, R24, 0x2, RZ, 0xfc, !PT ;  /* 0x0000000218181812 */ /* 0x000fe400078efcff */
[----:B------:R-:W-:Y:S02]  /*0aa0*/  IADD3 R15, R2, 0x1b0, RZ ;  /* 0x000001b0020f7810 */ /* 0x000fe40007ffe0ff */
[----:B------:R-:W-:Y:S02]  /*0ab0*/  LOP3.LUT R24, R24, 0xfffffffe, RZ, 0xc0, !PT ;  /* 0xfffffffe18187812 */ /* 0x000fe400078ec0ff */
[----:B------:R-:W-:-:S02]  /*0ac0*/  IADD3 R16, R2, 0x1c0, RZ ;  /* 0x000001c002107810 */ /* 0x000fc40007ffe0ff */
[C---:B------:R-:W-:Y:S02]  /*0ad0*/  IADD3 R17, R2.reuse, 0x1d0, RZ ;  /* 0x000001d002117810 */ /* 0x040fe40007ffe0ff */
[----:B------:R-:W-:Y:S02]  /*0ae0*/  IADD3 R18, R2, 0x1e0, RZ ;  /* 0x000001e002127810 */ /* 0x000fe40007ffe0ff */
[----:B------:R-:W-:Y:S02]  /*0af0*/  SHF.R.S32.HI R20, RZ, 0x1f, R21 ;  /* 0x0000001fff147819 */ /* 0x000fe40000011415 */
[----:B------:R-:W-:Y:S02]  /*0b00*/  @P0 LOP3.LUT R24, R24, 0x1, RZ, 0xfc, !PT ;  /* 0x0000000118180812 */ /* 0x000fe400078efcff */
[----:B------:R-:W-:Y:S02]  /*0b10*/  SHF.R.S32.HI R99, RZ, 0x1f, R14 ;  /* 0x0000001fff637819 */ /* 0x000fe4000001140e */
[----:B------:R-:W-:-:S02]  /*0b20*/  SHF.R.S32.HI R98, RZ, 0x1f, R15 ;  /* 0x0000001fff627819 */ /* 0x000fc4000001140f */
[----:B------:R-:W-:Y:S02]  /*0b30*/  SHF.R.S32.HI R97, RZ, 0x1f, R16 ;  /* 0x0000001fff617819 */ /* 0x000fe40000011410 */
[----:B------:R-:W-:Y:S02]  /*0b40*/  SHF.R.S32.HI R96, RZ, 0x1f, R17 ;  /* 0x0000001fff607819 */ /* 0x000fe40000011411 */
[----:B------:R-:W-:Y:S02]  /*0b50*/  SHF.R.S32.HI R95, RZ, 0x1f, R18 ;  /* 0x0000001fff5f7819 */ /* 0x000fe40000011412 */
[----:B------:R-:W-:Y:S02]  /*0b60*/  ISETP.LT.U32.AND P4, PT, R14, c[0x0][0x1c8], PT ;  /* 0x000072000e007a0c */ /* 0x000fe40003f81070 */
[----:B------:R-:W-:Y:S02]  /*0b70*/  ISETP.LT.U32.AND P3, PT, R15, c[0x0][0x1c8], PT ;  /* 0x000072000f007a0c */ /* 0x000fe40003f61070 */
[----:B------:R-:W-:-:S02]  /*0b80*/  ISETP.LT.U32.AND P2, PT, R16, c[0x0][0x1c8], PT ;  /* 0x0000720010007a0c */ /* 0x000fc40003f41070 */
[----:B------:R-:W-:Y:S02]  /*0b90*/  ISETP.LT.U32.AND P1, PT, R17, c[0x0][0x1c8], PT ;  /* 0x0000720011007a0c */ /* 0x000fe40003f21070 */
[----:B------:R-:W-:Y:S02]  /*0ba0*/  ISETP.LT.U32.AND P0, PT, R18, c[0x0][0x1c8], PT ;  /* 0x0000720012007a0c */ /* 0x000fe40003f01070 */
[----:B------:R-:W-:Y:S01]  /*0bb0*/  LEA.HI R21, R20, R21, RZ, 0x5 ;  /* 0x0000001514157211 */ /* 0x000fe200078f28ff */
[----:B------:R-:W-:Y:S01]  /*0bc0*/  HFMA2.MMA R20, -RZ, RZ, 0, 0 ;  /* 0x00000000ff147435 */ /* 0x000fe200000001ff */
[----:B------:R-:W-:Y:S02]  /*0bd0*/  MOV R19, R23 ;  /* 0x0000001700137202 */ /* 0x000fe40000000f00 */
[----:B------:R-:W-:Y:S02]  /*0be0*/  ISETP.LT.AND.EX P4, PT, R99, c[0x0][0x1cc], !P5, P4 ;  /* 0x0000730063007a0c */ /* 0x000fe40006f81340 */
[----:B------:R-:W-:-:S02]  /*0bf0*/  ISETP.LT.AND.EX P3, PT, R98, c[0x0][0x1cc], !P5, P3 ;  /* 0x0000730062007a0c */ /* 0x000fc40006f61330 */
[----:B------:R-:W-:Y:S02]  /*0c00*/  ISETP.LT.AND.EX P2, PT, R97, c[0x0][0x1cc], !P5, P2 ;  /* 0x0000730061007a0c */ /* 0x000fe40006f41320 */
[----:B------:R-:W-:Y:S02]  /*0c10*/  ISETP.LT.AND.EX P1, PT, R96, c[0x0][0x1cc], !P5, P1 ;  /* 0x0000730060007a0c */ /* 0x000fe40006f21310 */
[----:B------:R-:W-:Y:S02]  /*0c20*/  ISETP.LT.AND.EX P0, PT, R95, c[0x0][0x1cc], !P5, P0 ;  /* 0x000073005f007a0c */ /* 0x000fe40006f01300 */
[----:B------:R-:W-:Y:S02]  /*0c30*/  SHF.R.S32.HI R21, RZ, 0x5, R21 ;  /* 0x00000005ff157819 */ /* 0x000fe40000011415 */
[----:B------:R-:W-:Y:S02]  /*0c40*/  SHF.L.U32 R22, R22, 0x1, RZ ;  /* 0x0000000116167819 */ /* 0x000fe400000006ff */
[----:B------:R-:W-:-:S02]  /*0c50*/  IADD3 R23, R2, 0x1f0, RZ ;  /* 0x000001f002177810 */ /* 0x000fc40007ffe0ff */
.L_x_3326:
[----:B------:R-:W-:Y:S02]  /*0c60*/  IABS R28, c[0x0][0x1d8] ;  /* 0x00007600001c7a13 */ /* 0x000fe40000000000 */
[----:B0-----:R-:W-:-:S02]  /*0c70*/  IABS R31, R19 ;  /* 0x00000013001f7213 */ /* 0x001fc40000000000 */
[----:B------:R-:W0:Y:S01]  /*0c80*/  I2F.RP R25, R28 ;  /* 0x0000001c00197306 */ /* 0x000e220000209400 */
[----:B------:R-:W-:Y:S02]  /*0c90*/  LOP3.LUT R78, R78, 0xffffffbf, RZ, 0xc0, !PT ;  /* 0xffffffbf4e4e7812 */ /* 0x000fe400078ec0ff */
[----:B------:R-:W-:Y:S02]  /*0ca0*/  SHF.R.S32.HI R34, RZ, 0x1f, R94 ;  /* 0x0000001fff227819 */ /* 0x000fe4000001145e */
[----:B------:R-:W-:Y:S02]  /*0cb0*/  @P4 LOP3.LUT R78, R78, 0x40, RZ, 0xfc, !PT ;  /* 0x000000404e4e4812 */ /* 0x000fe400078efcff */
[----:B------:R-:W-:Y:S02]  /*0cc0*/  LOP3.LUT P4, RZ, R24, 0x200000, RZ, 0xc0, !PT ;  /* 0x0020000018ff7812 */ /* 0x000fe4000788c0ff */
[----:B------:R-:W-:Y:S02]  /*0cd0*/  LOP3.LUT R78, R78, 0xffffffdf, RZ, 0xc0, !PT ;  /* 0xffffffdf4e4e7812 */ /* 0x000fe400078ec0ff */
[----:B------:R-:W-:-:S02]  /*0ce0*/  P2R R30, PR, RZ, 0x10 ;  /* 0x00000010ff1e7803 */ /* 0x000fc40000000000 */
[----:B------:R-:W-:Y:S02]  /*0cf0*/  LOP3.LUT P4, RZ, R24, 0x400000, RZ, 0xc0, !PT ;  /* 0x0040000018ff7812 */ /* 0x000fe4000788c0ff */
[----:B------:R-:W-:Y:S01]  /*0d00*/  @P3 LOP3.LUT R78, R78, 0x20, RZ, 0xfc, !PT ;  /* 0x000000204e4e3812 */ /* 0x000fe200078efcff */
[----:B0-----:R-:W0:Y:S01]  /*0d10*/  MUFU.RCP R25, R25 ;  /* 0x0000001900197308 */ /* 0x001e220000001000 */
[----:B------:R-:W-:Y:S02]  /*0d20*/  P2R R33, PR, RZ, 0x10 ;  /* 0x00000010ff217803 */ /* 0x000fe40000000000 */
[C---:B------:R-:W-:Y:S02]  /*0d30*/  LOP3.LUT P4, RZ, R24.reuse, 0x800000, RZ, 0xc0, !PT ;  /* 0x0080000018ff7812 */ /* 0x040fe4000788c0ff */
[----:B------:R-:W-:Y:S02]  /*0d40*/  LOP3.LUT P3, RZ, R24, 0x100000, RZ, 0xc0, !PT ;  /* 0x0010000018ff7812 */ /* 0x000fe4000786c0ff */
[----:B------:R-:W-:-:S02]  /*0d50*/  P2R R32, PR, RZ, 0x10 ;  /* 0x00000010ff207803 */ /* 0x000fc40000000000 */
[----:B------:R-:W-:Y:S02]  /*0d60*/  LOP3.LUT P4, RZ, R24, 0x1000000, RZ, 0xc0, !PT ;  /* 0x0100000018ff7812 */ /* 0x000fe4000788c0ff */
[----:B------:R-:W-:Y:S02]  /*0d70*/  LOP3.LUT R78, R78, 0xffffffef, RZ, 0xc0, !PT ;  /* 0xffffffef4e4e7812 */ /* 0x000fe400078ec0ff */
[----:B------:R-:W-:Y:S02]  /*0d80*/  LOP3.LUT P6, RZ, R24, 0x100, RZ, 0xc0, !PT ;  /* 0x0000010018ff7812 */ /* 0x000fe400078cc0ff */
[----:B------:R-:W-:Y:S02]  /*0d90*/  @P2 LOP3.LUT R78, R78, 0x10, RZ, 0xfc, !PT ;  /* 0x000000104e4e2812 */ /* 0x000fe400078efcff */
[----:B0-----:R-:W-:Y:S02]  /*0da0*/  IADD3 R26, R25, 0xffffffe, RZ ;  /* 0x0ffffffe191a7810 */ /* 0x001fe40007ffe0ff */
[----:B------:R-:W-:-:S02]  /*0db0*/  LOP3.LUT R78, R78, 0xfffffff7, RZ, 0xc0, !PT ;  /* 0xfffffff74e4e7812 */ /* 0x000fc400078ec0ff */
[----:B------:R0:W1:Y:S01]  /*0dc0*/  F2I.FTZ.U32.TRUNC.NTZ R27, R26 ;  /* 0x0000001a001b7305 */ /* 0x000062000021f000 */
[----:B------:R-:W-:Y:S02]  /*0dd0*/  LOP3.LUT P2, RZ, R24, 0x40000, RZ, 0xc0, !PT ;  /* 0x0004000018ff7812 */ /* 0x000fe4000784c0ff */
[----:B------:R-:W-:Y:S02]  /*0de0*/  @P1 LOP3.LUT R78, R78, 0x8, RZ, 0xfc, !PT ;  /* 0x000000084e4e1812 */ /* 0x000fe400078efcff */
[----:B------:R-:W-:Y:S02]  /*0df0*/  LOP3.LUT P1, RZ, R24, 0x10000, RZ, 0xc0, !PT ;  /* 0x0001000018ff7812 */ /* 0x000fe4000782c0ff */
[----:B------:R-:W-:Y:S02]  /*0e00*/  LOP3.LUT R78, R78, 0xfffffffb, RZ, 0xc0, !PT ;  /* 0xfffffffb4e4e7812 */ /* 0x000fe400078ec0ff */
[----:B0-----:R-:W-:Y:S02]  /*0e10*/  MOV R26, RZ ;  /* 0x000000ff001a7202 */ /* 0x001fe40000000f00 */
[----:B------:R-:W-:-:S02]  /*0e20*/  @P0 LOP3.LUT R78, R78, 0x4, RZ, 0xfc, !PT ;  /* 0x000000044e4e0812 */ /* 0x000fc400078efcff */
[----:B------:R-:W-:Y:S02]  /*0e30*/  LOP3.LUT P0, RZ, R24, 0x4000, RZ, 0xc0, !PT ;  /* 0x0000400018ff7812 */ /* 0x000fe4000780c0ff */
[----:B------:R-:W-:Y:S02]  /*0e40*/  LOP3.LUT R78, R78, 0xffffff7f, RZ, 0xc0, !PT ;  /* 0xffffff7f4e4e7812 */ /* 0x000fe400078ec0ff */
[----:B-1----:R-:W-:Y:S02]  /*0e50*/  IADD3 R29, RZ, -R27, RZ ;  /* 0x8000001bff1d7210 */ /* 0x002fe40007ffe0ff */
[----:B------:R-:W-:-:S03]  /*0e60*/  @P3 LOP3.LUT R78, R78, 0x80, RZ, 0xfc, !PT ;  /* 0x000000804e4e3812 */ /* 0x000fc600078efcff */
[----:B------:R-:W-:Y:S01]  /*0e70*/  IMAD R29, R29, R28, RZ ;  /* 0x0000001c1d1d7224 */ /* 0x000fe200078e02ff */
[----:B------:R-:W-:-:S03]  /*0e80*/  LOP3.LUT R78, R78, 0xfffffeff, RZ, 0xc0, !PT ;  /* 0xfffffeff4e4e7812 */ /* 0x000fc600078ec0ff */
[----:B------:R-:W-:Y:S01]  /*0e90*/  IMAD.HI.U32 R27, R27, R29, R26 ;  /* 0x0000001d1b1b7227 */ /* 0x000fe200078e001a */
[----:B------:R-:W-:-:S03]  /*0ea0*/  @P2 LOP3.LUT R78, R78, 0x100, RZ, 0xfc, !PT ;  /* 0x000001004e4e2812 */ /* 0x000fc600078efcff */
[----:B------:R-:W-:Y:S01]  /*0eb0*/  IMAD.MOV.U32 R29, RZ, RZ, R31 ;  /* 0x000000ffff1d7224 */ /* 0x000fe200078e001f */
[----:B------:R-:W-:-:S03]  /*0ec0*/  LOP3.LUT R78, R78, 0xfffffdff, RZ, 0xc0, !PT ;  /* 0xfffffdff4e4e7812 */ /* 0x000fc600078ec0ff */
[----:B------:R-:W-:Y:S01]  /*0ed0*/  IMAD.HI.U32 R27, R27, R29, RZ ;  /* 0x0000001d1b1b7227 */ /* 0x000fe200078e00ff */
[----:B------:R-:W-:-:S04]  /*0ee0*/  @P1 LOP3.LUT R78, R78, 0x200, RZ, 0xfc, !PT ;  /* 0x000002004e4e1812 */ /* 0x000fc800078efcff */
[----:B------:R-:W-:-:S05]  /*0ef0*/  IADD3 R25, -R27, RZ, RZ ;  /* 0x000000ff1b197210 */ /* 0x000fca0007ffe1ff */
[----:B------:R-:W-:-:S05]  /*0f00*/  IMAD R25, R28, R25, R29 ;  /* 0x000000191c197224 */ /* 0x000fca00078e021d */
[----:B------:R-:W-:-:S13]  /*0f10*/  ISETP.GT.U32.AND P5, PT, R28, R25, PT ;  /* 0x000000191c00720c */ /* 0x000fda0003fa4070 */
[-C--:B------:R-:W-:Y:S02]  /*0f20*/  @!P5 IADD3 R25, R25, -R28.reuse, RZ ;  /* 0x8000001c1919d210 */ /* 0x080fe40007ffe0ff */
[----:B------:R-:W-:Y:S02]  /*0f30*/  @!P5 IADD3 R27, R27, 0x1, RZ ;  /* 0x000000011b1bd810 */ /* 0x000fe40007ffe0ff */
[----:B------:R-:W-:Y:S02]  /*0f40*/  ISETP.GE.U32.AND P5, PT, R25, R28, PT ;  /* 0x0000001c1900720c */ /* 0x000fe40003fa6070 */
[----:B------:R-:W-:-:S11]  /*0f50*/  LOP3.LUT R25, R19, c[0x0][0x1d8], RZ, 0x3c, !PT ;  /* 0x0000760013197a12 */ /* 0x000fd600078e3cff */
[----:B------:R-:W-:Y:S02]  /*0f60*/  @P5 IADD3 R27, R27, 0x1, RZ ;  /* 0x000000011b1b5810 */ /* 0x000fe40007ffe0ff */
[----:B------:R-:W-:-:S13]  /*0f70*/  ISETP.GE.AND P5, PT, R25, RZ, PT ;  /* 0x000000ff1900720c */ /* 0x000fda0003fa6270 */
[----:B------:R-:W-:Y:S02]  /*0f80*/  @!P5 IADD3 R27, -R27, RZ, RZ ;  /* 0x000000ff1b1bd210 */ /* 0x000fe40007ffe1ff */
[----:B------:R-:W-:-:S13]  /*0f90*/  ISETP.NE.AND P5, PT, RZ, c[0x0][0x1d8], PT ;  /* 0x00007600ff007a0c */ /* 0x000fda0003fa5270 */
[----:B------:R-:W-:-:S04]  /*0fa0*/  @!P5 LOP3.LUT R27, RZ, c[0x0][0x1d8], RZ, 0x33, !PT ;  /* 0x00007600ff1bda12 */ /* 0x000fc800078e33ff */
[----:B------:R-:W-:-:S05]  /*0fb0*/  IADD3 R26, -R27, RZ, RZ ;  /* 0x000000ff1b1a7210 */ /* 0x000fca0007ffe1ff */
[----:B------:R-:W-:Y:S01]  /*0fc0*/  IMAD R25, R26, c[0x0][0x1d8], R19 ;  /* 0x000076001a197a24 */ /* 0x000fe200078e0213 */
[----:B------:R-:W-:-:S03]  /*0fd0*/  SHF.R.S32.HI R26, RZ, 0x1f, R22 ;  /* 0x0000001fff1a7819 */ /* 0x000fc60000011416 */
[----:B------:R-:W-:-:S05]  /*0fe0*/  IMAD R25, R25, 0x38, RZ ;  /* 0x0000003819197824 */ /* 0x000fca00078e02ff */
[----:B------:R-:W-:-:S04]  /*0ff0*/  IADD3 R68, P5, R22, R25, RZ ;  /* 0x0000001916447210 */ /* 0x000fc80007fbe0ff */
[----:B------:R-:W-:Y:S02]  /*1000*/  LEA.HI.X.SX32 R69, R25, R26, 0x1, P5 ;  /* 0x0000001a19457211 */ /* 0x000fe400028f0eff */
[----:B------:R-:W-:-:S03]  /*1010*/  SHF.R.S32.HI R26, RZ, 0x1f, R27 ;  /* 0x0000001fff1a7819 */ /* 0x000fc6000001141b */
[----:B------:R-:W-:-:S04]  /*1020*/  IMAD.WIDE.U32 R68, R27, c[0x0][0x1d0], R68 ;  /* 0x000074001b447a25 */ /* 0x000fc800078e0044 */
[----:B------:R-:W-:Y:S01]  /*1030*/  IMAD R26, R26, c[0x0][0x1d0], RZ ;  /* 0x000074001a1a7a24 */ /* 0x000fe200078e02ff */
[----:B------:R-:W-:-:S03]  /*1040*/  @P4 MOV R66, R68 ;  /* 0x0000004400424202 */ /* 0x000fc60000000f00 */
[----:B------:R-:W-:Y:S02]  /*1050*/  IMAD R67, R27, c[0x0][0x1d4], R26 ;  /* 0x000075001b437a24 */ /* 0x000fe400078e021a */
[----:B------:R-:W-:Y:S01]  /*1060*/  @P4 IMAD R27, R34, c[0x0][0x1c0], RZ ;  /* 0x00007000221b4a24 */ /* 0x000fe200078e02ff */
[----:B------:R-:W-:Y:S02]  /*1070*/  SHF.R.S32.HI R34, RZ, 0x1f, R93 ;  /* 0x0000001fff227819 */ /* 0x000fe4000001145d */
[----:B------:R-:W-:Y:S01]  /*1080*/  IADD3 R67, R69, R67, RZ ;  /* 0x0000004345437210 */ /* 0x000fe20007ffe0ff */
[----:B------:R-:W-:-:S04]  /*1090*/  @P4 IMAD R29, R94, c[0x0][0x1c4], R27 ;  /* 0x000071005e1d4a24 */ /* 0x000fc800078e021b */
[----:B------:R-:W-:-:S04]  /*10a0*/  @P4 IMAD.WIDE.U32 R26, R94, c[0x0][0x1c0], R66 ;  /* 0x000070005e1a4a25 */ /* 0x000fc800078e0042 */
[----:B------:R-:W-:Y:S01]  /*10b0*/  @P4 IMAD.IADD R27, R27, 0x1, R29 ;  /* 0x000000011b1b4824 */ /* 0x000fe200078e021d */
[----:B------:R-:W-:-:S04]  /*10c0*/  @P4 LEA R40, P5, R26, c[0x0][0x170], 0x1 ;  /* 0x00005c001a284a11 */ /* 0x000fc800078a08ff */
[----:B------:R-:W-:Y:S02]  /*10d0*/  @P4 LEA.HI.X R41, R26, c[0x0][0x174], R27, 0x1, P5 ;  /* 0x00005d001a294a11 */ /* 0x000fe400028f0c1b */
[----:B------:R-:W-:-:S13]  /*10e0*/  ISETP.NE.AND P4, PT, R32, RZ, PT ;  /* 0x000000ff2000720c */ /* 0x000fda0003f85270 */
[----:B------:R-:W-:Y:S01]  /*10f0*/  @P4 IMAD R26, R34, c[0x0][0x1c0], RZ ;  /* 0x00007000221a4a24 */ /* 0x000fe200078e02ff */
[----:B------:R-:W-:Y:S02]  /*1100*/  @P4 MOV R27, R67 ;  /* 0x00000043001b4202 */ /* 0x000fe40000000f00 */
[----:B------:R-:W-:Y:S01]  /*1110*/  SHF.R.S32.HI R34, RZ, 0x1f, R92 ;  /* 0x0000001fff227819 */ /* 0x000fe2000001145c */
[----:B------:R-:W-:Y:S01]  /*1120*/  @P4 IMAD R29, R93, c[0x0][0x1c4], R26 ;  /* 0x000071005d1d4a24 */ /* 0x000fe200078e021a */
[----:B------:R-:W-:-:S05]  /*1130*/  @P4 MOV R26, R68 ;  /* 0x00000044001a4202 */ /* 0x000fca0000000f00 */
[----:B------:R-:W-:-:S05]  /*1140*/  @P4 IMAD.WIDE.U32 R26, R93, c[0x0][0x1c0], R26 ;  /* 0x000070005d1a4a25 */ /* 0x000fca00078e001a */
[----:B------:R-:W-:Y:S02]  /*1150*/  @P4 IADD3 R27, R27, R29, RZ ;  /* 0x0000001d1b1b4210 */ /* 0x000fe40007ffe0ff */
[----:B------:R-:W-:-:S04]  /*1160*/  @P4 LEA R44, P5, R26, c[0x0][0x170], 0x1 ;  /* 0x00005c001a2c4a11 */ /* 0x000fc800078a08ff */
[----:B------:R-:W-:Y:S02]  /*1170*/  @P4 LEA.HI.X R45, R26, c[0x0][0x174], R27, 0x1, P5 ;  /* 0x00005d001a2d4a11 */ /* 0x000fe400028f0c1b */
[----:B------:R-:W-:-:S13]  /*1180*/  ISETP.NE.AND P4, PT, R33, RZ, PT ;  /* 0x000000ff2100720c */ /* 0x000fda0003f85270 */
[----:B------:R-:W-:Y:S01]  /*1190*/  @P4 IMAD R27, R34, c[0x0][0x1c0], RZ ;  /* 0x00007000221b4a24 */ /* 0x000fe200078e02ff */
[----:B------:R-:W-:-:S03]  /*11a0*/  @P4 MOV R26, R68 ;  /* 0x00000044001a4202 */ /* 0x000fc60000000f00 */
        /* <DEDUP_REMOVED lines=9> */
[----:B------:R-:W-:Y:S02]  /*1240*/  @P4 IMAD R29, R91, c[0x0][0x1c4], R26 ;  /* 0x000071005b1d4a24 */ /* 0x000fe400078e021a */
[----:B------:R-:W-:-:S04]  /*1250*/  @P4 IMAD.MOV.U32 R26, RZ, RZ, R68 ;  /* 0x000000ffff1a4224 */ /* 0x000fc800078e0044 */
[----:B------:R-:W-:-:S05]  /*1260*/  @P4 IMAD.WIDE.U32 R26, R91, c[0x0][0x1c0], R26 ;  /* 0x000070005b1a4a25 */ /* 0x000fca00078e001a */
[----:B------:R-:W-:Y:S02]  /*1270*/  @P4 IADD3 R27, R27, R29, RZ ;  /* 0x0000001d1b1b4210 */ /* 0x000fe40007ffe0ff */
[----:B------:R-:W-:-:S04]  /*1280*/  @P4 LEA R46, P5, R26, c[0x0][0x170], 0x1 ;  /* 0x00005c001a2e4a11 */ /* 0x000fc800078a08ff */
[----:B------:R-:W-:Y:S01]  /*1290*/  @P4 LEA.HI.X R47, R26, c[0x0][0x174], R27, 0x1, P5 ;  /* 0x00005d001a2f4a11 */ /* 0x000fe200028f0c1b */
[----:B------:R-:W-:Y:S01]  /*12a0*/  @P3 IMAD R27, R124, c[0x0][0x1c0], RZ ;  /* 0x000070007c1b3a24 */ /* 0x000fe200078e02ff */
[----:B------:R-:W-:Y:S02]  /*12b0*/  @P3 MOV R26, R68 ;  /* 0x00000044001a3202 */ /* 0x000fe40000000f00 */
[----:B------:R-:W-:Y:S01]  /*12c0*/  LOP3.LUT P4, RZ, R24, 0x20000, RZ, 0xc0, !PT ;  /* 0x0002000018ff7812 */ /* 0x000fe2000788c0ff */
[----:B------:R-:W-:Y:S01]  /*12d0*/  @P3 IMAD R29, R90, c[0x0][0x1c4], R27 ;  /* 0x000071005a1d3a24 */ /* 0x000fe200078e021b */
[----:B------:R-:W-:-:S05]  /*12e0*/  @P3 MOV R27, R67 ;  /* 0x00000043001b3202 */ /* 0x000fca0000000f00 */
[----:B------:R-:W-:-:S05]  /*12f0*/  @P3 IMAD.WIDE.U32 R26, R90, c[0x0][0x1c0], R26 ;  /* 0x000070005a1a3a25 */ /* 0x000fca00078e001a */
[----:B------:R-:W-:Y:S02]  /*1300*/  @P3 IADD3 R27, R27, R29, RZ ;  /* 0x0000001d1b1b3210 */ /* 0x000fe40007ffe0ff */
[----:B------:R-:W-:-:S04]  /*1310*/  @P3 LEA R36, P5, R26, c[0x0][0x170], 0x1 ;  /* 0x00005c001a243a11 */ /* 0x000fc800078a08ff */
[----:B------:R-:W-:Y:S02]  /*1320*/  @P3 LEA.HI.X R37, R26, c[0x0][0x174], R27, 0x1, P5 ;  /* 0x00005d001a253a11 */ /* 0x000fe400028f0c1b */
[----:B------:R-:W-:-:S13]  /*1330*/  LOP3.LUT P3, RZ, R24, 0x80000, RZ, 0xc0, !PT ;  /* 0x0008000018ff7812 */ /* 0x000fda000786c0ff */
[----:B------:R-:W-:Y:S02]  /*1340*/  @P3 IMAD R26, R123, c[0x0][0x1c0], RZ ;  /* 0x000070007b1a3a24 */ /* 0x000fe400078e02ff */
[----:B------:R-:W-:Y:S02]  /*1350*/  @P3 IMAD.MOV.U32 R27, RZ, RZ, R67 ;  /* 0x000000ffff1b3224 */ /* 0x000fe400078e0043 */
[----:B------:R-:W-:Y:S01]  /*1360*/  @P3 IMAD R29, R89, c[0x0][0x1c4], R26 ;  /* 0x00007100591d3a24 */ /* 0x000fe200078e021a */
[----:B------:R-:W-:-:S05]  /*1370*/  @P3 MOV R26, R68 ;  /* 0x00000044001a3202 */ /* 0x000fca0000000f00 */
        /* <DEDUP_REMOVED lines=18> */
[----:B------:R-:W-:-:S04]  /*14a0*/  @P4 IMAD.WIDE.U32 R26, R87, c[0x0][0x1c0], R26 ;  /* 0x00007000571a4a25 */ /* 0x000fc800078e001a */
[----:B------:R-:W-:Y:S01]  /*14b0*/  @P4 IMAD.IADD R27, R27, 0x1, R29 ;  /* 0x000000011b1b4824 */ /* 0x000fe200078e021d */
        /* <DEDUP_REMOVED lines=21> */
[----:B------:R-:W-:Y:S01]  /*1610*/  LOP3.LUT P3, RZ, R24, 0x800, RZ, 0xc0, !PT ;  /* 0x0000080018ff7812 */ /* 0x000fe2000786c0ff */
        /* <DEDUP_REMOVED lines=8> */
[----:B------:R-:W-:-:S03]  /*16a0*/  @P2 MOV R27, R67 ;  /* 0x00000043001b2202 */ /* 0x000fc60000000f00 */
        /* <DEDUP_REMOVED lines=83> */
[----:B------:R-:W-:Y:S01]  /*1be0*/  @P2 IADD3 R27, R27, R43, RZ ;  /* 0x0000002b1b1b2210 */ /* 0x000fe20007ffe0ff */
[----:B------:R-:W-:Y:S01]  /*1bf0*/  @P1 IMAD R42, R103, c[0x0][0x1c0], RZ ;  /* 0x00007000672a1a24 */ /* 0x000fe200078e02ff */
[----:B------:R-:W-:-:S03]  /*1c00*/  @P2 LEA R70, P5, R26, c[0x0][0x170], 0x1 ;  /* 0x00005c001a462a11 */ /* 0x000fc600078a08ff */
[----:B------:R-:W-:Y:S01]  /*1c10*/  @P1 IMAD R42, R11, c[0x0][0x1c4], R42 ;  /* 0x000071000b2a1a24 */ /* 0x000fe200078e022a */
        /* <DEDUP_REMOVED lines=9> */
[----:B------:R-:W-:Y:S02]  /*1cb0*/  @P4 LEA.HI.X R73, R26, c[0x0][0x174], R27, 0x1, P5 ;  /* 0x00005d001a494a11 */ /* 0x000fe400028f0c1b */
[-C--:B------:R-:W-:Y:S02]  /*1cc0*/  @P1 MOV R26, R68.reuse ;  /* 0x00000044001a1202 */ /* 0x080fe40000000f00 */
[-C--:B------:R-:W-:Y:S02]  /*1cd0*/  @P1 MOV R27, R67.reuse ;  /* 0x00000043001b1202 */ /* 0x080fe40000000f00 */
[----:B------:R-:W-:Y:S02]  /*1ce0*/  @P2 MOV R80, R68 ;  /* 0x0000004400502202 */ /* 0x000fe40000000f00 */
[----:B------:R-:W-:Y:S01]  /*1cf0*/  @P2 MOV R81, R67 ;  /* 0x0000004300512202 */ /* 0x000fe20000000f00 */
[----:B------:R-:W-:Y:S01]  /*1d00*/  @P1 IMAD.WIDE.U32 R26, R11, c[0x0][0x1c0], R26 ;  /* 0x000070000b1a1a25 */ /* 0x000fe200078e001a */
[----:B------:R-:W-:-:S04]  /*1d10*/  LOP3.LUT P4, RZ, R24, 0x1, RZ, 0xc0, !PT ;  /* 0x0000000118ff7812 */ /* 0x000fc8000788c0ff */
[----:B------:R-:W-:Y:S02]  /*1d20*/  @P1 IADD3 R27, R27, R42, RZ ;  /* 0x0000002a1b1b1210 */ /* 0x000fe40007ffe0ff */
[----:B------:R-:W-:-:S04]  /*1d30*/  @P1 LEA R42, P5, R26, c[0x0][0x170], 0x1 ;  /* 0x00005c001a2a1a11 */ /* 0x000fc800078a08ff */
[----:B------:R-:W-:Y:S02]  /*1d40*/  @P1 LEA.HI.X R43, R26, c[0x0][0x174], R27, 0x1, P5 ;  /* 0x00005d001a2b1a11 */ /* 0x000fe400028f0c1b */
[----:B------:R-:W-:Y:S01]  /*1d50*/  LOP3.LUT P5, RZ, R24, 0x1000000, RZ, 0xc0, !PT ;  /* 0x0100000018ff7812 */ /* 0x000fe200078ac0ff */
[----:B------:R-:W-:Y:S01]  /*1d60*/  @P2 IMAD R27, R102, c[0x0][0x1c0], RZ ;  /* 0x00007000661b2a24 */ /* 0x000fe200078e02ff */
[----:B------:R-:W-:Y:S01]  /*1d70*/  MOV R26, RZ ;  /* 0x000000ff001a7202 */ /* 0x000fe20000000f00 */
[----:B------:R-:W-:Y:S01]  /*1d80*/  @P2 IMAD.WIDE.U32 R80, R12, c[0x0][0x1c0], R80 ;  /* 0x000070000c502a25 */ /* 0x000fe200078e0050 */
[----:B------:R-:W-:-:S03]  /*1d90*/  LOP3.LUT P1, RZ, R78, 0x200, RZ, 0xc0, !PT ;  /* 0x000002004eff7812 */ /* 0x000fc6000782c0ff */
[----:B------:R-:W-:-:S04]  /*1da0*/  @P2 IMAD R27, R12, c[0x0][0x1c4], R27 ;  /* 0x000071000c1b2a24 */ /* 0x000fc800078e021b */
[----:B------:R-:W-:Y:S02]  /*1db0*/  @P2 IMAD.IADD R27, R81, 0x1, R27 ;  /* 0x00000001511b2824 */ /* 0x000fe400078e021b */
[----:B------:R0:W2:Y:S02]  /*1dc0*/  @P5 LDG.E R26, [R40.64] ;  /* 0x00000006281a5981 */ /* 0x0000a4000c1e1900 */
[----:B0-----:R-:W-:-:S04]  /*1dd0*/  @P2 LEA R40, P5, R80, c[0x0][0x170], 0x1 ;  /* 0x00005c0050282a11 */ /* 0x001fc800078a08ff */
[----:B------:R-:W-:Y:S02]  /*1de0*/  @P2 LEA.HI.X R41, R80, c[0x0][0x174], R27, 0x1, P5 ;  /* 0x00005d0050292a11 */ /* 0x000fe400028f0c1b */
[----:B------:R-:W-:Y:S02]  /*1df0*/  LOP3.LUT P5, RZ, R24, 0x400000, RZ, 0xc0, !PT ;  /* 0x0040000018ff7812 */ /* 0x000fe400078ac0ff */
[----:B------:R-:W-:Y:S01]  /*1e00*/  MOV R27, RZ ;  /* 0x000000ff001b7202 */ /* 0x000fe20000000f00 */
[----:B------:R-:W-:Y:S01]  /*1e10*/  @P4 IMAD R80, R101, c[0x0][0x1c0], RZ ;  /* 0x0000700065504a24 */ /* 0x000fe200078e02ff */
[----:B------:R-:W-:Y:S02]  /*1e20*/  @P4 MOV R81, R67 ;  /* 0x0000004300514202 */ /* 0x000fe40000000f00 */
[C---:B------:R-:W-:Y:S02]  /*1e30*/  LOP3.LUT P2, RZ, R78.reuse, 0x100, RZ, 0xc0, !PT ;  /* 0x000001004eff7812 */ /* 0x040fe4000784c0ff */
[----:B------:R0:W3:Y:S01]  /*1e40*/  @P3 LDG.E R27, [R44.64] ;  /* 0x000000062c1b3981 */ /* 0x0000e2000c1e1900 */
[----:B------:R-:W-:Y:S01]  /*1e50*/  LOP3.LUT P3, RZ, R78, 0x80, RZ, 0xc0, !PT ;  /* 0x000000804eff7812 */ /* 0x000fe2000786c0ff */
[----:B0-----:R-:W-:-:S06]  /*1e60*/  CS2R R44, SRZ ;  /* 0x00000000002c7805 */ /* 0x001fcc000001ff00 */
[----:B------:R0:W4:Y:S02]  /*1e70*/  @P5 LDG.E R44, [R38.64] ;  /* 0x00000006262c5981 */ /* 0x000124000c1e1900 */
[----:B0-----:R-:W-:Y:S01]  /*1e80*/  @P4 IMAD R38, R13, c[0x0][0x1c4], R80 ;  /* 0x000071000d264a24 */ /* 0x001fe200078e0250 */
[----:B------:R-:W-:-:S05]  /*1e90*/  @P4 MOV R80, R68 ;  /* 0x0000004400504202 */ /* 0x000fca0000000f00 */
[----:B------:R-:W-:-:S05]  /*1ea0*/  @P4 IMAD.WIDE.U32 R80, R13, c[0x0][0x1c0], R80 ;  /* 0x000070000d504a25 */ /* 0x000fca00078e0050 */
[----:B------:R-:W-:Y:S02]  /*1eb0*/  @P4 IADD3 R39, R81, R38, RZ ;  /* 0x0000002651274210 */ /* 0x000fe40007ffe0ff */
[----:B------:R-:W-:-:S04]  /*1ec0*/  @P4 LEA R38, P5, R80, c[0x0][0x170], 0x1 ;  /* 0x00005c0050264a11 */ /* 0x000fc800078a08ff */
[----:B------:R-:W-:Y:S02]  /*1ed0*/  @P4 LEA.HI.X R39, R80, c[0x0][0x174], R39, 0x1, P5 ;  /* 0x00005d0050274a11 */ /* 0x000fe400028f0c27 */
[----:B------:R-:W-:Y:S02]  /*1ee0*/  LOP3.LUT P5, RZ, R24, 0x200000, RZ, 0xc0, !PT ;  /* 0x0020000018ff7812 */ /* 0x000fe400078ac0ff */
[----:B------:R-:W-:-:S11]  /*1ef0*/  LOP3.LUT P4, RZ, R78, 0x40, RZ, 0xc0, !PT ;  /* 0x000000404eff7812 */ /* 0x000fd6000788c0ff */
[----:B------:R0:W5:Y:S02]  /*1f00*/  @P5 LDG.E R45, [R46.64] ;  /* 0x000000062e2d5981 */ /* 0x000164000c1e1900 */
[----:B------:R-:W-:Y:S01]  /*1f10*/  @P4 IMAD R81, R99, c[0x0][0x1c0], RZ ;  /* 0x0000700063514a24 */ /* 0x000fe200078e02ff */
[----:B0-----:R-:W-:Y:S01]  /*1f20*/  CS2R R46, SRZ ;  /* 0x00000000002e7805 */ /* 0x001fe2000001ff00 */
[----:B------:R-:W-:-:S05]  /*1f30*/  @P4 MOV R80, R68 ;  /* 0x0000004400504202 */ /* 0x000fca0000000f00 */
[----:B------:R0:W2:Y:S01]  /*1f40*/  @P3 LDG.E R46, [R36.64] ;  /* 0x00000006242e3981 */ /* 0x0000a2000c1e1900 */
[----:B------:R-:W-:Y:S01]  /*1f50*/  LOP3.LUT P3, RZ, R78, 0x20, RZ, 0xc0, !PT ;  /* 0x000000204eff7812 */ /* 0x000fe2000786c0ff */
[----:B0-----:R-:W-:Y:S01]  /*1f60*/  @P4 IMAD R36, R14, c[0x0][0x1c4], R81 ;  /* 0x000071000e244a24 */ /* 0x001fe200078e0251 */
[----:B------:R-:W-:-:S05]  /*1f70*/  @P4 MOV R81, R67 ;  /* 0x0000004300514202 */ /* 0x000fca0000000f00 */
[----:B------:R-:W-:-:S04]  /*1f80*/  @P4 IMAD.WIDE.U32 R80, R14, c[0x0][0x1c0], R80 ;  /* 0x000070000e504a25 */ /* 0x000fc800078e0050 */
[----:B------:R-:W-:Y:S01]  /*1f90*/  @P4 IMAD.IADD R37, R81, 0x1, R36 ;  /* 0x0000000151254824 */ /* 0x000fe200078e0224 */
[----:B------:R-:W-:-:S04]  /*1fa0*/  @P4 LEA R36, P5, R80, c[0x0][0x170], 0x1 ;  /* 0x00005c0050244a11 */ /* 0x000fc800078a08ff */
[----:B------:R-:W-:Y:S02]  /*1fb0*/  @P4 LEA.HI.X R37, R80, c[0x0][0x174], R37, 0x1, P5 ;  /* 0x00005d0050254a11 */ /* 0x000fe400028f0c25 */
[----:B------:R-:W-:Y:S01]  /*1fc0*/  LOP3.LUT P5, RZ, R24, 0x80000, RZ, 0xc0, !PT ;  /* 0x0008000018ff7812 */ /* 0x000fe200078ac0ff */
[----:B------:R-:W-:Y:S01]  /*1fd0*/  @P3 IMAD R80, R98, c[0x0][0x1c0], RZ ;  /* 0x0000700062503a24 */ /* 0x000fe200078e02ff */
[----:B------:R-:W-:Y:S02]  /*1fe0*/  @P3 MOV R81, R67 ;  /* 0x0000004300513202 */ /* 0x000fe40000000f00 */
[----:B------:R-:W-:-:S04]  /*1ff0*/  LOP3.LUT R24, R24, 0xf7ffffff, RZ, 0xc0, !PT ;  /* 0xf7ffffff18187812 */ /* 0x000fc800078ec0ff */
[----:B------:R-:W-:-:S05]  /*2000*/  @P4 LOP3.LUT R24, R24, 0x8000000, RZ, 0xfc, !PT ;  /* 0x0800000018184812 */ /* 0x000fca00078efcff */
[----:B------:R0:W2:Y:S02]  /*2010*/  @P5 LDG.E R47, [R48.64] ;  /* 0x00000006302f5981 */ /* 0x0000a4000c1e1900 */
[----:B0-----:R-:W-:-:S06]  /*2020*/  CS2R R48, SRZ ;  /* 0x0000000000307805 */ /* 0x001fcc000001ff00 */
[----:B------:R0:W2:Y:S01]  /*2030*/  @P2 LDG.E R48, [R34.64] ;  /* 0x0000000622302981 */ /* 0x0000a2000c1e1900 */
[----:B------:R-:W-:Y:S02]  /*2040*/  LOP3.LUT P2, RZ, R78, 0x10, RZ, 0xc0, !PT ;  /* 0x000000104eff7812 */ /* 0x000fe4000784c0ff */
[----:B------:R-:W-:Y:S01]  /*2050*/  LOP3.LUT P4, RZ, R24, 0x1000, RZ, 0xc0, !PT ;  /* 0x0000100018ff7812 */ /* 0x000fe2000788c0ff */
[----:B0-----:R-:W-:Y:S01]  /*2060*/  @P3 IMAD R34, R15, c[0x0][0x1c4], R80 ;  /* 0x000071000f223a24 */ /* 0x001fe200078e0250 */
[----:B------:R-:W-:-:S05]  /*2070*/  @P3 MOV R80, R68 ;  /* 0x0000004400503202 */ /* 0x000fca0000000f00 */
[----:B------:R-:W-:-:S05]  /*2080*/  @P3 IMAD.WIDE.U32 R80, R15, c[0x0][0x1c0], R80 ;  /* 0x000070000f503a25 */ /* 0x000fca00078e0050 */
[----:B------:R-:W-:Y:S02]  /*2090*/  @P3 IADD3 R35, R81, R34, RZ ;  /* 0x0000002251233210 */ /* 0x000fe40007ffe0ff */
[----:B------:R-:W-:-:S04]  /*20a0*/  @P3 LEA R34, P5, R80, c[0x0][0x170], 0x1 ;  /* 0x00005c0050223a11 */ /* 0x000fc800078a08ff */
[----:B------:R-:W-:Y:S02]  /*20b0*/  @P3 LEA.HI.X R35, R80, c[0x0][0x174], R35, 0x1, P5 ;  /* 0x00005d0050233a11 */ /* 0x000fe400028f0c23 */
[C---:B------:R-:W-:Y:S01]  /*20c0*/  LOP3.LUT P5, RZ, R24.reuse, 0x20000, RZ, 0xc0, !PT ;  /* 0x0002000018ff7812 */ /* 0x040fe200078ac0ff */
        /* <DEDUP_REMOVED lines=15> */
[----:B------:R-:W-:Y:S01]  /*21c0*/  LOP3.LUT P5, RZ, R24, 0x8000, RZ, 0xc0, !PT ;  /* 0x0000800018ff7812 */ /* 0x000fe200078ac0ff */
[----:B------:R-:W-:Y:S01]  /*21d0*/  @P1 IMAD R80, R96, c[0x0][0x1c0], RZ ;  /* 0x0000700060501a24 */ /* 0x000fe200078e02ff */
[----:B------:R-:W-:Y:S02]  /*21e0*/  @P1 MOV R81, R67 ;  /* 0x0000004300511202 */ /* 0x000fe40000000f00 */
[----:B------:R-:W-:-:S04]  /*21f0*/  LOP3.LUT R24, R24, 0xdfffffff, RZ, 0xc0, !PT ;  /* 0xdfffffff18187812 */ /* 0x000fc800078ec0ff */
[----:B------:R-:W-:-:S04]  /*2200*/  @P2 LOP3.LUT R24, R24, 0x20000000, RZ, 0xfc, !PT ;  /* 0x2000000018182812 */ /* 0x000fc800078efcff */
[----:B------:R-:W-:Y:S01]  /*2210*/  LOP3.LUT P2, RZ, R24, 0x800, RZ, 0xc0, !PT ;  /* 0x0000080018ff7812 */ /* 0x000fe2000784c0ff */
[----:B------:R0:W2:Y:S02]  /*2220*/  @P5 LDG.E R51, [R52.64] ;  /* 0x0000000634335981 */ /* 0x0000a4000c1e1900 */
[----:B0-----:R-:W-:-:S06]  /*2230*/  CS2R R52, SRZ ;  /* 0x0000000000347805 */ /* 0x001fcc000001ff00 */
[----:B------:R0:W3:Y:S01]  /*2240*/  @P0 LDG.E R52, [R30.64] ;  /* 0x000000061e340981 */ /* 0x0000e2000c1e1900 */
[----:B------:R-:W-:Y:S01]  /*2250*/  LOP3.LUT P0, RZ, R78, 0x4, RZ, 0xc0, !PT ;  /* 0x000000044eff7812 */ /* 0x000fe2000780c0ff */
[----:B0-----:R-:W-:Y:S02]  /*2260*/  @P1 IMAD R30, R17, c[0x0][0x1c4], R80 ;  /* 0x00007100111e1a24 */ /* 0x001fe400078e0250 */
[----:B------:R-:W-:-:S04]  /*2270*/  @P1 IMAD.MOV.U32 R80, RZ, RZ, R68 ;  /* 0x000000ffff501224 */ /* 0x000fc800078e0044 */
[----:B------:R-:W-:-:S05]  /*2280*/  @P1 IMAD.WIDE.U32 R80, R17, c[0x0][0x1c0], R80 ;  /* 0x0000700011501a25 */ /* 0x000fca00078e0050 */
[----:B------:R-:W-:Y:S02]  /*2290*/  @P1 IADD3 R31, R81, R30, RZ ;  /* 0x0000001e511f1210 */ /* 0x000fe40007ffe0ff */
[----:B------:R-:W-:-:S04]  /*22a0*/  @P1 LEA R30, P5, R80, c[0x0][0x170], 0x1 ;  /* 0x00005c00501e1a11 */ /* 0x000fc800078a08ff */
[----:B------:R-:W-:Y:S02]  /*22b0*/  @P1 LEA.HI.X R31, R80, c[0x0][0x174], R31, 0x1, P5 ;  /* 0x00005d00501f1a11 */ /* 0x000fe400028f0c1f */
[C---:B------:R-:W-:Y:S01]  /*22c0*/  LOP3.LUT P5, RZ, R24.reuse, 0x2000, RZ, 0xc0, !PT ;  /* 0x0000200018ff7812 */ /* 0x040fe200078ac0ff */
[----:B------:R-:W-:Y:S01]  /*22d0*/  @P0 IMAD R81, R95, c[0x0][0x1c0], RZ ;  /* 0x000070005f510a24 */ /* 0x000fe200078e02ff */
[----:B------:R-:W-:Y:S02]  /*22e0*/  LOP3.LUT R24, R24, 0xbfffffff, RZ, 0xc0, !PT ;  /* 0xbfffffff18187812 */ /* 0x000fe400078ec0ff */
[----:B------:R-:W-:Y:S02]  /*22f0*/  @P0 MOV R80, R68 ;  /* 0x0000004400500202 */ /* 0x000fe40000000f00 */
[----:B------:R-:W-:-:S07]  /*2300*/  @P1 LOP3.LUT R24, R24, 0x40000000, RZ, 0xfc, !PT ;  /* 0x4000000018181812 */ /* 0x000fce00078efcff */
[----:B------:R0:W3:Y:S02]  /*2310*/  @P5 LDG.E R53, [R54.64] ;  /* 0x0000000636355981 */ /* 0x0000e4000c1e1900 */
[----:B0-----:R-:W-:-:S06]  /*2320*/  CS2R R54, SRZ ;  /* 0x0000000000367805 */ /* 0x001fcc000001ff00 */
[----:B------:R0:W3:Y:S01]  /*2330*/  @P4 LDG.E R54, [R28.64] ;  /* 0x000000061c364981 */ /* 0x0000e2000c1e1900 */
[C---:B------:R-:W-:Y:S02]  /*2340*/  LOP3.LUT P4, RZ, R24.reuse, 0x200, RZ, 0xc0, !PT ;  /* 0x0000020018ff7812 */ /* 0x040fe4000788c0ff */
[----:B------:R-:W-:Y:S01]  /*2350*/  LOP3.LUT R24, R24, 0x7fffffff, RZ, 0xc0, !PT ;  /* 0x7fffffff18187812 */ /* 0x000fe200078ec0ff */
[----:B------:R1:W3:Y:S03]  /*2360*/  @P2 LDG.E R55, [R56.64] ;  /* 0x0000000638372981 */ /* 0x0002e6000c1e1900 */
[----:B------:R-:W-:Y:S01]  /*2370*/  @P0 LOP3.LUT R24, R24, 0x80000000, RZ, 0xfc, !PT ;  /* 0x8000000018180812 */ /* 0x000fe200078efcff */
[----:B0-----:R-:W-:Y:S01]  /*2380*/  @P0 IMAD R28, R18, c[0x0][0x1c4], R81 ;  /* 0x00007100121c0a24 */ /* 0x001fe200078e0251 */
[----:B------:R-:W-:-:S05]  /*2390*/  @P0 MOV R81, R67 ;  /* 0x0000004300510202 */ /* 0x000fca0000000f00 */
[----:B------:R-:W-:-:S05]  /*23a0*/  @P0 IMAD.WIDE.U32 R80, R18, c[0x0][0x1c0], R80 ;  /* 0x0000700012500a25 */ /* 0x000fca00078e0050 */
[----:B------:R-:W-:Y:S02]  /*23b0*/  @P0 IADD3 R29, R81, R28, RZ ;  /* 0x0000001c511d0210 */ /* 0x000fe40007ffe0ff */
[----:B------:R-:W-:-:S04]  /*23c0*/  @P0 LEA R28, P5, R80, c[0x0][0x170], 0x1 ;  /* 0x00005c00501c0a11 */ /* 0x000fc800078a08ff */
[----:B------:R-:W-:Y:S02]  /*23d0*/  @P0 LEA.HI.X R29, R80, c[0x0][0x174], R29, 0x1, P5 ;  /* 0x00005d00501d0a11 */ /* 0x000fe400028f0c1d */
[----:B------:R-:W-:Y:S02]  /*23e0*/  LOP3.LUT P0, RZ, R24, 0x2000000, RZ, 0xc0, !PT ;  /* 0x0200000018ff7812 */ /* 0x000fe4000780c0ff */
[----:B------:R-:W-:Y:S02]  /*23f0*/  SHF.R.S32.HI R100, RZ, 0x1f, R2 ;  /* 0x0000001fff647819 */ /* 0x000fe40000011402 */
[----:B-1----:R-:W-:-:S06]  /*2400*/  MOV R56, RZ ;  /* 0x000000ff00387202 */ /* 0x002fcc0000000f00 */
[----:B------:R0:W3:Y:S03]  /*2410*/  @P3 LDG.E R56, [R64.64] ;  /* 0x0000000640383981 */ /* 0x0000e6000c1e1900 */
[----:B------:R-:W-:Y:S02]  /*2420*/  @P0 IMAD R81, R100, c[0x0][0x1c0], RZ ;  /* 0x0000700064510a24 */ /* 0x000fe400078e02ff */
[----:B------:R-:W-:Y:S02]  /*2430*/  @P0 IMAD.MOV.U32 R80, RZ, RZ, R68 ;  /* 0x000000ffff500224 */ /* 0x000fe400078e0044 */
[C---:B------:R-:W-:Y:S01]  /*2440*/  @P0 IMAD R57, R2.reuse, c[0x0][0x1c4], R81 ;  /* 0x0000710002390a24 */ /* 0x040fe200078e0251 */
[----:B------:R-:W-:Y:S01]  /*2450*/  @P0 MOV R81, R67 ;  /* 0x0000004300510202 */ /* 0x000fe20000000f00 */
[----:B------:R-:W1:Y:S04]  /*2460*/  S2R R100, SR_TID.X ;  /* 0x0000000000647919 */ /* 0x000e680000002100 */
[----:B------:R-:W-:-:S05]  /*2470*/  @P0 IMAD.WIDE.U32 R80, R2, c[0x0][0x1c0], R80 ;  /* 0x0000700002500a25 */ /* 0x000fca00078e0050 */
[----:B------:R-:W-:Y:S02]  /*2480*/  @P0 IADD3 R57, R81, R57, RZ ;  /* 0x0000003951390210 */ /* 0x000fe40007ffe0ff */
[----:B0-----:R-:W-:-:S04]  /*2490*/  @P0 LEA R64, P5, R80, c[0x0][0x170], 0x1 ;  /* 0x00005c0050400a11 */ /* 0x001fc800078a08ff */
[----:B------:R-:W-:Y:S02]  /*24a0*/  @P0 LEA.HI.X R65, R80, c[0x0][0x174], R57, 0x1, P5 ;  /* 0x00005d0050410a11 */ /* 0x000fe400028f0c39 */
[----:B------:R-:W-:Y:S02]  /*24b0*/  MOV R57, RZ ;  /* 0x000000ff00397202 */ /* 0x000fe40000000f00 */
[----:B------:R-:W-:Y:S02]  /*24c0*/  ISETP.GE.U32.AND P5, PT, R23, c[0x0][0x1c8], PT ;  /* 0x0000720017007a0c */ /* 0x000fe40003fa6070 */
[----:B------:R-:W-:Y:S02]  /*24d0*/  LOP3.LUT P1, RZ, R24, 0x20, RZ, 0xc0, !PT ;  /* 0x0000002018ff7812 */ /* 0x000fe4000782c0ff */
[----:B------:R0:W3:Y:S02]  /*24e0*/  @P4 LDG.E R57, [R58.64] ;  /* 0x000000063a394981 */ /* 0x0000e4000c1e1900 */
[----:B0-----:R-:W-:-:S04]  /*24f0*/  SHF.R.S32.HI R59, RZ, 0x1f, R23 ;  /* 0x0000001fff3b7819 */ /* 0x001fc80000011417 */
[----:B------:R-:W-:Y:S02]  /*2500*/  ISETP.GE.AND.EX P5, PT, R59, c[0x0][0x1cc], PT, P5 ;  /* 0x000073003b007a0c */ /* 0x000fe40003fa6350 */
[----:B------:R-:W-:Y:S02]  /*2510*/  LOP3.LUT R78, R78, 0xfffffffe, RZ, 0xc0, !PT ;  /* 0xfffffffe4e4e7812 */ /* 0x000fe400078ec0ff */
[----:B-1----:R-:W-:Y:S02]  /*2520*/  ISETP.GT.U32.OR P5, PT, R100, 0x1bf, P5 ;  /* 0x000001bf6400780c */ /* 0x002fe40002fa4470 */
[----:B------:R-:W-:Y:S02]  /*2530*/  @P1 LOP3.LUT R78, R78, 0x1, RZ, 0xfc, !PT ;  /* 0x000000014e4e1812 */ /* 0x000fe400078efcff */
[----:B------:R-:W-:Y:S02]  /*2540*/  MOV R58, RZ ;  /* 0x000000ff003a7202 */ /* 0x000fe40000000f00 */
[----:B------:R-:W-:-:S04]  /*2550*/  LOP3.LUT P1, RZ, R24, 0x40, RZ, 0xc0, !PT ;  /* 0x0000004018ff7812 */ /* 0x000fc8000782c0ff */
[----:B------:R0:W3:Y:S01]  /*2560*/  @P6 LDG.E R58, [R60.64] ;  /* 0x000000063c3a6981 */ /* 0x0000e2000c1e1900 */
[----:B------:R-:W-:Y:S02]  /*2570*/  LOP3.LUT R78, R78, 0xfffffffd, RZ, 0xc0, !PT ;  /* 0xfffffffd4e4e7812 */ /* 0x000fe400078ec0ff */
[----:B------:R-:W-:Y:S01]  /*2580*/  @!P5 IMAD R80, R59, c[0x0][0x1c0], RZ ;  /* 0x000070003b50da24 */ /* 0x000fe200078e02ff */
[----:B0-----:R-:W-:Y:S02]  /*2590*/  @!P5 MOV R60, R68 ;  /* 0x00000044003cd202 */ /* 0x001fe40000000f00 */
[----:B------:R-:W-:Y:S01]  /*25a0*/  @!P5 MOV R61, R67 ;  /* 0x00000043003dd202 */ /* 0x000fe20000000f00 */
[C---:B------:R-:W-:Y:S02]  /*25b0*/  @!P5 IMAD R80, R23.reuse, c[0x0][0x1c4], R80 ;  /* 0x000071001750da24 */ /* 0x040fe400078e0250 */
[----:B------:R-:W-:Y:S02]  /*25c0*/  @P1 LOP3.LUT R78, R78, 0x2, RZ, 0xfc, !PT ;  /* 0x000000024e4e1812 */ /* 0x000fe400078efcff */
[----:B------:R-:W-:Y:S01]  /*25d0*/  @!P5 IMAD.WIDE.U32 R60, R23, c[0x0][0x1c0], R60 ;  /* 0x00007000173cda25 */ /* 0x000fe200078e003c */
[----:B------:R-:W-:-:S03]  /*25e0*/  LOP3.LUT P1, RZ, R24, 0x80, RZ, 0xc0, !PT ;  /* 0x0000008018ff7812 */ /* 0x000fc6000782c0ff */
[----:B------:R-:W-:Y:S01]  /*25f0*/  @!P5 IMAD.IADD R61, R61, 0x1, R80 ;  /* 0x000000013d3dd824 */ /* 0x000fe200078e0250 */
[----:B------:R-:W-:-:S04]  /*2600*/  @!P5 LEA R80, P6, R60, c[0x0][0x170], 0x1 ;  /* 0x00005c003c50da11 */ /* 0x000fc800078c08ff */
[----:B------:R-:W-:Y:S02]  /*2610*/  @!P5 LEA.HI.X R81, R60, c[0x0][0x174], R61, 0x1, P6 ;  /* 0x00005d003c51da11 */ /* 0x000fe400030f0c3d */
[----:B------:R-:W-:-:S06]  /*2620*/  CS2R R60, SRZ ;  /* 0x00000000003c7805 */ /* 0x000fcc000001ff00 */
[----:B------:R0:W3:Y:S01]  /*2630*/  @P1 LDG.E R61, [R62.64] ;  /* 0x000000063e3d1981 */ /* 0x0000e2000c1e1900 */
[C---:B------:R-:W-:Y:S02]  /*2640*/  LOP3.LUT P2, RZ, R24.reuse, 0x10, RZ, 0xc0, !PT ;  /* 0x0000001018ff7812 */ /* 0x040fe4000784c0ff */
[----:B------:R-:W-:Y:S01]  /*2650*/  LOP3.LUT P3, RZ, R24, 0x8, RZ, 0xc0, !PT ;  /* 0x0000000818ff7812 */ /* 0x000fe2000786c0ff */
[----:B------:R-:W3:Y:S01]  /*2660*/  @!P5 LDG.E R60, [R80.64] ;  /* 0x00000006503cd981 */ /* 0x000ee2000c1e1900 */
[----:B0-----:R-:W-:-:S06]  /*2670*/  CS2R R62, SRZ ;  /* 0x00000000003e7805 */ /* 0x001fcc000001ff00 */
[----:B------:R0:W3:Y:S01]  /*2680*/  @P0 LDG.E R63, [R64.64] ;  /* 0x00000006403f0981 */ /* 0x0000e2000c1e1900 */
[----:B------:R-:W-:-:S13]  /*2690*/  LOP3.LUT P1, RZ, R78, 0x2, RZ, 0xc0, !PT ;  /* 0x000000024eff7812 */ /* 0x000fda000782c0ff */
[----:B------:R1:W4:Y:S01]  /*26a0*/  @P1 LDG.E R62, [R76.64] ;  /* 0x000000064c3e1981 */ /* 0x000322000c1e1900 */
[----:B------:R-:W-:Y:S01]  /*26b0*/  LOP3.LUT P1, RZ, R78, 0x1, RZ, 0xc0, !PT ;  /* 0x000000014eff7812 */ /* 0x000fe2000782c0ff */
[----:B0-----:R-:W-:Y:S01]  /*26c0*/  CS2R R64, SRZ ;  /* 0x0000000000407805 */ /* 0x001fe2000001ff00 */
[----:B------:R-:W-:-:S05]  /*26d0*/  LOP3.LUT P4, RZ, R24, 0x4, RZ, 0xc0, !PT ;  /* 0x0000000418ff7812 */ /* 0x000fca000788c0ff */
[----:B------:R0:W5:Y:S06]  /*26e0*/  @P2 LDG.E R65, [R70.64] ;  /* 0x0000000646412981 */ /* 0x00016c000c1e1900 */
[----:B------:R1:W5:Y:S01]  /*26f0*/  @P1 LDG.E R64, [R74.64] ;  /* 0x000000064a401981 */ /* 0x000362000c1e1900 */
[----:B0-----:R-:W-:Y:S01]  /*2700*/  CS2R R70, SRZ ;  /* 0x0000000000467805 */ /* 0x001fe2000001ff00 */
[----:B------:R-:W-:-:S05]  /*2710*/  LOP3.LUT P5, RZ, R24, 0x2, RZ, 0xc0, !PT ;  /* 0x0000000218ff7812 */ /* 0x000fca00078ac0ff */
[----:B------:R0:W5:Y:S01]  /*2720*/  @P3 LDG.E R70, [R72.64] ;  /* 0x0000000648463981 */ /* 0x000162000c1e1900 */
[----:B------:R-:W-:-:S03]  /*2730*/  LOP3.LUT P6, RZ, R24, 0x1, RZ, 0xc0, !PT ;  /* 0x0000000118ff7812 */ /* 0x000fc600078cc0ff */
[----:B------:R-:W5:Y:S01]  /*2740*/  @P4 LDG.E R71, [R42.64] ;  /* 0x000000062a474981 */ /* 0x000f62000c1e1900 */
[----:B0-----:R-:W-:Y:S01]  /*2750*/  CS2R R72, SRZ ;  /* 0x0000000000487805 */ /* 0x001fe2000001ff00 */
[----:B------:R-:W-:-:S05]  /*2760*/  LOP3.LUT P4, RZ, R24, 0x8000000, RZ, 0xc0, !PT ;  /* 0x0800000018ff7812 */ /* 0x000fca000788c0ff */
[----:B------:R-:W5:Y:S01]  /*2770*/  @P5 LDG.E R72, [R40.64] ;  /* 0x0000000628485981 */ /* 0x000f62000c1e1900 */
[----:B------:R-:W-:-:S03]  /*2780*/  LOP3.LUT P3, RZ, R24, 0x10000000, RZ, 0xc0, !PT ;  /* 0x1000000018ff7812 */ /* 0x000fc6000786c0ff */
[----:B------:R-:W5:Y:S01]  /*2790*/  @P6 LDG.E R73, [R38.64] ;  /* 0x0000000626496981 */ /* 0x000f62000c1e1900 */
[----:B-1----:R-:W-:Y:S01]  /*27a0*/  CS2R R74, SRZ ;  /* 0x00000000004a7805 */ /* 0x002fe2000001ff00 */
[----:B------:R-:W-:-:S05]  /*27b0*/  LOP3.LUT P2, RZ, R24, 0x20000000, RZ, 0xc0, !PT ;  /* 0x2000000018ff7812 */ /* 0x000fca000784c0ff */
[----:B------:R0:W5:Y:S01]  /*27c0*/  @P4 LDG.E R74, [R36.64] ;  /* 0x00000006244a4981 */ /* 0x000162000c1e1900 */
[----:B------:R-:W-:-:S03]  /*27d0*/  LOP3.LUT P1, RZ, R24, 0x40000000, RZ, 0xc0, !PT ;  /* 0x4000000018ff7812 */ /* 0x000fc6000782c0ff */
[----:B------:R1:W5:Y:S01]  /*27e0*/  @P3 LDG.E R75, [R34.64] ;  /* 0x00000006224b3981 */ /* 0x000362000c1e1900 */
[----:B------:R-:W-:Y:S01]  /*27f0*/  CS2R R76, SRZ ;  /* 0x00000000004c7805 */ /* 0x000fe2000001ff00 */
[----:B------:R-:W-:-:S05]  /*2800*/  LOP3.LUT P0, RZ, R24, 0x80000000, RZ, 0xc0, !PT ;  /* 0x8000000018ff7812 */ /* 0x000fca000780c0ff */
[----:B------:R0:W5:Y:S04]  /*2810*/  @P2 LDG.E R76, [R32.64] ;  /* 0x00000006204c2981 */ /* 0x000168000c1e1900 */
[----:B------:R2:W5:Y:S01]  /*2820*/  @P1 LDG.E R77, [R30.64] ;  /* 0x000000061e4d1981 */ /* 0x000562000c1e1900 */
[----:B------:R-:W-:-:S06]  /*2830*/  MOV R78, RZ ;  /* 0x000000ff004e7202 */ /* 0x000fcc0000000f00 */
[----:B------:R3:W5:Y:S01]  /*2840*/  @P0 LDG.E R78, [R28.64] ;  /* 0x000000061c4e0981 */ /* 0x000762000c1e1900 */
[--C-:B--2---:R-:W-:Y:S02]  /*2850*/  PRMT R31, RZ, 0x7610, R26.reuse ;  /* 0x00007610ff1f7816 */ /* 0x104fe4000000001a */
[----:B------:R-:W-:-:S03]  /*2860*/  PRMT R30, RZ, 0x5410, R26 ;  /* 0x00005410ff1e7816 */ /* 0x000fc6000000001a */
[----:B0-----:R-:W-:Y:S02]  /*2870*/  FMUL.FTZ R37, R31, R31 ;  /* 0x0000001f1f257220 */ /* 0x001fe40000410000 */
[C---:B-1----:R-:W-:Y:S02]  /*2880*/  FADD.FTZ R35, R30.reuse, R31 ;  /* 0x0000001f1e237221 */ /* 0x042fe40000010000 */
[----:B------:R-:W-:Y:S01]  /*2890*/  FFMA.FTZ R30, R30, R30, R37 ;  /* 0x0000001e1e1e7223 */ /* 0x000fe20000010025 */
[--C-:B---3--:R-:W-:Y:S02]  /*28a0*/  PRMT R29, RZ, 0x7610, R63.reuse ;  /* 0x00007610ff1d7816 */ /* 0x108fe4000000003f */
[----:B------:R-:W-:-:S03]  /*28b0*/  PRMT R28, RZ, 0x5410, R63 ;  /* 0x00005410ff1c7816 */ /* 0x000fc6000000003f */
[----:B------:R-:W-:Y:S02]  /*28c0*/  FMUL.FTZ R33, R29, R29 ;  /* 0x0000001d1d217220 */ /* 0x000fe40000410000 */
[C---:B------:R-:W-:Y:S02]  /*28d0*/  FADD.FTZ R34, R28.reuse, R29 ;  /* 0x0000001d1c227221 */ /* 0x040fe40000010000 */
[----:B------:R-:W-:Y:S01]  /*28e0*/  FFMA.FTZ R33, R28, R28, R33 ;  /* 0x0000001c1c217223 */ /* 0x000fe20000010021 */
[----:B------:R-:W-:-:S03]  /*28f0*/  PRMT R29, RZ, 0x7610, R27 ;  /* 0x00007610ff1d7816 */ /* 0x000fc6000000001b */
[----:B------:R-:W-:Y:S01]  /*2900*/  FADD.FTZ R33, RZ, R33 ;  /* 0x00000021ff217221 */ /* 0x000fe20000010000 */
[----:B------:R-:W-:Y:S01]  /*2910*/  PRMT R28, RZ, 0x5410, R27 ;  /* 0x00005410ff1c7816 */ /* 0x000fe2000000001b */
[----:B------:R-:W-:Y:S02]  /*2920*/  FMUL.FTZ R31, R29, R29 ;  /* 0x0000001d1d1f7220 */ /* 0x000fe40000410000 */
[----:B------:R-:W-:Y:S01]  /*2930*/  FADD.FTZ R30, R33, R30 ;  /* 0x0000001e211e7221 */ /* 0x000fe20000010000 */
[----:B----4-:R-:W-:Y:S01]  /*2940*/  PRMT R33, RZ, 0x7610, R44 ;  /* 0x00007610ff217816 */ /* 0x010fe2000000002c */
[----:B------:R-:W-:Y:S02]  /*2950*/  FADD.FTZ R34, RZ, R34 ;  /* 0x00000022ff227221 */ /* 0x000fe40000010000 */
[C---:B------:R-:W-:Y:S02]  /*2960*/  FADD.FTZ R29, R28.reuse, R29 ;  /* 0x0000001d1c1d7221 */ /* 0x040fe40000010000 */
[----:B------:R-:W-:Y:S01]  /*2970*/  FFMA.FTZ R31, R28, R28, R31 ;  /* 0x0000001c1c1f7223 */ /* 0x000fe2000001001f */
[----:B------:R-:W-:Y:S01]  /*2980*/  PRMT R28, RZ, 0x5410, R44 ;  /* 0x00005410ff1c7816 */ /* 0x000fe2000000002c */
[----:B------:R-:W-:-:S02]  /*2990*/  FADD.FTZ R34, R34, R35 ;  /* 0x0000002322227221 */ /* 0x000fc40000010000 */
[----:B------:R-:W-:Y:S02]  /*29a0*/  FMUL.FTZ R35, R33, R33 ;  /* 0x0000002121237220 */ /* 0x000fe40000410000 */
[C---:B------:R-:W-:Y:S02]  /*29b0*/  FADD.FTZ R32, R28.reuse, R33 ;  /* 0x000000211c207221 */ /* 0x040fe40000010000 */
[----:B------:R-:W-:Y:S01]  /*29c0*/  FFMA.FTZ R35, R28, R28, R35 ;  /* 0x0000001c1c237223 */ /* 0x000fe20000010023 */
[----:B-----5:R-:W-:Y:S01]  /*29d0*/  PRMT R28, RZ, 0x5410, R45 ;  /* 0x00005410ff1c7816 */ /* 0x020fe2000000002d */
[----:B------:R-:W-:Y:S01]  /*29e0*/  FADD.FTZ R30, R30, R31 ;  /* 0x0000001f1e1e7221 */ /* 0x000fe20000010000 */
[----:B------:R-:W-:Y:S01]  /*29f0*/  PRMT R31, RZ, 0x7610, R45 ;  /* 0x00007610ff1f7816 */ /* 0x000fe2000000002d */
[----:B------:R-:W-:-:S04]  /*2a00*/  FADD.FTZ R29, R34, R29 ;  /* 0x0000001d221d7221 */ /* 0x000fc80000010000 */
[----:B------:R-:W-:Y:S02]  /*2a10*/  FADD.FTZ R29, R29, R32 ;  /* 0x000000201d1d7221 */ /* 0x000fe40000010000 */
[----:B------:R-:W-:Y:S02]  /*2a20*/  FMUL.FTZ R33, R31, R31 ;  /* 0x0000001f1f217220 */ /* 0x000fe40000410000 */
[C---:B------:R-:W-:Y:S01]  /*2a30*/  FADD.FTZ R32, R28.reuse, R31 ;  /* 0x0000001f1c207221 */ /* 0x040fe20000010000 */
[--C-:B------:R-:W-:Y:S01]  /*2a40*/  PRMT R31, RZ, 0x7610, R46.reuse ;  /* 0x00007610ff1f7816 */ /* 0x100fe2000000002e */
[----:B------:R-:W-:Y:S01]  /*2a50*/  FFMA.FTZ R33, R28, R28, R33 ;  /* 0x0000001c1c217223 */ /* 0x000fe20000010021 */
[----:B------:R-:W-:Y:S01]  /*2a60*/  PRMT R28, RZ, 0x5410, R46 ;  /* 0x00005410ff1c7816 */ /* 0x000fe2000000002e */
[----:B------:R-:W-:Y:S02]  /*2a70*/  FADD.FTZ R30, R30, R35 ;  /* 0x000000231e1e7221 */ /* 0x000fe40000010000 */
[----:B------:R-:W-:-:S02]  /*2a80*/  FMUL.FTZ R35, R31, R31 ;  /* 0x0000001f1f237220 */ /* 0x000fc40000410000 */
[----:B------:R-:W-:Y:S02]  /*2a90*/  FADD.FTZ R29, R29, R32 ;  /* 0x000000201d1d7221 */ /* 0x000fe40000010000 */
[C---:B------:R-:W-:Y:S01]  /*2aa0*/  FADD.FTZ R32, R28.reuse, R31 ;  /* 0x0000001f1c207221 */ /* 0x040fe20000010000 */
[----:B------:R-:W-:Y:S01]  /*2ab0*/  PRMT R31, RZ, 0x7610, R47 ;  /* 0x00007610ff1f7816 */ /* 0x000fe2000000002f */
[----:B------:R-:W-:Y:S01]  /*2ac0*/  FFMA.FTZ R35, R28, R28, R35 ;  /* 0x0000001c1c237223 */ /* 0x000fe20000010023 */
[----:B------:R-:W-:Y:S01]  /*2ad0*/  PRMT R28, RZ, 0x5410, R47 ;  /* 0x00005410ff1c7816 */ /* 0x000fe2000000002f */
[----:B------:R-:W-:Y:S02]  /*2ae0*/  FADD.FTZ R30, R30, R33 ;  /* 0x000000211e1e7221 */ /* 0x000fe40000010000 */
[----:B------:R-:W-:Y:S02]  /*2af0*/  FADD.FTZ R29, R29, R32 ;  /* 0x000000201d1d7221 */ /* 0x000fe40000010000 */
[----:B------:R-:W-:-:S02]  /*2b00*/  FMUL.FTZ R33, R31, R31 ;  /* 0x0000001f1f217220 */ /* 0x000fc40000410000 */
[C---:B------:R-:W-:Y:S01]  /*2b10*/  FADD.FTZ R32, R28.reuse, R31 ;  /* 0x0000001f1c207221 */ /* 0x040fe20000010000 */
[--C-:B------:R-:W-:Y:S01]  /*2b20*/  PRMT R31, RZ, 0x7610, R48.reuse ;  /* 0x00007610ff1f7816 */ /* 0x100fe20000000030 */
[----:B------:R-:W-:Y:S01]  /*2b30*/  FFMA.FTZ R33, R28, R28, R33 ;  /* 0x0000001c1c217223 */ /* 0x000fe20000010021 */
[----:B------:R-:W-:Y:S01]  /*2b40*/  PRMT R28, RZ, 0x5410, R48 ;  /* 0x00005410ff1c7816 */ /* 0x000fe20000000030 */
[----:B------:R-:W-:Y:S02]  /*2b50*/  FADD.FTZ R30, R30, R35 ;  /* 0x000000231e1e7221 */ /* 0x000fe40000010000 */
[----:B------:R-:W-:Y:S02]  /*2b60*/  FMUL.FTZ R35, R31, R31 ;  /* 0x0000001f1f237220 */ /* 0x000fe40000410000 */
[----:B------:R-:W-:Y:S02]  /*2b70*/  FADD.FTZ R29, R29, R32 ;  /* 0x000000201d1d7221 */ /* 0x000fe40000010000 */
[C---:B------:R-:W-:Y:S01]  /*2b80*/  FADD.FTZ R32, R28.reuse, R31 ;  /* 0x0000001f1c207221 */ /* 0x040fe20000010000 */
[----:B------:R-:W-:Y:S01]  /*2b90*/  PRMT R31, RZ, 0x7610, R49 ;  /* 0x00007610ff1f7816 */ /* 0x000fe20000000031 */
[----:B------:R-:W-:Y:S01]  /*2ba0*/  FFMA.FTZ R35, R28, R28, R35 ;  /* 0x0000001c1c237223 */ /* 0x000fe20000010023 */
[----:B------:R-:W-:Y:S01]  /*2bb0*/  PRMT R28, RZ, 0x5410, R49 ;  /* 0x00005410ff1c7816 */ /* 0x000fe20000000031 */
[----:B------:R-:W-:-:S02]  /*2bc0*/  FADD.FTZ R30, R30, R33 ;  /* 0x000000211e1e7221 */ /* 0x000fc40000010000 */
        /* <DEDUP_REMOVED lines=80> */
[--C-:B------:R-:W-:Y:S01]  /*30d0*/  PRMT R31, RZ, 0x7610, R64.reuse ;  /* 0x00007610ff1f7816 */ /* 0x100fe20000000040 */
[----:B------:R-:W-:Y:S01]  /*30e0*/  FFMA.FTZ R35, R28, R28, R35 ;  /* 0x0000001c1c237223 */ /* 0x000fe20000010023 */
[----:B------:R-:W-:Y:S01]  /*30f0*/  PRMT R28, RZ, 0x5410, R64 ;  /* 0x00005410ff1c7816 */ /* 0x000fe20000000040 */
[----:B------:R-:W-:-:S02]  /*3100*/  FADD.FTZ R30, R30, R33 ;  /* 0x000000211e1e7221 */ /* 0x000fc40000010000 */
[----:B------:R-:W-:Y:S02]  /*3110*/  FADD.FTZ R29, R29, R32 ;  /* 0x000000201d1d7221 */ /* 0x000fe40000010000 */
[----:B------:R-:W-:Y:S02]  /*3120*/  FMUL.FTZ R33, R31, R31 ;  /* 0x0000001f1f217220 */ /* 0x000fe40000410000 */
[C---:B------:R-:W-:Y:S01]  /*3130*/  FADD.FTZ R32, R28.reuse, R31 ;  /* 0x0000001f1c207221 */ /* 0x040fe20000010000 */
[----:B------:R-:W-:Y:S01]  /*3140*/  PRMT R31, RZ, 0x7610, R65 ;  /* 0x00007610ff1f7816 */ /* 0x000fe20000000041 */
[----:B------:R-:W-:Y:S01]  /*3150*/  FFMA.FTZ R33, R28, R28, R33 ;  /* 0x0000001c1c217223 */ /* 0x000fe20000010021 */
[----:B------:R-:W-:Y:S01]  /*3160*/  PRMT R28, RZ, 0x5410, R65 ;  /* 0x00005410ff1c7816 */ /* 0x000fe20000000041 */
[----:B------:R-:W-:Y:S02]  /*3170*/  FADD.FTZ R30, R30, R35 ;  /* 0x000000231e1e7221 */ /* 0x000fe40000010000 */
[----:B------:R-:W-:-:S02]  /*3180*/  FMUL.FTZ R35, R31, R31 ;  /* 0x0000001f1f237220 */ /* 0x000fc40000410000 */
[----:B------:R-:W-:Y:S02]  /*3190*/  FADD.FTZ R29, R29, R32 ;  /* 0x000000201d1d7221 */ /* 0x000fe40000010000 */
[C---:B------:R-:W-:Y:S01]  /*31a0*/  FADD.FTZ R32, R28.reuse, R31 ;  /* 0x0000001f1c207221 */ /* 0x040fe20000010000 */
[--C-:B------:R-:W-:Y:S01]  /*31b0*/  PRMT R31, RZ, 0x7610, R70.reuse ;  /* 0x00007610ff1f7816 */ /* 0x100fe20000000046 */
[----:B------:R-:W-:Y:S01]  /*31c0*/  FFMA.FTZ R35, R28, R28, R35 ;  /* 0x0000001c1c237223 */ /* 0x000fe20000010023 */
[----:B------:R-:W-:Y:S01]  /*31d0*/  PRMT R28, RZ, 0x5410, R70 ;  /* 0x00005410ff1c7816 */ /* 0x000fe20000000046 */
[----:B------:R-:W-:Y:S02]  /*31e0*/  FADD.FTZ R30, R30, R33 ;  /* 0x000000211e1e7221 */ /* 0x000fe40000010000 */
[----:B------:R-:W-:Y:S02]  /*31f0*/  FADD.FTZ R29, R29, R32 ;  /* 0x000000201d1d7221 */ /* 0x000fe40000010000 */
[----:B------:R-:W-:-:S02]  /*3200*/  FMUL.FTZ R33, R31, R31 ;  /* 0x0000001f1f217220 */ /* 0x000fc40000410000 */
[C---:B------:R-:W-:Y:S01]  /*3210*/  FADD.FTZ R32, R28.reuse, R31 ;  /* 0x0000001f1c207221 */ /* 0x040fe20000010000 */
[----:B------:R-:W-:Y:S01]  /*3220*/  PRMT R31, RZ, 0x7610, R71 ;  /* 0x00007610ff1f7816 */ /* 0x000fe20000000047 */
        /* <DEDUP_REMOVED lines=58> */
[----:B------:R-:W-:Y:S01]  /*35d0*/  FADD.FTZ R30, R30, R35 ;  /* 0x000000231e1e7221 */ /* 0x000fe20000010000 */
[----:B------:R-:W0:Y:S01]  /*35e0*/  S2R R105, SR_LANEID ;  /* 0x0000000000697919 */ /* 0x000e220000000000 */
[----:B------:R-:W-:Y:S02]  /*35f0*/  FMUL.FTZ R35, R31, R31 ;  /* 0x0000001f1f237220 */ /* 0x000fe40000410000 */
[----:B------:R-:W-:Y:S02]  /*3600*/  FADD.FTZ R29, R29, R32 ;  /* 0x000000201d1d7221 */ /* 0x000fe40000010000 */
[----:B------:R-:W-:-:S02]  /*3610*/  FADD.FTZ R30, R30, R33 ;  /* 0x000000211e1e7221 */ /* 0x000fc40000010000 */
[C---:B------:R-:W-:Y:S02]  /*3620*/  FADD.FTZ R32, R28.reuse, R31 ;  /* 0x0000001f1c207221 */ /* 0x040fe40000010000 */
[----:B------:R-:W-:Y:S02]  /*3630*/  FFMA.FTZ R35, R28, R28, R35 ;  /* 0x0000001c1c237223 */ /* 0x000fe40000010023 */
[----:B------:R-:W-:Y:S02]  /*3640*/  FADD.FTZ R29, R29, R32 ;  /* 0x000000201d1d7221 */ /* 0x000fe40000010000 */
[----:B------:R-:W-:-:S03]  /*3650*/  FADD.FTZ R30, R30, R35 ;  /* 0x000000231e1e7221 */ /* 0x000fc60000010000 */
[----:B------:R-:W1:Y:S04]  /*3660*/  SHFL.DOWN PT, R28, R29, 0x1, 0x1f ;  /* 0x08201f001d1c7f89 */ /* 0x000e6800000e0000 */
[----:B------:R-:W2:Y:S01]  /*3670*/  SHFL.DOWN PT, R31, R30, 0x1, 0x1f ;  /* 0x08201f001e1f7f89 */ /* 0x000ea200000e0000 */
[----:B0-----:R-:W-:-:S13]  /*3680*/  ISETP.GT.AND P5, PT, R105, 0x1e, PT ;  /* 0x0000001e6900780c */ /* 0x001fda0003fa4270 */
[----:B-1----:R-:W-:Y:S02]  /*3690*/  @!P5 FADD.FTZ R29, R29, R28 ;  /* 0x0000001c1d1dd221 */ /* 0x002fe40000010000 */
[----:B--2---:R-:W-:-:S03]  /*36a0*/  @!P5 FADD.FTZ R30, R30, R31 ;  /* 0x0000001f1e1ed221 */ /* 0x004fc60000010000 */
        /* <DEDUP_REMOVED lines=20> */
[----:B------:R-:W-:Y:S02]  /*37f0*/  ISETP.NE.AND P5, PT, R105, RZ, PT ;  /* 0x000000ff6900720c */ /* 0x000fe40003fa5270 */
[----:B------:R-:W-:Y:S02]  /*3800*/  MOV R42, R29 ;  /* 0x0000001d002a7202 */ /* 0x000fe40000000f00 */
[----:B------:R-:W-:-:S09]  /*3810*/  MOV R43, R30 ;  /* 0x0000001e002b7202 */ /* 0x000fd20000000f00 */
[----:B------:R0:W-:Y:S04]  /*3820*/  @!P5 STS.64 [R21.X8+0x10], R42 ;  /* 0x0000102a1500d388 */ /* 0x0001e80000008a00 */
[----:B------:R-:W-:Y:S01]  /*3830*/  BAR.SYNC.DEFER_BLOCKING 0x0 ;  /* 0x0000000000007b1d */ /* 0x000fe20000010000 */
[----:B------:R-:W-:-:S05]  /*3840*/  ISETP.NE.AND P5, PT, R100, RZ, PT ;  /* 0x000000ff6400720c */ /* 0x000fca0003fa5270 */
[----:B------:R-:W-:Y:S08]  /*3850*/  BSSY B0, `(.L_x_3220) ;  /* 0x0000023000007945 */ /* 0x000ff00003800000 */
[----:B------:R-:W-:Y:S05]  /*3860*/  @P5 BRA `(.L_x_3221) ;  /* 0x0000021000005947 */ /* 0x000fea0003800000 */
[----:B0-----:R-:W0:Y:S04]  /*3870*/  LDS.64 R40, [0x18] ;  /* 0x00001800ff287984 */ /* 0x001e280000000a00 */
[----:B------:R-:W1:Y:S04]  /*3880*/  LDS.128 R32, [0x20] ;  /* 0x00002000ff207984 */ /* 0x000e680000000c00 */
[----:B------:R-:W2:Y:S04]  /*3890*/  LDS.128 R36, [0x30] ;  /* 0x00003000ff247984 */ /* 0x000ea80000000c00 */
[----:B------:R-:W3:Y:S01]  /*38a0*/  LDS.128 R28, [0x40] ;  /* 0x00004000ff1c7984 */ /* 0x000ee20000000c00 */
[----:B0-----:R-:W-:-:S02]  /*38b0*/  FADD.FTZ R81, R42, R40 ;  /* 0x000000282a517221 */ /* 0x001fc40000010000 */
[----:B------:R-:W-:Y:S02]  /*38c0*/  FADD.FTZ R40, R43, R41 ;  /* 0x000000292b287221 */ /* 0x000fe40000010000 */
[----:B-1----:R-:W-:Y:S02]  /*38d0*/  FADD.FTZ R81, R81, R32 ;  /* 0x0000002051517221 */ /* 0x002fe40000010000 */
[----:B------:R-:W-:Y:S02]  /*38e0*/  FADD.FTZ R40, R40, R33 ;  /* 0x0000002128287221 */ /* 0x000fe40000010000 */
[----:B------:R-:W-:Y:S02]  /*38f0*/  FADD.FTZ R81, R81, R34 ;  /* 0x0000002251517221 */ /* 0x000fe40000010000 */
[----:B------:R-:W-:Y:S02]  /*3900*/  FADD.FTZ R40, R40, R35 ;  /* 0x0000002328287221 */ /* 0x000fe40000010000 */
[----:B------:R-:W0:Y:S01]  /*3910*/  LDS.128 R32, [0x50] ;  /* 0x00005000ff207984 */ /* 0x000e220000000c00 */
[----:B--2---:R-:W-:-:S02]  /*3920*/  FADD.FTZ R81, R81, R36 ;  /* 0x0000002451517221 */ /* 0x004fc40000010000 */
[----:B------:R-:W-:Y:S02]  /*3930*/  FADD.FTZ R40, R40, R37 ;  /* 0x0000002528287221 */ /* 0x000fe40000010000 */
[----:B------:R-:W-:Y:S02]  /*3940*/  FADD.FTZ R81, R81, R38 ;  /* 0x0000002651517221 */ /* 0x000fe40000010000 */
[----:B------:R-:W-:Y:S02]  /*3950*/  FADD.FTZ R40, R40, R39 ;  /* 0x0000002728287221 */ /* 0x000fe40000010000 */
[----:B------:R-:W1:Y:S01]  /*3960*/  LDS.128 R36, [0x60] ;  /* 0x00006000ff247984 */ /* 0x000e620000000c00 */
[----:B---3--:R-:W-:Y:S02]  /*3970*/  FADD.FTZ R81, R81, R28 ;  /* 0x0000001c51517221 */ /* 0x008fe40000010000 */
[----:B------:R-:W-:Y:S02]  /*3980*/  FADD.FTZ R28, R40, R29 ;  /* 0x0000001d281c7221 */ /* 0x000fe40000010000 */
[----:B------:R-:W2:Y:S01]  /*3990*/  LDS.128 R40, [0x70] ;  /* 0x00007000ff287984 */ /* 0x000ea20000000c00 */
        /* <DEDUP_REMOVED lines=14> */
.L_x_3221:
[----:B0-----:R-:W-:Y:S05]  /*3a80*/  BSYNC B0 ;  /* 0x0000000000007941 */ /* 0x001fea0003800000 */
.L_x_3220:
[----:B------:R-:W-:-:S04]  /*3a90*/  MOV R31, c[0x0][0xc] ;  /* 0x00000300001f7a02 */ /* 0x000fc80000000f00 */
[----:B------:R-:W-:-:S13]  /*3aa0*/  ISETP.GE.U32.AND P6, PT, R31, 0x2, PT ;  /* 0x000000021f00780c */ /* 0x000fda0003fc6070 */
[----:B------:R-:W-:Y:S05]  /*3ab0*/  @!P6 BRA `(.L_x_3222) ;  /* 0x000009300000e947 */ /* 0x000fea0003800000 */
[----:B------:R-:W-:Y:S05]  /*3ac0*/  @P5 BRA `(.L_x_3223) ;  /* 0x000001a000005947 */ /* 0x000fea0003800000 */
[----:B------:R-:W0:Y:S01]  /*3ad0*/  S2R R39, SR_CTAID.Y ;  /* 0x0000000000277919 */ /* 0x000e220000002600 */
[C---:B------:R-:W-:Y:S01]  /*3ae0*/  LOP3.LUT R28, R20.reuse, 0x1, RZ, 0xc0, !PT ;  /* 0x00000001141c7812 */ /* 0x040fe200078ec0ff */
[----:B------:R-:W-:Y:S01]  /*3af0*/  IMAD.MOV.U32 R37, RZ, RZ, 0x4 ;  /* 0x00000004ff257424 */ /* 0x000fe200078e00ff */
[----:B------:R-:W-:Y:S01]  /*3b00*/  HFMA2.MMA R33, -RZ, RZ, 0, 5.9604644775390625e-08 ;  /* 0x00000001ff217435 */ /* 0x000fe200000001ff */
[----:B------:R-:W-:Y:S02]  /*3b10*/  LOP3.LUT P6, RZ, R20, 0x2, RZ, 0xc0, !PT ;  /* 0x0000000214ff7812 */ /* 0x000fe400078cc0ff */
[----:B------:R-:W-:Y:S02]  /*3b20*/  IMAD R32, R28, c[0x0][0x10], RZ ;  /* 0x000004001c207a24 */ /* 0x000fe400078e02ff */
[----:B------:R-:W-:Y:S02]  /*3b30*/  SEL R30, RZ, c[0x0][0xc], P6 ;  /* 0x00000300ff1e7a07 */ /* 0x000fe40003000000 */
[----:B------:R-:W-:-:S03]  /*3b40*/  IMAD R28, R32, c[0x0][0xc], RZ ;  /* 0x00000300201c7a24 */ /* 0x000fc600078e02ff */
[----:B------:R-:W-:Y:S02]  /*3b50*/  SEL R33, R33, 0xffffffff, !P6 ;  /* 0xffffffff21217807 */ /* 0x000fe40007000000 */
[----:B------:R-:W-:-:S05]  /*3b60*/  SHF.L.U32 R28, R28, 0x1, RZ ;  /* 0x000000011c1c7819 */ /* 0x000fca00000006ff */
[----:B------:R-:W-:-:S04]  /*3b70*/  IMAD.WIDE R28, R28, R37, c[0x0][0x198] ;  /* 0x000066001c1c7625 */ /* 0x000fc800078e0225 */
[----:B0-----:R-:W-:Y:S01]  /*3b80*/  IMAD R35, R0, c[0x0][0x10], R39 ;  /* 0x0000040000237a24 */ /* 0x001fe200078e0227 */
[----:B------:R-:W-:-:S03]  /*3b90*/  IADD3 R32, R32, R39, RZ ;  /* 0x0000002720207210 */ /* 0x000fc60007ffe0ff */
[----:B------:R-:W-:-:S05]  /*3ba0*/  IMAD.WIDE.U32 R28, R35, 0x8, R28 ;  /* 0x00000008231c7825 */ /* 0x000fca00078e001c */
[----:B------:R0:W-:Y:S02]  /*3bb0*/  STG.E.64 [R28.64], R42 ;  /* 0x0000002a1c007986 */ /* 0x0001e4000c101b06 */
[----:B0-----:R-:W-:Y:S02]  /*3bc0*/  IMAD.WIDE.U32 R28, R32, R37, c[0x0][0x190] ;  /* 0x00006400201c7625 */ /* 0x001fe400078e0025 */
[----:B------:R-:W-:Y:S06]  /*3bd0*/  MEMBAR.ALL.GPU ;  /* 0x0000000000007992 */ /* 0x000fec000000a000 */
[----:B------:R-:W-:-:S00]  /*3be0*/  ERRBAR ;  /* 0x00000000000079ab */ /* 0x000fc00000000000 */
[----:B------:R-:W-:Y:S01]  /*3bf0*/  ISETP.NE.AND P6, PT, R30, -0x1, PT ;  /* 0xffffffff1e00780c */ /* 0x000fe20003fc5270 */
[----:B------:R0:W-:-:S12]  /*3c00*/  RED.E.ADD.S32.STRONG.GPU [R28.64], R33 ;  /* 0x000000211c00798e */ /* 0x0001d8000c10e386 */
[----:B0-----:R-:W-:Y:S05]  /*3c10*/  @!P6 BRA `(.L_x_3223) ;  /* 0x000000500000e947 */ /* 0x001fea0003800000 */
.L_x_3224:
[----:B------:R-:W2:Y:S01]  /*3c20*/  LDG.E.STRONG.GPU R33, [R28.64] ;  /* 0x000000061c217981 */ /* 0x000ea2000c1ef900 */
[----:B------:R-:W-:Y:S01]  /*3c30*/  YIELD ;  /* 0x0000000000007946 */ /* 0x000fe20003800000 */
[----:B--2---:R-:W-:Y:S01]  /*3c40*/  ISETP.NE.AND P6, PT, R33, R30, PT ;  /* 0x0000001e2100720c */ /* 0x004fe20003fc5270 */
[----:B------:R-:W-:-:S12]  /*3c50*/  CCTL.IVALL ;  /* 0x00000000ff00798f */ /* 0x000fd80002000000 */
[----:B------:R-:W-:Y:S05]  /*3c60*/  @P6 BRA `(.L_x_3224) ;  /* 0xffffffb000006947 */ /* 0x000fea000383ffff */
.L_x_3223:
        /* <DEDUP_REMOVED lines=8> */
[----:B------:R-:W-:Y:S01]  /*3cf0*/  LOP3.LUT R31, R31, 0x3, RZ, 0xc0, !PT ;  /* 0x000000031f1f7812 */ /* 0x000fe200078ec0ff */
[----:B------:R-:W-:-:S03]  /*3d00*/  HFMA2.MMA R30, -RZ, RZ, 0, 0 ;  /* 0x00000000ff1e7435 */ /* 0x000fc600000001ff */
[----:B------:R-:W-:-:S07]  /*3d10*/  IADD3 R31, -R31, c[0x0][0xc], RZ ;  /* 0x000003001f1f7a10 */ /* 0x000fce0007ffe1ff */
.L_x_3226:
[----:B------:R-:W-:-:S13]  /*3d20*/  ISETP.EQ.OR P6, PT, R30, R0, P5 ;  /* 0x000000001e00720c */ /* 0x000fda0002fc2670 */
        /* <DEDUP_REMOVED lines=9> */
[----:B------:R-:W2:Y:S01]  /*3dc0*/  @!P6 LDG.E.64 R28, [R28.64] ;  /* 0x000000061c1ce981 */ /* 0x000ea2000c1e1b00 */
[----:B------:R-:W-:Y:S01]  /*3dd0*/  IADD3 R33, R30, 0x1, RZ ;  /* 0x000000011e217810 */ /* 0x000fe20007ffe0ff */
[----:B--2---:R-:W-:Y:S02]  /*3de0*/  @!P6 FADD.FTZ R42, R42, R28 ;  /* 0x0000001c2a2ae221 */ /* 0x004fe40000010000 */
[----:B------:R-:W-:Y:S01]  /*3df0*/  @!P6 FADD.FTZ R43, R43, R29 ;  /* 0x0000001d2b2be221 */ /* 0x000fe20000010000 */
[----:B------:R-:W-:-:S13]  /*3e00*/  ISETP.EQ.OR P6, PT, R33, R0, P5 ;  /* 0x000000002100720c */ /* 0x000fda0002fc2670 */
[----:B------:R-:W0:Y:S01]  /*3e10*/  @!P6 S2R R34, SR_CTAID.Y ;  /* 0x000000000022e919 */ /* 0x000e220000002600 */
[----:B------:R-:W-:Y:S01]  /*3e20*/  @!P6 LOP3.LUT R32, R20, 0x1, RZ, 0xc0, !PT ;  /* 0x000000011420e812 */ /* 0x000fe200078ec0ff */
[----:B------:R-:W-:-:S04]  /*3e30*/  @!P6 IMAD.MOV.U32 R35, RZ, RZ, 0x4 ;  /* 0x00000004ff23e424 */ /* 0x000fc800078e00ff */
        /* <DEDUP_REMOVED lines=41> */
.L_x_3225:
[----:B------:R-:W-:-:S04]  /*40d0*/  MOV R31, c[0x0][0xc] ;  /* 0x00000300001f7a02 */ /* 0x000fc80000000f00 */
[----:B------:R-:W-:-:S13]  /*40e0*/  LOP3.LUT P6, R31, R31, 0x3, RZ, 0xc0, !PT ;  /* 0x000000031f1f7812 */ /* 0x000fda00078cc0ff */
[----:B------:R-:W-:Y:S05]  /*40f0*/  @!P6 BRA `(.L_x_3222) ;  /* 0x000002f00000e947 */ /* 0x000fea0003800000 */
[----:B------:R-:W-:Y:S01]  /*4100*/  ISETP.EQ.OR P6, PT, R30, R0, P5 ;  /* 0x000000001e00720c */ /* 0x000fe20002fc2670 */
[----:B------:R-:W-:-:S12]  /*4110*/  BSSY B0, `(.L_x_3227) ;  /* 0x000000e000007945 */ /* 0x000fd80003800000 */
[----:B------:R-:W-:Y:S05]  /*4120*/  @P6 BRA `(.L_x_3228) ;  /* 0x000000c000006947 */ /* 0x000fea0003800000 */
[----:B------:R-:W0:Y:S01]  /*4130*/  S2R R33, SR_CTAID.Y ;  /* 0x0000000000217919 */ /* 0x000e220000002600 */
[----:B------:R-:W-:Y:S01]  /*4140*/  LOP3.LUT R28, R20, 0x1, RZ, 0xc0, !PT ;  /* 0x00000001141c7812 */ /* 0x000fe200078ec0ff */
[----:B------:R-:W-:-:S04]  /*4150*/  HFMA2.MMA R29, -RZ, RZ, 0, 2.384185791015625e-07 ;  /* 0x00000004ff1d7435 */ /* 0x000fc800000001ff */
[----:B------:R-:W-:-:S04]  /*4160*/  IMAD R28, R28, c[0x0][0x10], RZ ;  /* 0x000004001c1c7a24 */ /* 0x000fc800078e02ff */
[----:B------:R-:W-:-:S04]  /*4170*/  IMAD R28, R28, c[0x0][0xc], RZ ;  /* 0x000003001c1c7a24 */ /* 0x000fc800078e02ff */
[----:B------:R-:W-:-:S04]  /*4180*/  IMAD.SHL.U32 R28, R28, 0x2, RZ ;  /* 0x000000021c1c7824 */ /* 0x000fc800078e00ff */
[----:B------:R-:W-:-:S04]  /*4190*/  IMAD.WIDE R28, R28, R29, c[0x0][0x198] ;  /* 0x000066001c1c7625 */ /* 0x000fc800078e021d */
[----:B0-----:R-:W-:-:S04]  /*41a0*/  IMAD R33, R30, c[0x0][0x10], R33 ;  /* 0x000004001e217a24 */ /* 0x001fc800078e0221 */
[----:B------:R-:W-:-:S06]  /*41b0*/  IMAD.WIDE.U32 R28, R33, 0x8, R28 ;  /* 0x00000008211c7825 */ /* 0x000fcc00078e001c */
[----:B------:R-:W2:Y:S02]  /*41c0*/  LDG.E.64 R28, [R28.64] ;  /* 0x000000061c1c7981 */ /* 0x000ea4000c1e1b00 */
[----:B--2---:R-:W-:Y:S02]  /*41d0*/  FADD.FTZ R42, R42, R28 ;  /* 0x0000001c2a2a7221 */ /* 0x004fe40000010000 */
[----:B------:R-:W-:Y:S02]  /*41e0*/  FADD.FTZ R43, R43, R29 ;  /* 0x0000001d2b2b7221 */ /* 0x000fe40000010000 */
.L_x_3228:
[----:B------:R-:W-:Y:S05]  /*41f0*/  BSYNC B0 ;  /* 0x0000000000007941 */ /* 0x000fea0003800000 */
.L_x_3227:
[----:B------:R-:W-:-:S13]  /*4200*/  ISETP.NE.AND P6, PT, R31, 0x1, PT ;  /* 0x000000011f00780c */ /* 0x000fda0003fc5270 */
[----:B------:R-:W-:Y:S05]  /*4210*/  @!P6 BRA `(.L_x_3222) ;  /* 0x000001d00000e947 */ /* 0x000fea0003800000 */
[----:B------:R-:W-:-:S04]  /*4220*/  IADD3 R33, R30, 0x1, RZ ;  /* 0x000000011e217810 */ /* 0x000fc80007ffe0ff */
        /* <DEDUP_REMOVED lines=27> */
[----:B------:R-:W-:Y:S02]  /*43e0*/  @!P6 FADD.FTZ R43, R43, R29 ;  /* 0x0000001d2b2be221 */ /* 0x000fe40000010000 */
.L_x_3222:
[----:B------:R-:W0:Y:S01]  /*43f0*/  S2R R29, SR_TID.X ;  /* 0x00000000001d7919 */ /* 0x000e220000002100 */
[----:B------:R-:W-:Y:S01]  /*4400*/  P2R R28, PR, RZ, 0x1 ;  /* 0x00000001ff1c7803 */ /* 0x000fe20000000000 */
[----:B------:R-:W-:Y:S01]  /*4410*/  IMAD.IADD R25, R22, 0x1, R25 ;  /* 0x0000000116197824 */ /* 0x000fe200078e0219 */
[----:B------:R-:W-:Y:S01]  /*4420*/  ISETP.EQ.U32.AND P0, PT, RZ, c[0x0][0x168], PT ;  /* 0x00005a00ff007a0c */ /* 0x000fe20003f02070 */
[----:B------:R1:W-:Y:S01]  /*4430*/  @!P5 STS.64 [0x88], R42 ;  /* 0x0000882aff00d388 */ /* 0x0003e20000000a00 */
[----:B------:R-:W-:Y:S01]  /*4440*/  HFMA2.MMA R37, -RZ, RZ, 1.875, 0 ;  /* 0x3f800000ff257435 */ /* 0x000fe200000001ff */
[----:B0-----:R-:W-:-:S04]  /*4450*/  LOP3.LUT P6, RZ, R0, R29, RZ, 0xfc, !PT ;  /* 0x0000001d00ff7212 */ /* 0x001fc800078cfcff */
[----:B------:R-:W-:Y:S02]  /*4460*/  ISETP.EQ.OR.EX P6, PT, RZ, c[0x0][0x16c], P6, P0 ;  /* 0x00005b00ff007a0c */ /* 0x000fe400037c2700 */
[----:B------:R-:W-:-:S11]  /*4470*/  ISETP.NE.AND P0, PT, R28, RZ, PT ;  /* 0x000000ff1c00720c */ /* 0x000fd60003f05270 */
[----:B------:R-:W-:Y:S01]  /*4480*/  @!P6 MOV R28, 0x8 ;  /* 0x00000008001ce802 */ /* 0x000fe20000000f00 */
[----:B-1----:R-:W-:Y:S02]  /*4490*/  @!P6 FMUL.FTZ R43, R43, c[0x0][0x1f4] ;  /* 0x00007d002b2bea20 */ /* 0x002fe40000410000 */
[----:B------:R-:W-:Y:S02]  /*44a0*/  @!P6 FMUL.FTZ R42, R42, c[0x0][0x1f4] ;  /* 0x00007d002a2aea20 */ /* 0x000fe40000410000 */
[----:B------:R-:W-:-:S05]  /*44b0*/  @!P6 IMAD.WIDE R28, R19, R28, c[0x0][0x168] ;  /* 0x00005a00131ce625 */ /* 0x000fca00078e021c */
[----:B------:R-:W-:Y:S04]  /*44c0*/  @!P6 STG.E.64 [R28.64], R42 ;  /* 0x0000002a1c00e986 */ /* 0x000fe8000c101b06 */
[----:B------:R-:W-:Y:S06]  /*44d0*/  BAR.SYNC.DEFER_BLOCKING 0x0 ;  /* 0x0000000000007b1d */ /* 0x000fec0000010000 */
[----:B------:R-:W0:Y:S02]  /*44e0*/  LDS.64 R28, [0x88] ;  /* 0x00008800ff1c7984 */ /* 0x000e240000000a00 */
[----:B0-----:R-:W-:-:S04]  /*44f0*/  FMUL.FTZ R36, R28, c[0x0][0x1f4] ;  /* 0x00007d001c247a20 */ /* 0x001fc80000410000 */
[----:B------:R-:W-:-:S04]  /*4500*/  FMUL.FTZ R30, R36, R36 ;  /* 0x00000024241e7220 */ /* 0x000fc80000410000 */
[----:B------:R-:W-:-:S05]  /*4510*/  FFMA.FTZ R30, R29, c[0x0][0x1f4], -R30 ;  /* 0x00007d001d1e7a23 */ /* 0x000fca000001081e */
[----:B------:R-:W-:-:S13]  /*4520*/  FSETP.GTU.FTZ.AND P5, PT, R30, RZ, PT ;  /* 0x000000ff1e00720b */ /* 0x000fda0003fbc000 */
[----:B------:R-:W-:Y:S01]  /*4530*/  @P5 FADD.FTZ R32, R30, c[0x0][0x188] ;  /* 0x000062001e205621 */ /* 0x000fe20000010000 */
[----:B------:R-:W-:-:S03]  /*4540*/  MOV R30, 0x4 ;  /* 0x00000004001e7802 */ /* 0x000fc60000000f00 */
[----:B------:R0:W1:Y:S02]  /*4550*/  @P5 MUFU.RSQ R37, R32 ;  /* 0x0000002000255308 */ /* 0x0000640000001400 */
[----:B------:R-:W-:-:S04]  /*4560*/  IMAD.WIDE R28, R25, R30, c[0x0][0x178] ;  /* 0x00005e00191c7625 */ /* 0x000fc800078e021e */
[----:B------:R-:W-:Y:S02]  /*4570*/  IMAD.WIDE R30, R25, R30, c[0x0][0x180] ;  /* 0x00006000191e7625 */ /* 0x000fe400078e021e */
[----:B------:R-:W2:Y:S04]  /*4580*/  LDG.E.64 R28, [R28.64] ;  /* 0x000000061c1c7981 */ /* 0x000ea8000c1e1b00 */
[----:B------:R-:W2:Y:S01]  /*4590*/  LDG.E.64 R30, [R30.64] ;  /* 0x000000061e1e7981 */ /* 0x000ea2000c1e1b00 */
[----:B------:R-:W-:Y:S02]  /*45a0*/  ISETP.NE.AND P6, PT, RZ, UR5, PT ;  /* 0x00000005ff007c0c */ /* 0x000fe4000bfc5270 */
[--C-:B------:R-:W-:Y:S02]  /*45b0*/  PRMT R25, RZ, 0x5410, R63.reuse ;  /* 0x00005410ff197816 */ /* 0x100fe4000000003f */
[----:B------:R-:W-:-:S02]  /*45c0*/  PRMT R63, RZ, 0x7610, R63 ;  /* 0x00007610ff3f7816 */ /* 0x000fc4000000003f */
[--C-:B------:R-:W-:Y:S02]  /*45d0*/  PRMT R33, RZ, 0x5410, R26.reuse ;  /* 0x00005410ff217816 */ /* 0x100fe4000000001a */
[----:B------:R-:W-:Y:S01]  /*45e0*/  PRMT R35, RZ, 0x7610, R26 ;  /* 0x00007610ff237816 */ /* 0x000fe2000000001a */
[--C-:B------:R-:W-:Y:S02]  /*45f0*/  FADD.FTZ R26, R25, -R36.reuse ;  /* 0x80000024191a7221 */ /* 0x100fe40000010000 */
[--C-:B0-----:R-:W-:Y:S02]  /*4600*/  FADD.FTZ R32, R63, -R36.reuse ;  /* 0x800000243f207221 */ /* 0x101fe40000010000 */
[--C-:B------:R-:W-:Y:S02]  /*4610*/  FADD.FTZ R34, R33, -R36.reuse ;  /* 0x8000002421227221 */ /* 0x100fe40000010000 */
[----:B------:R-:W-:Y:S02]  /*4620*/  FADD.FTZ R38, R35, -R36 ;  /* 0x8000002423267221 */ /* 0x000fe40000010000 */
[----:B-1----:R-:W-:-:S02]  /*4630*/  FMUL.FTZ R33, R26, R37 ;  /* 0x000000251a217220 */ /* 0x002fc40000410000 */
[-C--:B------:R-:W-:Y:S02]  /*4640*/  FMUL.FTZ R32, R32, R37.reuse ;  /* 0x0000002520207220 */ /* 0x080fe40000410000 */
[-C--:B------:R-:W-:Y:S02]  /*4650*/  FMUL.FTZ R26, R38, R37.reuse ;  /* 0x00000025261a7220 */ /* 0x080fe40000410000 */
        /* <DEDUP_REMOVED lines=14> */
.L_x_3229:
[----:B------:R-:W-:Y:S01]  /*4740*/  LOP3.LUT P5, RZ, R24, 0x2000000, RZ, 0xc0, !PT ;  /* 0x0200000018ff7812 */ /* 0x000fe200078ac0ff */
[----:B------:R-:W-:-:S12]  /*4750*/  BSSY B0, `(.L_x_3230) ;  /* 0x000000d000007945 */ /* 0x000fd80003800000 */
[----:B------:R-:W-:Y:S05]  /*4760*/  @!P5 BRA `(.L_x_3231) ;  /* 0x000000b00000d947 */ /* 0x000fea0003800000 */
[----:B------:R-:W-:Y:S02]  /*4770*/  SHF.R.S32.HI R32, RZ, 0x1f, R2 ;  /* 0x0000001fff207819 */ /* 0x000fe40000011402 */
[----:B------:R-:W-:Y:S02]  /*4780*/  MOV R33, R67 ;  /* 0x0000004300217202 */ /* 0x000fe40000000f00 */
        /* <DEDUP_REMOVED lines=9> */
.L_x_3231:
[----:B------:R-:W-:Y:S05]  /*4820*/  BSYNC B0 ;  /* 0x0000000000007941 */ /* 0x000fea0003800000 */
.L_x_3230:
[--C-:B0-----:R-:W-:Y:S01]  /*4830*/  PRMT R35, RZ, 0x5410, R27.reuse ;  /* 0x00005410ff237816 */ /* 0x101fe2000000001b */
[----:B------:R-:W-:Y:S01]  /*4840*/  FFMA.FTZ R25, R28, R25, R30 ;  /* 0x000000191c197223 */ /* 0x000fe2000001001e */
[----:B------:R-:W-:Y:S01]  /*4850*/  PRMT R39, RZ, 0x7610, R27 ;  /* 0x00007610ff277816 */ /* 0x000fe2000000001b */
        /* <DEDUP_REMOVED lines=12> */
.L_x_3232:
        /* <DEDUP_REMOVED lines=9> */
[----:B------:R-:W-:-:S04]  /*49b0*/  IMAD.WIDE.U32 R26, R94, c[0x0][0x1c0], R26 ;  /* 0x000070005e1a7a25 */ /* 0x000fc800078e001a */
[----:B------:R-:W-:Y:S01]  /*49c0*/  IMAD.IADD R33, R27, 0x1, R33 ;  /* 0x000000011b217824 */ /* 0x000fe200078e0221 */
[----:B------:R-:W-:-:S04]  /*49d0*/  LEA R32, P5, R26, c[0x0][0x160], 0x1 ;  /* 0x000058001a207a11 */ /* 0x000fc800078a08ff */
[----:B------:R-:W-:-:S05]  /*49e0*/  LEA.HI.X R33, R26, c[0x0][0x164], R33, 0x1, P5 ;  /* 0x000059001a217a11 */ /* 0x000fca00028f0c21 */
[----:B------:R0:W-:Y:S04]  /*49f0*/  STG.E [R32.64], R25 ;  /* 0x0000001920007986 */ /* 0x0001e8000c101906 */
.L_x_3234:
[----:B------:R-:W-:Y:S05]  /*4a00*/  BSYNC B0 ;  /* 0x0000000000007941 */ /* 0x000fea0003800000 */
.L_x_3233:
[----:B0-----:R-:W-:Y:S01]  /*4a10*/  PRMT R25, RZ, 0x5410, R44 ;  /* 0x00005410ff197816 */ /* 0x001fe2000000002c */
[----:B------:R-:W-:Y:S01]  /*4a20*/  FADD.FTZ R26, R35, -R36 ;  /* 0x80000024231a7221 */ /* 0x000fe20000010000 */
[----:B------:R-:W-:Y:S01]  /*4a30*/  PRMT R27, RZ, 0x7610, R44 ;  /* 0x00007610ff1b7816 */ /* 0x000fe2000000002c */
[--C-:B------:R-:W-:Y:S02]  /*4a40*/  FADD.FTZ R32, R39, -R36.reuse ;  /* 0x8000002427207221 */ /* 0x100fe40000010000 */
[--C-:B------:R-:W-:Y:S02]  /*4a50*/  FADD.FTZ R34, R25, -R36.reuse ;  /* 0x8000002419227221 */ /* 0x100fe40000010000 */
[----:B------:R-:W-:Y:S02]  /*4a60*/  FADD.FTZ R38, R27, -R36 ;  /* 0x800000241b267221 */ /* 0x000fe40000010000 */
[-C--:B------:R-:W-:Y:S02]  /*4a70*/  FMUL.FTZ R35, R26, R37.reuse ;  /* 0x000000251a237220 */ /* 0x080fe40000410000 */
[----:B------:R-:W-:-:S02]  /*4a80*/  FMUL.FTZ R32, R32, R37 ;  /* 0x0000002520207220 */ /* 0x000fc40000410000 */
        /* <DEDUP_REMOVED lines=15> */
.L_x_3235:
        /* <DEDUP_REMOVED lines=14> */
.L_x_3237:
[----:B------:R-:W-:Y:S05]  /*4c60*/  BSYNC B0 ;  /* 0x0000000000007941 */ /* 0x000fea0003800000 */
.L_x_3236:
        /* <DEDUP_REMOVED lines=15> */
.L_x_3238:
        /* <DEDUP_REMOVED lines=14> */
.L_x_3240:
[----:B------:R-:W-:Y:S05]  /*4e40*/  BSYNC B0 ;  /* 0x0000000000007941 */ /* 0x000fea0003800000 */
.L_x_3239:
        /* <DEDUP_REMOVED lines=23> */
.L_x_3241:
[----:B------:R-:W-:Y:S01]  /*4fc0*/  LOP3.LUT P5, RZ, R24, 0x200000, RZ, 0xc0, !PT ;  /* 0x0020000018ff7812 */ /* 0x000fe200078ac0ff */
[----:B------:R-:W-:-:S12]  /*4fd0*/  BSSY B0, `(.L_x_3242) ;  /* 0x000000c000007945 */ /* 0x000fd80003800000 */
[----:B------:R-:W-:Y:S05]  /*4fe0*/  @!P5 BRA `(.L_x_3243) ;  /* 0x000000a00000d947 */ /* 0x000fea0003800000 */
[----:B------:R-:W-:Y:S01]  /*4ff0*/  MOV R27, R67 ;  /* 0x00000043001b7202 */ /* 0x000fe20000000f00 */
[----:B------:R-:W-:Y:S01]  /*5000*/  IMAD R32, R125, c[0x0][0x1c0], RZ ;  /* 0x000070007d207a24 */ /* 0x000fe200078e02ff */
[----:B------:R-:W-:Y:S01]  /*5010*/  F2FP.BF16.PACK_AB R35, R38, R35 ;  /* 0x000000232623723e */ /* 0x000fe200000010ff */
[----:B------:R-:W-:Y:S02]  /*5020*/  IMAD.MOV.U32 R26, RZ, RZ, R68 ;  /* 0x000000ffff1a7224 */ /* 0x000fe400078e0044 */
[C---:B------:R-:W-:Y:S02]  /*5030*/  IMAD R33, R91.reuse, c[0x0][0x1c4], R32 ;  /* 0x000071005b217a24 */ /* 0x040fe400078e0220 */
[----:B------:R-:W-:-:S05]  /*5040*/  IMAD.WIDE.U32 R26, R91, c[0x0][0x1c0], R26 ;  /* 0x000070005b1a7a25 */ /* 0x000fca00078e001a */
[----:B------:R-:W-:Y:S02]  /*5050*/  IADD3 R33, R27, R33, RZ ;  /* 0x000000211b217210 */ /* 0x000fe40007ffe0ff */
[----:B------:R-:W-:-:S04]  /*5060*/  LEA R32, P5, R26, c[0x0][0x160], 0x1 ;  /* 0x000058001a207a11 */ /* 0x000fc800078a08ff */
[----:B------:R-:W-:-:S05]  /*5070*/  LEA.HI.X R33, R26, c[0x0][0x164], R33, 0x1, P5 ;  /* 0x000059001a217a11 */ /* 0x000fca00028f0c21 */
[----:B------:R0:W-:Y:S04]  /*5080*/  STG.E [R32.64], R35 ;  /* 0x0000002320007986 */ /* 0x0001e8000c101906 */
.L_x_3243:
[----:B------:R-:W-:Y:S05]  /*5090*/  BSYNC B0 ;  /* 0x0000000000007941 */ /* 0x000fea0003800000 */
.L_x_3242:
        /* <DEDUP_REMOVED lines=15> */
.L_x_3244:
[----:B------:R-:W-:Y:S01]  /*5190*/  LOP3.LUT P5, RZ, R24, 0x100000, RZ, 0xc0, !PT ;  /* 0x0010000018ff7812 */ /* 0x000fe200078ac0ff */
[----:B------:R-:W-:-:S12]  /*51a0*/  BSSY B0, `(.L_x_3245) ;  /* 0x000000c000007945 */ /* 0x000fd80003800000 */
        /* <DEDUP_REMOVED lines=11> */
.L_x_3246:
[----:B------:R-:W-:Y:S05]  /*5260*/  BSYNC B0 ;  /* 0x0000000000007941 */ /* 0x000fea0003800000 */
.L_x_3245:
        /* <DEDUP_REMOVED lines=23> */
.L_x_3247:
        /* <DEDUP_REMOVED lines=13> */
.L_x_3249:
[----:B------:R-:W-:Y:S05]  /*54b0*/  BSYNC B0 ;  /* 0x0000000000007941 */ /* 0x000fea0003800000 */
.L_x_3248:
        /* <DEDUP_REMOVED lines=15> */
.L_x_3250:
        /* <DEDUP_REMOVED lines=13> */
.L_x_3252:
[----:B------:R-:W-:Y:S05]  /*5680*/  BSYNC B0 ;  /* 0x0000000000007941 */ /* 0x000fea0003800000 */
.L_x_3251:
        /* <DEDUP_REMOVED lines=23> */
.L_x_3253:
        /* <DEDUP_REMOVED lines=8> */
[----:B------:R-:W-:-:S04]  /*5880*/  IMAD.WIDE.U32 R26, R87, c[0x0][0x1c0], R26 ;  /* 0x00007000571a7a25 */ /* 0x000fc800078e001a */
[----:B------:R-:W-:Y:S01]  /*5890*/  IMAD.IADD R33, R27, 0x1, R33 ;  /* 0x000000011b217824 */ /* 0x000fe200078e0221 */
[----:B------:R-:W-:-:S04]  /*58a0*/  LEA R32, P5, R26, c[0x0][0x160], 0x1 ;  /* 0x000058001a207a11 */ /* 0x000fc800078a08ff */
[----:B------:R-:W-:-:S05]  /*58b0*/  LEA.HI.X R33, R26, c[0x0][0x164], R33, 0x1, P5 ;  /* 0x000059001a217a11 */ /* 0x000fca00028f0c21 */
[----:B------:R0:W-:Y:S04]  /*58c0*/  STG.E [R32.64], R35 ;  /* 0x0000002320007986 */ /* 0x0001e8000c101906 */
.L_x_3255:
[----:B------:R-:W-:Y:S05]  /*58d0*/  BSYNC B0 ;  /* 0x0000000000007941 */ /* 0x000fea0003800000 */
.L_x_3254:
[----:B------:R-:W-:Y:S01]  /*58e0*/  PRMT R105, RZ, 0x5410, R51 ;  /* 0x00005410ff697816 */ /* 0x000fe20000000033 */
[----:B------:R-:W-:Y:S01]  /*58f0*/  FFMA.FTZ R25, R28, R25, R30 ;  /* 0x000000191c197223 */ /* 0x000fe2000001001e */
[----:B0-----:R-:W-:Y:S01]  /*5900*/  PRMT R35, RZ, 0x5410, R52 ;  /* 0x00005410ff237816 */ /* 0x001fe20000000034 */
        /* <DEDUP_REMOVED lines=12> */
.L_x_3256:
        /* <DEDUP_REMOVED lines=13> */
.L_x_3258:
[----:B------:R-:W-:Y:S05]  /*5aa0*/  BSYNC B0 ;  /* 0x0000000000007941 */ /* 0x000fea0003800000 */
.L_x_3257:
[----:B0-----:R-:W-:Y:S01]  /*5ab0*/  PRMT R25, RZ, 0x5410, R65 ;  /* 0x00005410ff197816 */ /* 0x001fe20000000041 */
[----:B------:R-:W-:Y:S01]  /*5ac0*/  FADD.FTZ R100, R35, -R36 ;  /* 0x8000002423647221 */ /* 0x000fe20000010000 */
[----:B------:R-:W-:Y:S01]  /*5ad0*/  PRMT R27, RZ, 0x5410, R54 ;  /* 0x00005410ff1b7816 */ /* 0x000fe20000000036 */
[----:B------:R-:W-:Y:S01]  /*5ae0*/  FADD.FTZ R105, R105, -R36 ;  /* 0x8000002469697221 */ /* 0x000fe20000010000 */
[----:B------:R-:W-:Y:S01]  /*5af0*/  PRMT R33, RZ, 0x5410, R56 ;  /* 0x00005410ff217816 */ /* 0x000fe20000000038 */
[--C-:B------:R-:W-:Y:S01]  /*5b00*/  FADD.FTZ R40, R25, -R36.reuse ;  /* 0x8000002419287221 */ /* 0x100fe20000010000 */
[----:B------:R-:W-:Y:S01]  /*5b10*/  PRMT R25, RZ, 0x5410, R71 ;  /* 0x00005410ff197816 */ /* 0x000fe20000000047 */
[----:B------:R-:W-:Y:S01]  /*5b20*/  FADD.FTZ R80, R27, -R36 ;  /* 0x800000241b507221 */ /* 0x000fe20000010000 */
[----:B------:R-:W-:Y:S01]  /*5b30*/  PRMT R39, RZ, 0x5410, R58 ;  /* 0x00005410ff277816 */ /* 0x000fe2000000003a */
[--C-:B------:R-:W-:Y:S01]  /*5b40*/  FADD.FTZ R46, R33, -R36.reuse ;  /* 0x80000024212e7221 */ /* 0x100fe20000010000 */
        /* <DEDUP_REMOVED lines=11> */
[----:B------:R-:W-:Y:S01]  /*5c00*/  FADD.FTZ R45, R45, -R36 ;  /* 0x800000242d2d7221 */ /* 0x000fe20000010000 */
[----:B------:R-:W-:Y:S01]  /*5c10*/  PRMT R49, RZ, 0x5410, R62 ;  /* 0x00005410ff317816 */ /* 0x000fe2000000003e */
[--C-:B------:R-:W-:Y:S01]  /*5c20*/  FADD.FTZ R32, R25, -R36.reuse ;  /* 0x8000002419207221 */ /* 0x100fe20000010000 */
[----:B------:R-:W-:Y:S01]  /*5c30*/  PRMT R25, RZ, 0x5410, R77 ;  /* 0x00005410ff197816 */ /* 0x000fe2000000004d */
[----:B------:R-:W-:Y:S01]  /*5c40*/  FADD.FTZ R43, R43, -R36 ;  /* 0x800000242b2b7221 */ /* 0x000fe20000010000 */
        /* <DEDUP_REMOVED lines=19> */
[-C--:B------:R-:W-:Y:S01]  /*5d80*/  FMUL.FTZ R105, R105, R37.reuse ;  /* 0x0000002569697220 */ /* 0x080fe20000410000 */
        /* <DEDUP_REMOVED lines=37> */
[----:B------:R-:W-:-:S02]  /*5fe0*/  FMUL.FTZ R26, R26, R37 ;  /* 0x000000251a1a7220 */ /* 0x000fc40000410000 */
[-C--:B------:R-:W-:Y:S02]  /*5ff0*/  FMUL.FTZ R25, R25, R37.reuse ;  /* 0x0000002519197220 */ /* 0x080fe40000410000 */
[----:B------:R-:W-:Y:S02]  /*6000*/  FMUL.FTZ R48, R48, R37 ;  /* 0x0000002530307220 */ /* 0x000fe40000410000 */
[C-C-:B------:R-:W-:Y:S02]  /*6010*/  FFMA.FTZ R105, R28.reuse, R105, R30.reuse ;  /* 0x000000691c697223 */ /* 0x140fe4000001001e */
[C-C-:B------:R-:W-:Y:S02]  /*6020*/  FFMA.FTZ R100, R28.reuse, R100, R30.reuse ;  /* 0x000000641c647223 */ /* 0x140fe4000001001e */
[C-C-:B------:R-:W-:Y:S02]  /*6030*/  FFMA.FTZ R81, R28.reuse, R81, R30.reuse ;  /* 0x000000511c517223 */ /* 0x140fe4000001001e */
[----:B------:R-:W-:-:S02]  /*6040*/  FFMA.FTZ R80, R28, R80, R30 ;  /* 0x000000501c507223 */ /* 0x000fc4000001001e */
[C-C-:B------:R-:W-:Y:S02]  /*6050*/  FFMA.FTZ R47, R28.reuse, R47, R30.reuse ;  /* 0x0000002f1c2f7223 */ /* 0x140fe4000001001e */
[C-C-:B------:R-:W-:Y:S02]  /*6060*/  FFMA.FTZ R46, R28.reuse, R46, R30.reuse ;  /* 0x0000002e1c2e7223 */ /* 0x140fe4000001001e */
        /* <DEDUP_REMOVED lines=16> */
[--C-:B------:R-:W-:Y:S02]  /*6170*/  FADD.FTZ R30, R54, -R36.reuse ;  /* 0x80000024361e7221 */ /* 0x100fe40000010000 */
[--C-:B------:R-:W-:Y:S02]  /*6180*/  FADD.FTZ R64, R64, -R36.reuse ;  /* 0x8000002440407221 */ /* 0x100fe40000010000 */
[--C-:B------:R-:W-:Y:S02]  /*6190*/  FADD.FTZ R51, R51, -R36.reuse ;  /* 0x8000002433337221 */ /* 0x100fe40000010000 */
[--C-:B------:R-:W-:Y:S02]  /*61a0*/  FADD.FTZ R65, R65, -R36.reuse ;  /* 0x8000002441417221 */ /* 0x100fe40000010000 */
[--C-:B------:R-:W-:Y:S02]  /*61b0*/  FADD.FTZ R52, R52, -R36.reuse ;  /* 0x8000002434347221 */ /* 0x100fe40000010000 */
[----:B------:R-:W-:-:S02]  /*61c0*/  FADD.FTZ R70, R70, -R36 ;  /* 0x8000002446467221 */ /* 0x000fc40000010000 */
        /* <DEDUP_REMOVED lines=15> */
[----:B------:R-:W-:Y:S02]  /*62c0*/  FADD.FTZ R60, R60, -R36 ;  /* 0x800000243c3c7221 */ /* 0x000fe40000010000 */
[-C--:B------:R-:W-:Y:S02]  /*62d0*/  FMUL.FTZ R30, R30, R37.reuse ;  /* 0x000000251e1e7220 */ /* 0x080fe40000410000 */
[----:B------:R-:W-:-:S02]  /*62e0*/  FMUL.FTZ R36, R64, R37 ;  /* 0x0000002540247220 */ /* 0x000fc40000410000 */
[-C--:B------:R-:W-:Y:S02]  /*62f0*/  FMUL.FTZ R54, R51, R37.reuse ;  /* 0x0000002533367220 */ /* 0x080fe40000410000 */
[-C--:B------:R-:W-:Y:S02]  /*6300*/  FMUL.FTZ R48, R65, R37.reuse ;  /* 0x0000002541307220 */ /* 0x080fe40000410000 */
[-C--:B------:R-:W-:Y:S02]  /*6310*/  FMUL.FTZ R63, R52, R37.reuse ;  /* 0x00000025343f7220 */ /* 0x080fe40000410000 */
[-C--:B------:R-:W-:Y:S02]  /*6320*/  FMUL.FTZ R49, R70, R37.reuse ;  /* 0x0000002546317220 */ /* 0x080fe40000410000 */
[-C--:B------:R-:W-:Y:S02]  /*6330*/  FMUL.FTZ R50, R71, R37.reuse ;  /* 0x0000002547327220 */ /* 0x080fe40000410000 */
[----:B------:R-:W-:-:S02]  /*6340*/  FMUL.FTZ R51, R72, R37 ;  /* 0x0000002548337220 */ /* 0x000fc40000410000 */
[-C--:B------:R-:W-:Y:S02]  /*6350*/  FMUL.FTZ R53, R53, R37.reuse ;  /* 0x0000002535357220 */ /* 0x080fe40000410000 */
[-C--:B------:R-:W-:Y:S02]  /*6360*/  FMUL.FTZ R58, R58, R37.reuse ;  /* 0x000000253a3a7220 */ /* 0x080fe40000410000 */
[-C--:B------:R-:W-:Y:S02]  /*6370*/  FMUL.FTZ R61, R61, R37.reuse ;  /* 0x000000253d3d7220 */ /* 0x080fe40000410000 */
[-C--:B------:R-:W-:Y:S02]  /*6380*/  FMUL.FTZ R52, R73, R37.reuse ;  /* 0x0000002549347220 */ /* 0x080fe40000410000 */
[----:B------:R-:W-:Y:S02]  /*6390*/  FFMA.FTZ R72, R29, R30, R31 ;  /* 0x0000001e1d487223 */ /* 0x000fe4000001001f */
        /* <DEDUP_REMOVED lines=9> */
[----:B------:R-:W-:Y:S02]  /*6430*/  FMUL.FTZ R114, R60, R37 ;  /* 0x000000253c727220 */ /* 0x000fe40000410000 */
        /* <DEDUP_REMOVED lines=32> */
.L_x_3259:
        /* <DEDUP_REMOVED lines=13> */
.L_x_3261:
[----:B------:R-:W-:Y:S05]  /*6710*/  BSYNC B0 ;  /* 0x0000000000007941 */ /* 0x000fea0003800000 */
.L_x_3260:
        /* <DEDUP_REMOVED lines=11> */
.L_x_3262:
[----:B------:R-:W-:Y:S01]  /*67d0*/  LOP3.LUT P5, RZ, R24, 0x4000, RZ, 0xc0, !PT ;  /* 0x0000400018ff7812 */ /* 0x000fe200078ac0ff */
[----:B------:R-:W-:-:S12]  /*67e0*/  BSSY B0, `(.L_x_3263) ;  /* 0x000000c000007945 */ /* 0x000fd80003800000 */
[----:B------:R-:W-:Y:S05]  /*67f0*/  @!P5 BRA `(.L_x_3264) ;  /* 0x000000a00000d947 */ /* 0x000fea0003800000 */
[----:B------:R-:W-:Y:S01]  /*6800*/  MOV R55, R67 ;  /* 0x0000004300377202 */ /* 0x000fe20000000f00 */
[----:B0-----:R-:W-:Y:S02]  /*6810*/  IMAD R29, R118, c[0x0][0x1c0], RZ ;  /* 0x00007000761d7a24 */ /* 0x001fe400078e02ff */
[----:B------:R-:W-:Y:S02]  /*6820*/  IMAD.MOV.U32 R54, RZ, RZ, R68 ;  /* 0x000000ffff367224 */ /* 0x000fe400078e0044 */
[C---:B------:R-:W-:Y:S02]  /*6830*/  IMAD R29, R84.reuse, c[0x0][0x1c4], R29 ;  /* 0x00007100541d7a24 */ /* 0x040fe400078e021d */
[----:B------:R-:W-:-:S05]  /*6840*/  IMAD.WIDE.U32 R54, R84, c[0x0][0x1c0], R54 ;  /* 0x0000700054367a25 */ /* 0x000fca00078e0036 */
[----:B------:R-:W-:Y:S02]  /*6850*/  IADD3 R29, R55, R29, RZ ;  /* 0x0000001d371d7210 */ /* 0x000fe40007ffe0ff */
[----:B------:R-:W-:-:S04]  /*6860*/  LEA R56, P5, R54, c[0x0][0x160], 0x1 ;  /* 0x0000580036387a11 */ /* 0x000fc800078a08ff */
[----:B------:R-:W-:Y:S02]  /*6870*/  LEA.HI.X R57, R54, c[0x0][0x164], R29, 0x1, P5 ;  /* 0x0000590036397a11 */ /* 0x000fe400028f0c1d */
[----:B------:R-:W-:-:S05]  /*6880*/  F2FP.BF16.PACK_AB R29, R74, R100 ;  /* 0x000000644a1d723e */ /* 0x000fca00000010ff */
[----:B------:R0:W-:Y:S02]  /*6890*/  STG.E [R56.64], R29 ;  /* 0x0000001d38007986 */ /* 0x0001e4000c101906 */
.L_x_3264:
[----:B------:R-:W-:Y:S05]  /*68a0*/  BSYNC B0 ;  /* 0x0000000000007941 */ /* 0x000fea0003800000 */
.L_x_3263:
        /* <DEDUP_REMOVED lines=11> */
.L_x_3265:
[----:B------:R-:W-:Y:S01]  /*6960*/  LOP3.LUT P5, RZ, R24, 0x2000, RZ, 0xc0, !PT ;  /* 0x0000200018ff7812 */ /* 0x000fe200078ac0ff */
[----:B------:R-:W-:-:S12]  /*6970*/  BSSY B0, `(.L_x_3266) ;  /* 0x000000c000007945 */ /* 0x000fd80003800000 */
        /* <DEDUP_REMOVED lines=11> */
.L_x_3267:
[----:B------:R-:W-:Y:S05]  /*6a30*/  BSYNC B0 ;  /* 0x0000000000007941 */ /* 0x000fea0003800000 */
.L_x_3266:
        /* <DEDUP_REMOVED lines=11> */
.L_x_3268:
        /* <DEDUP_REMOVED lines=13> */
.L_x_3270:
[----:B------:R-:W-:Y:S05]  /*6bc0*/  BSYNC B0 ;  /* 0x0000000000007941 */ /* 0x000fea0003800000 */
.L_x_3269:
        /* <DEDUP_REMOVED lines=11> */
.L_x_3271:
        /* <DEDUP_REMOVED lines=13> */
.L_x_3273:
[----:B------:R-:W-:Y:S05]  /*6d50*/  BSYNC B0 ;  /* 0x0000000000007941 */ /* 0x000fea0003800000 */
.L_x_3272:
        /* <DEDUP_REMOVED lines=11> */
.L_x_3274:
[----:B------:R-:W-:Y:S01]  /*6e10*/  LOP3.LUT P5, RZ, R24, 0x400, RZ, 0xc0, !PT ;  /* 0x0000040018ff7812 */ /* 0x000fe200078ac0ff */
[----:B------:R-:W-:-:S12]  /*6e20*/  BSSY B0, `(.L_x_3275) ;  /* 0x000000c000007945 */ /* 0x000fd80003800000 */
[----:B------:R-:W-:Y:S05]  /*6e30*/  @!P5 BRA `(.L_x_3276) ;  /* 0x000000a00000d947 */ /* 0x000fea0003800000 */
[----:B------:R-:W-:Y:S01]  /*6e40*/  MOV R54, R68 ;  /* 0x0000004400367202 */ /* 0x000fe20000000f00 */
[----:B0-----:R-:W-:Y:S01]  /*6e50*/  IMAD R56, R112, c[0x0][0x1c0], RZ ;  /* 0x0000700070387a24 */ /* 0x001fe200078e02ff */
[----:B------:R-:W-:-:S03]  /*6e60*/  MOV R55, R67 ;  /* 0x0000004300377202 */ /* 0x000fc60000000f00 */
[C---:B------:R-:W-:Y:S02]  /*6e70*/  IMAD R29, R3.reuse, c[0x0][0x1c4], R56 ;  /* 0x00007100031d7a24 */ /* 0x040fe400078e0238 */
[----:B------:R-:W-:-:S04]  /*6e80*/  IMAD.WIDE.U32 R54, R3, c[0x0][0x1c0], R54 ;  /* 0x0000700003367a25 */ /* 0x000fc800078e0036 */
[----:B------:R-:W-:Y:S01]  /*6e90*/  IMAD.IADD R29, R55, 0x1, R29 ;  /* 0x00000001371d7824 */ /* 0x000fe200078e021d */
[----:B------:R-:W-:-:S04]  /*6ea0*/  LEA R56, P5, R54, c[0x0][0x160], 0x1 ;  /* 0x0000580036387a11 */ /* 0x000fc800078a08ff */
[----:B------:R-:W-:Y:S02]  /*6eb0*/  LEA.HI.X R57, R54, c[0x0][0x164], R29, 0x1, P5 ;  /* 0x0000590036397a11 */ /* 0x000fe400028f0c1d */
[----:B------:R-:W-:-:S05]  /*6ec0*/  F2FP.BF16.PACK_AB R29, R70, R46 ;  /* 0x0000002e461d723e */ /* 0x000fca00000010ff */
[----:B------:R0:W-:Y:S02]  /*6ed0*/  STG.E [R56.64], R29 ;  /* 0x0000001d38007986 */ /* 0x0001e4000c101906 */
.L_x_3276:
[----:B------:R-:W-:Y:S05]  /*6ee0*/  BSYNC B0 ;  /* 0x0000000000007941 */ /* 0x000fea0003800000 */
.L_x_3275:
        /* <DEDUP_REMOVED lines=11> */
.L_x_3277:
        /* <DEDUP_REMOVED lines=13> */
.L_x_3279:
[----:B------:R-:W-:Y:S05]  /*7070*/  BSYNC B0 ;  /* 0x0000000000007941 */ /* 0x000fea0003800000 */
.L_x_3278:
        /* <DEDUP_REMOVED lines=11> */
.L_x_3280:
[----:B------:R-:W-:Y:S01]  /*7130*/  LOP3.LUT P5, RZ, R24, 0x100, RZ, 0xc0, !PT ;  /* 0x0000010018ff7812 */ /* 0x000fe200078ac0ff */
[----:B------:R-:W-:-:S12]  /*7140*/  BSSY B0, `(.L_x_3281) ;  /* 0x000000c000007945 */ /* 0x000fd80003800000 */
[----:B------:R-:W-:Y:S05]  /*7150*/  @!P5 BRA `(.L_x_3282) ;  /* 0x000000a00000d947 */ /* 0x000fea0003800000 */
[----:B------:R-:W-:Y:S01]  /*7160*/  MOV R46, R68 ;  /* 0x00000044002e7202 */ /* 0x000fe20000000f00 */
[----:B0-----:R-:W-:Y:S01]  /*7170*/  IMAD R54, R110, c[0x0][0x1c0], RZ ;  /* 0x000070006e367a24 */ /* 0x001fe200078e02ff */
[----:B------:R-:W-:-:S03]  /*7180*/  MOV R47, R67 ;  /* 0x00000043002f7202 */ /* 0x000fc60000000f00 */
[C---:B------:R-:W-:Y:S02]  /*7190*/  IMAD R29, R5.reuse, c[0x0][0x1c4], R54 ;  /* 0x00007100051d7a24 */ /* 0x040fe400078e0236 */
[----:B------:R-:W-:-:S05]  /*71a0*/  IMAD.WIDE.U32 R46, R5, c[0x0][0x1c0], R46 ;  /* 0x00007000052e7a25 */ /* 0x000fca00078e002e */
[----:B------:R-:W-:Y:S02]  /*71b0*/  IADD3 R29, R47, R29, RZ ;  /* 0x0000001d2f1d7210 */ /* 0x000fe40007ffe0ff */
[----:B------:R-:W-:-:S04]  /*71c0*/  LEA R54, P5, R46, c[0x0][0x160], 0x1 ;  /* 0x000058002e367a11 */ /* 0x000fc800078a08ff */
[----:B------:R-:W-:Y:S02]  /*71d0*/  LEA.HI.X R55, R46, c[0x0][0x164], R29, 0x1, P5 ;  /* 0x000059002e377a11 */ /* 0x000fe400028f0c1d */
[----:B------:R-:W-:-:S05]  /*71e0*/  F2FP.BF16.PACK_AB R29, R64, R44 ;  /* 0x0000002c401d723e */ /* 0x000fca00000010ff */
[----:B------:R0:W-:Y:S02]  /*71f0*/  STG.E [R54.64], R29 ;  /* 0x0000001d36007986 */ /* 0x0001e4000c101906 */
.L_x_3282:
[----:B------:R-:W-:Y:S05]  /*7200*/  BSYNC B0 ;  /* 0x0000000000007941 */ /* 0x000fea0003800000 */
.L_x_3281:
        /* <DEDUP_REMOVED lines=11> */
.L_x_3283:
[----:B------:R-:W-:Y:S01]  /*72c0*/  LOP3.LUT P5, RZ, R24, 0x80, RZ, 0xc0, !PT ;  /* 0x0000008018ff7812 */ /* 0x000fe200078ac0ff */
[----:B------:R-:W-:-:S12]  /*72d0*/  BSSY B0, `(.L_x_3284) ;  /* 0x000000c000007945 */ /* 0x000fd80003800000 */
[----:B------:R-:W-:Y:S05]  /*72e0*/  @!P5 BRA `(.L_x_3285) ;  /* 0x000000a00000d947 */ /* 0x000fea0003800000 */
[----:B0-----:R-:W-:Y:S01]  /*72f0*/  MOV R45, R67 ;  /* 0x00000043002d7202 */ /* 0x001fe20000000f00 */
        /* <DEDUP_REMOVED lines=9> */
.L_x_3285:
[----:B------:R-:W-:Y:S05]  /*7390*/  BSYNC B0 ;  /* 0x0000000000007941 */ /* 0x000fea0003800000 */
.L_x_3284:
        /* <DEDUP_REMOVED lines=11> */
.L_x_3286:
        /* <DEDUP_REMOVED lines=13> */
.L_x_3288:
[----:B------:R-:W-:Y:S05]  /*7520*/  BSYNC B0 ;  /* 0x0000000000007941 */ /* 0x000fea0003800000 */
.L_x_3287:
        /* <DEDUP_REMOVED lines=11> */
.L_x_3289:
[----:B------:R-:W-:Y:S01]  /*75e0*/  LOP3.LUT P5, RZ, R24, 0x20, RZ, 0xc0, !PT ;  /* 0x0000002018ff7812 */ /* 0x000fe200078ac0ff */
[----:B------:R-:W-:-:S12]  /*75f0*/  BSSY B0, `(.L_x_3290) ;  /* 0x000000c000007945 */ /* 0x000fd80003800000 */
[----:B------:R-:W-:Y:S05]  /*7600*/  @!P5 BRA `(.L_x_3291) ;  /* 0x000000a00000d947 */ /* 0x000fea0003800000 */
[----:B------:R-:W-:Y:S01]  /*7610*/  MOV R42, R68 ;  /* 0x00000044002a7202 */ /* 0x000fe20000000f00 */
[----:B0-----:R-:W-:Y:S01]  /*7620*/  IMAD R29, R107, c[0x0][0x1c0], RZ ;  /* 0x000070006b1d7a24 */ /* 0x001fe200078e02ff */
        /* <DEDUP_REMOVED lines=8> */
.L_x_3291:
[----:B------:R-:W-:Y:S05]  /*76b0*/  BSYNC B0 ;  /* 0x0000000000007941 */ /* 0x000fea0003800000 */
.L_x_3290:
        /* <DEDUP_REMOVED lines=11> */
.L_x_3292:
[----:B------:R-:W-:Y:S01]  /*7770*/  LOP3.LUT P5, RZ, R24, 0x10, RZ, 0xc0, !PT ;  /* 0x0000001018ff7812 */ /* 0x000fe200078ac0ff */
[----:B------:R-:W-:-:S12]  /*7780*/  BSSY B0, `(.L_x_3293) ;  /* 0x000000c000007945 */ /* 0x000fd80003800000 */
[----:B------:R-:W-:Y:S05]  /*7790*/  @!P5 BRA `(.L_x_3294) ;  /* 0x000000a00000d947 */ /* 0x000fea0003800000 */
[----:B------:R-:W-:Y:S01]  /*77a0*/  MOV R30, R68 ;  /* 0x00000044001e7202 */ /* 0x000fe20000000f00 */
[----:B------:R-:W-:Y:S01]  /*77b0*/  IMAD R42, R106, c[0x0][0x1c0], RZ ;  /* 0x000070006a2a7a24 */ /* 0x000fe200078e02ff */
[----:B------:R-:W-:-:S03]  /*77c0*/  MOV R31, R67 ;  /* 0x00000043001f7202 */ /* 0x000fc60000000f00 */
[C---:B0-----:R-:W-:Y:S02]  /*77d0*/  IMAD R29, R9.reuse, c[0x0][0x1c4], R42 ;  /* 0x00007100091d7a24 */ /* 0x041fe400078e022a */
[----:B------:R-:W-:-:S05]  /*77e0*/  IMAD.WIDE.U32 R30, R9, c[0x0][0x1c0], R30 ;  /* 0x00007000091e7a25 */ /* 0x000fca00078e001e */
[----:B------:R-:W-:Y:S02]  /*77f0*/  IADD3 R29, R31, R29, RZ ;  /* 0x0000001d1f1d7210 */ /* 0x000fe40007ffe0ff */
[----:B------:R-:W-:-:S04]  /*7800*/  LEA R42, P5, R30, c[0x0][0x160], 0x1 ;  /* 0x000058001e2a7a11 */ /* 0x000fc800078a08ff */
[----:B------:R-:W-:Y:S02]  /*7810*/  LEA.HI.X R43, R30, c[0x0][0x164], R29, 0x1, P5 ;  /* 0x000059001e2b7a11 */ /* 0x000fe400028f0c1d */
[----:B------:R-:W-:-:S05]  /*7820*/  F2FP.BF16.PACK_AB R29, R36, R40 ;  /* 0x00000028241d723e */ /* 0x000fca00000010ff */
[----:B------:R0:W-:Y:S02]  /*7830*/  STG.E [R42.64], R29 ;  /* 0x0000001d2a007986 */ /* 0x0001e4000c101906 */
.L_x_3294:
[----:B------:R-:W-:Y:S05]  /*7840*/  BSYNC B0 ;  /* 0x0000000000007941 */ /* 0x000fea0003800000 */
.L_x_3293:
        /* <DEDUP_REMOVED lines=11> */
.L_x_3295:
        /* <DEDUP_REMOVED lines=13> */
.L_x_3297:
[----:B------:R-:W-:Y:S05]  /*79d0*/  BSYNC B0 ;  /* 0x0000000000007941 */ /* 0x000fea0003800000 */
.L_x_3296:
        /* <DEDUP_REMOVED lines=11> */
.L_x_3298:
        /* <DEDUP_REMOVED lines=13> */
.L_x_3300:
[----:B------:R-:W-:Y:S05]  /*7b60*/  BSYNC B0 ;  /* 0x0000000000007941 */ /* 0x000fea0003800000 */
.L_x_3299:
        /* <DEDUP_REMOVED lines=11> */
.L_x_3301:
        /* <DEDUP_REMOVED lines=13> */
.L_x_3303:
[----:B------:R-:W-:Y:S05]  /*7cf0*/  BSYNC B0 ;  /* 0x0000000000007941 */ /* 0x000fea0003800000 */
.L_x_3302:
        /* <DEDUP_REMOVED lines=11> */
.L_x_3304:
        /* <DEDUP_REMOVED lines=13> */
.L_x_3306:
[----:B------:R-:W-:Y:S05]  /*7e80*/  BSYNC B0 ;  /* 0x0000000000007941 */ /* 0x000fea0003800000 */
.L_x_3305:
        /* <DEDUP_REMOVED lines=11> */
.L_x_3307:
        /* <DEDUP_REMOVED lines=12> */
.L_x_3309:
[----:B------:R-:W-:Y:S05]  /*8000*/  BSYNC B0 ;  /* 0x0000000000007941 */ /* 0x000fea0003800000 */
.L_x_3308:
        /* <DEDUP_REMOVED lines=11> */
.L_x_3310:
[----:B------:R-:W-:Y:S01]  /*80c0*/  BSSY B0, `(.L_x_3311) ;  /* 0x000000c000007945 */ /* 0x000fe20003800000 */
        /* <DEDUP_REMOVED lines=11> */
.L_x_3312:
[----:B------:R-:W-:Y:S05]  /*8180*/  BSYNC B0 ;  /* 0x0000000000007941 */ /* 0x000fea0003800000 */
.L_x_3311:
        /* <DEDUP_REMOVED lines=11> */
.L_x_3313:
        /* <DEDUP_REMOVED lines=12> */
.L_x_3315:
[----:B------:R-:W-:Y:S05]  /*8300*/  BSYNC B0 ;  /* 0x0000000000007941 */ /* 0x000fea0003800000 */
.L_x_3314:
        /* <DEDUP_REMOVED lines=11> */
.L_x_3316:
[----:B------:R-:W-:Y:S01]  /*83c0*/  BSSY B0, `(.L_x_3317) ;  /* 0x000000c000007945 */ /* 0x000fe20003800000 */
        /* <DEDUP_REMOVED lines=11> */
.L_x_3318:
[----:B------:R-:W-:Y:S05]  /*8480*/  BSYNC B0 ;  /* 0x0000000000007941 */ /* 0x000fea0003800000 */
.L_x_3317:
        /* <DEDUP_REMOVED lines=11> */
.L_x_3319:
        /* <DEDUP_REMOVED lines=12> */
.L_x_3321:
[----:B------:R-:W-:Y:S05]  /*8600*/  BSYNC B0 ;  /* 0x0000000000007941 */ /* 0x000fea0003800000 */
.L_x_3320:
        /* <DEDUP_REMOVED lines=11> */
.L_x_3322:
[----:B0-----:R-:W0:Y:S01]  /*86c0*/  S2R R25, SR_TID.X ;  /* 0x0000000000197919 */ /* 0x001e220000002100 */
[----:B------:R-:W-:Y:S01]  /*86d0*/  ISETP.GE.U32.AND P5, PT, R23, c[0x0][0x1c8], PT ;  /* 0x0000720017007a0c */ /* 0x000fe20003fa6070 */
[----:B------:R-:W-:Y:S03]  /*86e0*/  BSSY B0, `(.L_x_3323) ;  /* 0x000000e000007945 */ /* 0x000fe60003800000 */
[----:B------:R-:W-:-:S04]  /*86f0*/  ISETP.GE.AND.EX P5, PT, R59, c[0x0][0x1cc], PT, P5 ;  /* 0x000073003b007a0c */ /* 0x000fc80003fa6350 */
[----:B0-----:R-:W-:-:S13]  /*8700*/  ISETP.GT.U32.OR P5, PT, R25, 0x1bf, P5 ;  /* 0x000001bf1900780c */ /* 0x001fda0002fa4470 */
        /* <DEDUP_REMOVED lines=11> */
.L_x_3324:
[----:B------:R-:W-:Y:S05]  /*87c0*/  BSYNC B0 ;  /* 0x0000000000007941 */ /* 0x000fea0003800000 */
.L_x_3323:
[----:B------:R-:W-:Y:S02]  /*87d0*/  IADD3 R19, R19, c[0x0][0x10], RZ ;  /* 0x0000040013137a10 */ /* 0x000fe40007ffe0ff */
[----:B------:R-:W-:Y:S02]  /*87e0*/  IADD3 R20, R20, 0x1, RZ ;  /* 0x0000000114147810 */ /* 0x000fe40007ffe0ff */
[----:B------:R-:W-:-:S13]  /*87f0*/  ISETP.GE.AND P5, PT, R19, UR4, PT ;  /* 0x0000000413007c0c */ /* 0x000fda000bfa6270 */
[----:B------:R-:W-:Y:S01]  /*8800*/  @P5 CALL.REL.NOINC `(.L_x_3325) ;  /* 0x0000001000005944 */ /* 0x000fe20003c00000 */
[----:B------:R-:W-:Y:S05]  /*8810*/  BRA `(.L_x_3326) ;  /* 0xffff844000007947 */ /* 0x000fea000383ffff */
.L_x_3325:
[----:B------:R-:W-:Y:S05]  /*8820*/  EXIT ;  /* 0x000000000000794d */ /* 0x000fea0003800000 */
.L_x_3327:
        /* <DEDUP_REMOVED lines=13> */
.L_x_5216:


//--------------------- .text._Z35group_norm_nhwc_fwd_one_pass_kernelI11Bf16IOBf16WLi64ELi56ELi448EEv26Group_norm_nhwc_fwd_params --------------------------
	.section	.text._Z35group_norm_nhwc_fwd_one_pass_kernelI11Bf16IOBf16WLi64ELi56ELi448EEv26Group_norm_nhwc_fwd_params,"ax",@progbits
	.sectioninfo	@"SHI_REGISTERS=40"
	.align	128
        .global         _Z35group_norm_nhwc_fwd_one_pass_kernelI11Bf16IOBf16WLi64ELi56ELi448EEv26Group_norm_nhwc_fwd_params
        .type           _Z35group_norm_nhwc_fwd_one_pass_kernelI11Bf16IOBf16WLi64ELi56ELi448EEv26Group_norm_nhwc_fwd_params,@function
        .size           _Z35group_norm_nhwc_fwd_one_pass_kernelI11Bf16IOBf16WLi64ELi56ELi448EEv26Group_norm_nhwc_fwd_params,(.L_x_5217 - _Z35group_norm_nhwc_fwd_one_pass_kernelI11Bf16IOBf16WLi64ELi56ELi448EEv26Group_norm_nhwc_fwd_params)
        .other          _Z35group_norm_nhwc_fwd_one_pass_kernelI11Bf16IOBf16WLi64ELi56ELi448EEv26Group_norm_nhwc_fwd_params,@"STO_CUDA_ENTRY STV_DEFAULT"
_Z35group_norm_nhwc_fwd_one_pass_kernelI11Bf16IOBf16WLi64ELi56ELi448EEv26Group_norm_nhwc_fwd_params:
.text._Z35group_norm_nhwc_fwd_one_pass_kernelI11Bf16IOBf16WLi64ELi56ELi448EEv26Group_norm_nhwc_fwd_params:
        /* <DEDUP_REMOVED lines=28> */
.L_x_3350:
        /* <DEDUP_REMOVED lines=178> */
.L_x_3329:
[----:B------:R-:W-:Y:S05]  /*0ce0*/  BSYNC B0 ;  /* 0x0000000000007941 */ /* 0x000fea0003800000 */
.L_x_3328:
        /* <DEDUP_REMOVED lines=25> */
.L_x_3332:
[----:B------:R-:W2:Y:S01]  /*0e80*/  LDG.E.STRONG.GPU R10, [R8.64] ;  /* 0x00000006080a7981 */ /* 0x000ea2000c1ef900 */
[----:B------:R-:W-:Y:S01]  /*0e90*/  YIELD ;  /* 0x0000000000007946 */ /* 0x000fe20003800000 */
[----:B--2---:R-:W-:Y:S01]  /*0ea0*/  ISETP.NE.AND P1, PT, R10, R11, PT ;  /* 0x0000000b0a00720c */ /* 0x004fe20003f25270 */
[----:B------:R-:W-:-:S12]  /*0eb0*/  CCTL.IVALL ;  /* 0x00000000ff00798f */ /* 0x000fd80002000000 */
[----:B------:R-:W-:Y:S05]  /*0ec0*/  @P1 BRA `(.L_x_3332) ;  /* 0xffffffb000001947 */ /* 0x000fea000383ffff */
.L_x_3331:
        /* <DEDUP_REMOVED lines=11> */
.L_x_3334:
        /* <DEDUP_REMOVED lines=59> */
.L_x_3333:
        /* <DEDUP_REMOVED lines=19> */
.L_x_3336:
[----:B------:R-:W-:Y:S05]  /*1460*/  BSYNC B0 ;  /* 0x0000000000007941 */ /* 0x000fea0003800000 */
.L_x_3335:
        /* <DEDUP_REMOVED lines=30> */
.L_x_3330:
[----:B------:R-:W-:Y:S01]  /*1650*/  LOP3.LUT P1, RZ, R23, R24, RZ, 0xfc, !PT ;  /* 0x0000001817ff7212 */ /* 0x000fe2000782fcff */
[----:B------:R-:W-:Y:S01]  /*1660*/  @!P2 STS.64 [0x88], R18 ;  /* 0x00008812ff00a388 */ /* 0x000fe20000000a00 */
[----:B------:R-:W-:Y:S01]  /*1670*/  ISETP.EQ.U32.AND P3, PT, RZ, c[0x0][0x168], PT ;  /* 0x00005a00ff007a0c */ /* 0x000fe20003f62070 */
[----:B------:R-:W-:Y:S01]  /*1680*/  HFMA2.MMA R13, -RZ, RZ, 0, 1.1920928955078125e-07 ;  /* 0x00000002ff0d7435 */ /* 0x000fe200000001ff */
        /* <DEDUP_REMOVED lines=10> */
[----:B-1----:R1:W2:Y:S04]  /*1730*/  LDG.E.U16 R9, [R14.64+0x2] ;  /* 0x000002060e097981 */ /* 0x0022a8000c1e1500 */
[----:B------:R3:W4:Y:S04]  /*1740*/  LDG.E.U16 R8, [R12.64+0x2] ;  /* 0x000002060c087981 */ /* 0x000728000c1e1500 */
[----:B------:R1:W5:Y:S04]  /*1750*/  LDG.E.U16 R32, [R14.64] ;  /* 0x000000060e207981 */ /* 0x000368000c1e1500 */
[----:B------:R3:W5:Y:S01]  /*1760*/  LDG.E.U16 R33, [R12.64] ;  /* 0x000000060c217981 */ /* 0x000762000c1e1500 */
[----:B0-----:R-:W-:-:S02]  /*1770*/  PRMT R19, RZ, 0x5410, R4 ;  /* 0x00005410ff137816 */ /* 0x001fc40000000004 */
[----:B------:R-:W-:Y:S01]  /*1780*/  ISETP.NE.AND P4, PT, RZ, UR5, PT ;  /* 0x00000005ff007c0c */ /* 0x000fe2000bf85270 */
[----:B------:R-:W0:Y:S01]  /*1790*/  LDS.64 R10, [0x88] ;  /* 0x00008800ff0a7984 */ /* 0x000e220000000a00 */
[----:B------:R-:W-:Y:S02]  /*17a0*/  PRMT R17, RZ, 0x7610, R0 ;  /* 0x00007610ff117816 */ /* 0x000fe40000000000 */
[----:B-1----:R-:W-:Y:S02]  /*17b0*/  PRMT R15, RZ, 0x7610, R4 ;  /* 0x00007610ff0f7816 */ /* 0x002fe40000000004 */
[--C-:B------:R-:W-:Y:S02]  /*17c0*/  PRMT R14, RZ, 0x7610, R3.reuse ;  /* 0x00007610ff0e7816 */ /* 0x100fe40000000003 */
[----:B---3--:R-:W-:Y:S02]  /*17d0*/  PRMT R12, RZ, 0x5410, R3 ;  /* 0x00005410ff0c7816 */ /* 0x008fe40000000003 */
[----:B------:R-:W-:-:S02]  /*17e0*/  PRMT R3, RZ, 0x7610, R2 ;  /* 0x00007610ff037816 */ /* 0x000fc40000000002 */
[----:B------:R-:W-:Y:S02]  /*17f0*/  PRMT R13, RZ, 0x5410, R0 ;  /* 0x00005410ff0d7816 */ /* 0x000fe40000000000 */
[----:B------:R-:W-:Y:S02]  /*1800*/  ISETP.GE.U32.AND P2, PT, R28, c[0x0][0x1c8], PT ;  /* 0x000072001c007a0c */ /* 0x000fe40003f46070 */
[----:B------:R-:W-:Y:S02]  /*1810*/  ISETP.GE.U32.AND P3, PT, R27, c[0x0][0x1c8], PT ;  /* 0x000072001b007a0c */ /* 0x000fe40003f66070 */
[----:B------:R-:W-:Y:S02]  /*1820*/  ISETP.GE.AND.EX P2, PT, R7, c[0x0][0x1cc], PT, P2 ;  /* 0x0000730007007a0c */ /* 0x000fe40003f46320 */
[----:B------:R-:W-:Y:S02]  /*1830*/  ISETP.GE.AND.EX P3, PT, R6, c[0x0][0x1cc], PT, P3 ;  /* 0x0000730006007a0c */ /* 0x000fe40003f66330 */
[----:B------:R-:W-:-:S02]  /*1840*/  ISETP.GT.U32.OR P2, PT, R24, 0x1bf, P2 ;  /* 0x000001bf1800780c */ /* 0x000fc40001744470 */
[----:B------:R-:W-:Y:S01]  /*1850*/  ISETP.GT.U32.OR P3, PT, R24, 0x1bf, P3 ;  /* 0x000001bf1800780c */ /* 0x000fe20001f64470 */
[----:B0-----:R-:W-:-:S04]  /*1860*/  FMUL.FTZ R16, R10, c[0x0][0x1f4] ;  /* 0x00007d000a107a20 */ /* 0x001fc80000410000 */
[----:B------:R-:W-:Y:S02]  /*1870*/  FMUL.FTZ R10, R16, R16 ;  /* 0x00000010100a7220 */ /* 0x000fe40000410000 */
[----:B------:R-:W-:Y:S02]  /*1880*/  FADD.FTZ R15, R15, -R16 ;  /* 0x800000100f0f7221 */ /* 0x000fe40000010000 */
[----:B------:R-:W-:Y:S01]  /*1890*/  FFMA.FTZ R11, R11, c[0x0][0x1f4], -R10 ;  /* 0x00007d000b0b7a23 */ /* 0x000fe2000001080a */
[----:B------:R-:W-:Y:S01]  /*18a0*/  MOV R10, 0x3f800000 ;  /* 0x3f800000000a7802 */ /* 0x000fe20000000f00 */
[--C-:B------:R-:W-:Y:S02]  /*18b0*/  FADD.FTZ R0, R14, -R16.reuse ;  /* 0x800000100e007221 */ /* 0x100fe40000010000 */
[--C-:B------:R-:W-:Y:S01]  /*18c0*/  FADD.FTZ R19, R19, -R16.reuse ;  /* 0x8000001013137221 */ /* 0x100fe20000010000 */
[----:B------:R-:W-:Y:S01]  /*18d0*/  FSETP.GTU.FTZ.AND P1, PT, R11, RZ, PT ;  /* 0x000000ff0b00720b */ /* 0x000fe20003f3c000 */
[----:B------:R-:W-:-:S02]  /*18e0*/  FADD.FTZ R3, R3, -R16 ;  /* 0x8000001003037221 */ /* 0x000fc40000010000 */
[--C-:B------:R-:W-:Y:S02]  /*18f0*/  FADD.FTZ R17, R17, -R16.reuse ;  /* 0x8000001011117221 */ /* 0x100fe40000010000 */
[----:B------:R-:W-:-:S08]  /*1900*/  FADD.FTZ R13, R13, -R16 ;  /* 0x800000100d0d7221 */ /* 0x000fd00000010000 */
[----:B------:R-:W-:-:S04]  /*1910*/  @P1 FADD.FTZ R11, R11, c[0x0][0x188] ;  /* 0x000062000b0b1621 */ /* 0x000fc80000010000 */
[----:B------:R0:W1:Y:S01]  /*1920*/  @P1 MUFU.RSQ R10, R11 ;  /* 0x0000000b000a1308 */ /* 0x0000620000001400 */
[----:B------:R-:W-:-:S04]  /*1930*/  ISETP.GE.U32.AND P1, PT, R26, c[0x0][0x1c8], PT ;  /* 0x000072001a007a0c */ /* 0x000fc80003f26070 */
[----:B------:R-:W-:Y:S02]  /*1940*/  ISETP.GE.AND.EX P1, PT, R5, c[0x0][0x1cc], PT, P1 ;  /* 0x0000730005007a0c */ /* 0x000fe40003f26310 */
[----:B0-----:R-:W-:Y:S01]  /*1950*/  PRMT R11, RZ, 0x5410, R2 ;  /* 0x00005410ff0b7816 */ /* 0x001fe20000000002 */
[----:B------:R-:W-:Y:S01]  /*1960*/  FADD.FTZ R2, R12, -R16 ;  /* 0x800000100c027221 */ /* 0x000fe20000010000 */
[----:B------:R-:W-:-:S03]  /*1970*/  ISETP.GT.U32.OR P1, PT, R24, 0x1bf, P1 ;  /* 0x000001bf1800780c */ /* 0x000fc60000f24470 */
        /* <DEDUP_REMOVED lines=8> */
[----:B------:R-:W-:Y:S01]  /*1a00*/  FMUL.FTZ R3, R13, R10 ;  /* 0x0000000a0d037220 */ /* 0x000fe20000410000 */
[----:B--2---:R-:W-:Y:S02]  /*1a10*/  PRMT R9, RZ, 0x5410, R9 ;  /* 0x00005410ff097816 */ /* 0x004fe40000000009 */
[----:B----4-:R-:W-:Y:S02]  /*1a20*/  PRMT R8, RZ, 0x5410, R8 ;  /* 0x00005410ff087816 */ /* 0x010fe40000000008 */
[----:B-----5:R-:W-:-:S03]  /*1a30*/  PRMT R32, RZ, 0x5410, R32 ;  /* 0x00005410ff207816 */ /* 0x020fc60000000020 */
[C-C-:B------:R-:W-:Y:S02]  /*1a40*/  FFMA.FTZ R10, R9.reuse, R15, R8.reuse ;  /* 0x0000000f090a7223 */ /* 0x140fe40000010008 */
[C-C-:B------:R-:W-:Y:S01]  /*1a50*/  FFMA.FTZ R12, R9.reuse, R0, R8.reuse ;  /* 0x00000000090c7223 */ /* 0x140fe20000010008 */
[----:B------:R-:W-:Y:S01]  /*1a60*/  PRMT R33, RZ, 0x5410, R33 ;  /* 0x00005410ff217816 */ /* 0x000fe20000000021 */
[C-C-:B------:R-:W-:Y:S02]  /*1a70*/  FFMA.FTZ R0, R9.reuse, R17, R8.reuse ;  /* 0x0000001109007223 */ /* 0x140fe40000010008 */
[----:B------:R-:W-:Y:S02]  /*1a80*/  FFMA.FTZ R13, R9, R14, R8 ;  /* 0x0000000e090d7223 */ /* 0x000fe40000010008 */
[C-C-:B------:R-:W-:Y:S02]  /*1a90*/  FFMA.FTZ R15, R32.reuse, R4, R33.reuse ;  /* 0x00000004200f7223 */ /* 0x140fe40000010021 */
[----:B------:R-:W-:-:S02]  /*1aa0*/  FFMA.FTZ R4, R32, R11, R33 ;  /* 0x0000000b20047223 */ /* 0x000fc40000010021 */
        /* <DEDUP_REMOVED lines=13> */
.L_x_3337:
        /* <DEDUP_REMOVED lines=12> */
.L_x_3339:
[----:B------:R-:W-:Y:S05]  /*1c40*/  BSYNC B0 ;  /* 0x0000000000007941 */ /* 0x000fea0003800000 */
.L_x_3338:
        /* <DEDUP_REMOVED lines=11> */
.L_x_3340:
        /* <DEDUP_REMOVED lines=12> */
.L_x_3342:
[----:B------:R-:W-:Y:S05]  /*1dc0*/  BSYNC B0 ;  /* 0x0000000000007941 */ /* 0x000fea0003800000 */
.L_x_3341:
[----:B------:R-:W-:Y:S05]  /*1dd0*/  @!P4 BRA `(.L_x_3343) ;  /* 0x000000a00000c947 */ /* 0x000fea0003800000 */
[----:B------:R-:W-:Y:S02]  /*1de0*/  FMUL.FTZ R2, R4, -1.4426950216293334961 ;  /* 0xbfb8aa3b04027820 */ /* 0x000fe40000410000 */
[----:B------:R-:W-:-:S04]  /*1df0*/  FMUL.FTZ R7, R13, -1.4426950216293334961 ;  /* 0xbfb8aa3b0d077820 */ /* 0x000fc80000410000 */
[----:B------:R-:W1:Y:S08]  /*1e00*/  MUFU.EX2 R2, R2 ;  /* 0x0000000200027308 */ /* 0x000e700000000800 */
[----:B------:R-:W2:Y:S01]  /*1e10*/  MUFU.EX2 R7, R7 ;  /* 0x0000000700077308 */ /* 0x000ea20000000800 */
[----:B-1----:R-:W-:-:S07]  /*1e20*/  FADD.FTZ R3, R2, 1 ;  /* 0x3f80000002037421 */ /* 0x002fce0000010000 */
[----:B------:R-:W1:Y:S01]  /*1e30*/  MUFU.RCP R3, R3 ;  /* 0x0000000300037308 */ /* 0x000e620000001000 */
[----:B0-2---:R-:W-:-:S07]  /*1e40*/  FADD.FTZ R8, R7, 1 ;  /* 0x3f80000007087421 */ /* 0x005fce0000010000 */
[----:B------:R-:W0:Y:S01]  /*1e50*/  MUFU.RCP R8, R8 ;  /* 0x0000000800087308 */ /* 0x000e220000001000 */
[----:B-1----:R-:W-:Y:S02]  /*1e60*/  FMUL.FTZ R4, R4, R3 ;  /* 0x0000000304047220 */ /* 0x002fe40000410000 */
[----:B0-----:R-:W-:-:S05]  /*1e70*/  FMUL.FTZ R13, R13, R8 ;  /* 0x000000080d0d7220 */ /* 0x001fca0000410000 */
.L_x_3343:
        /* <DEDUP_REMOVED lines=12> */
.L_x_3345:
[----:B------:R-:W-:Y:S05]  /*1f40*/  BSYNC B0 ;  /* 0x0000000000007941 */ /* 0x000fea0003800000 */
.L_x_3344:
[----:B------:R-:W-:Y:S05]  /*1f50*/  @!P4 BRA `(.L_x_3346) ;  /* 0x000000a00000c947 */ /* 0x000fea0003800000 */
[----:B-1----:R-:W-:Y:S02]  /*1f60*/  FMUL.FTZ R6, R0, -1.4426950216293334961 ;  /* 0xbfb8aa3b00067820 */ /* 0x002fe40000410000 */
[----:B------:R-:W-:-:S04]  /*1f70*/  FMUL.FTZ R2, R11, -1.4426950216293334961 ;  /* 0xbfb8aa3b0b027820 */ /* 0x000fc80000410000 */
[----:B------:R-:W1:Y:S08]  /*1f80*/  MUFU.EX2 R6, R6 ;  /* 0x0000000600067308 */ /* 0x000e700000000800 */
[----:B------:R-:W2:Y:S01]  /*1f90*/  MUFU.EX2 R2, R2 ;  /* 0x0000000200027308 */ /* 0x000ea20000000800 */
[----:B-1----:R-:W-:-:S07]  /*1fa0*/  FADD.FTZ R7, R6, 1 ;  /* 0x3f80000006077421 */ /* 0x002fce0000010000 */
[----:B------:R-:W1:Y:S01]  /*1fb0*/  MUFU.RCP R7, R7 ;  /* 0x0000000700077308 */ /* 0x000e620000001000 */
[----:B--2---:R-:W-:-:S07]  /*1fc0*/  FADD.FTZ R3, R2, 1 ;  /* 0x3f80000002037421 */ /* 0x004fce0000010000 */
[----:B------:R-:W2:Y:S01]  /*1fd0*/  MUFU.RCP R4, R3 ;  /* 0x0000000300047308 */ /* 0x000ea20000001000 */
[----:B-1----:R-:W-:Y:S02]  /*1fe0*/  FMUL.FTZ R0, R0, R7 ;  /* 0x0000000700007220 */ /* 0x002fe40000410000 */
[----:B--2---:R-:W-:-:S05]  /*1ff0*/  FMUL.FTZ R11, R11, R4 ;  /* 0x000000040b0b7220 */ /* 0x004fca0000410000 */
.L_x_3346:
        /* <DEDUP_REMOVED lines=12> */
.L_x_3348:
[----:B------:R-:W-:Y:S05]  /*20c0*/  BSYNC B0 ;  /* 0x0000000000007941 */ /* 0x000fea0003800000 */
.L_x_3347:
[----:B------:R-:W-:Y:S02]  /*20d0*/  IADD3 R30, R30, c[0x0][0x10], RZ ;  /* 0x000004001e1e7a10 */ /* 0x000fe40007ffe0ff */
[----:B------:R-:W-:Y:S02]  /*20e0*/  IADD3 R20, R20, 0x1, RZ ;  /* 0x0000000114147810 */ /* 0x000fe40007ffe0ff */
[----:B------:R-:W-:-:S13]  /*20f0*/  ISETP.GE.AND P1, PT, R30, UR4, PT ;  /* 0x000000041e007c0c */ /* 0x000fda000bf26270 */
[----:B------:R-:W-:Y:S01]  /*2100*/  @P1 CALL.REL.NOINC `(.L_x_3349) ;  /* 0x0000001000001944 */ /* 0x000fe20003c00000 */
[----:B------:R-:W-:Y:S05]  /*2110*/  BRA `(.L_x_3350) ;  /* 0xffffe0a000007947 */ /* 0x000fea000383ffff */
.L_x_3349:
[----:B------:R-:W-:Y:S05]  /*2120*/  EXIT ;  /* 0x000000000000794d */ /* 0x000fea0003800000 */
.L_x_3351:
        /* <DEDUP_REMOVED lines=13> */
.L_x_5217:


//--------------------- .text._Z35group_norm_nhwc_fwd_one_pass_kernelI11Bf16IOBf16WLi128ELi56ELi448EEv26Group_norm_nhwc_fwd_params --------------------------
	.section	.text._Z35group_norm_nhwc_fwd_one_pass_kernelI11Bf16IOBf16WLi128ELi56ELi448EEv26Group_norm_nhwc_fwd_params,"ax",@progbits
	.sectioninfo	@"SHI_REGISTERS=51"
	.align	128
        .global         _Z35group_norm_nhwc_fwd_one_pass_kernelI11Bf16IOBf16WLi128ELi56ELi448EEv26Group_norm_nhwc_fwd_params
        .type           _Z35group_norm_nhwc_fwd_one_pass_kernelI11Bf16IOBf16WLi128ELi56ELi448EEv26Group_norm_nhwc_fwd_params,@function
        .size           _Z35group_norm_nhwc_fwd_one_pass_kernelI11Bf16IOBf16WLi128ELi56ELi448EEv26Group_norm_nhwc_fwd_params,(.L_x_5218 - _Z35group_norm_nhwc_fwd_one_pass_kernelI11Bf16IOBf16WLi128ELi56ELi448EEv26Group_norm_nhwc_fwd_params)
        .other          _Z35group_norm_nhwc_fwd_one_pass_kernelI11Bf16IOBf16WLi128ELi56ELi448EEv26Group_norm_nhwc_fwd_params,@"STO_CUDA_ENTRY STV_DEFAULT"
_Z35group_norm_nhwc_fwd_one_pass_kernelI11Bf16IOBf16WLi128ELi56ELi448EEv26Group_norm_nhwc_fwd_params:
.text._Z35group_norm_nhwc_fwd_one_pass_kernelI11Bf16IOBf16WLi128ELi56ELi448EEv26Group_norm_nhwc_fwd_params:
        /* <DEDUP_REMOVED lines=38> */
[----:B------:R-:W-:Y:S02]  /*0260*/  SHF.L.U32 R28, R28, 0x1, RZ ;  /* 0x000000011c1c7819 */ /* 0x000fe400000006ff */
[----:B--2---:R-:W-:Y:S02]  /*0270*/  IADD3 R29, R8, 0x70, RZ ;  /* 0x00000070081d7810 */ /* 0x004fe40007ffe0ff */
.L_x_3389:
[----:B0-----:R-:W-:Y:S02]  /*0280*/  IABS R5, c[0x0][0x1d8] ;  /* 0x0000760000057a13 */ /* 0x001fe40000000000 */
[----:B------:R-:W-:-:S02]  /*0290*/  SHF.R.U32.HI R34, RZ, 0x2, R21 ;  /* 0x00000002ff227819 */ /* 0x000fc40000011615 */
[----:B------:R-:W0:Y:S01]  /*02a0*/  I2F.RP R0, R5 ;  /* 0x0000000500007306 */ /* 0x000e220000209400 */
[----:B------:R-:W-:Y:S02]  /*02b0*/  MOV R36, RZ ;  /* 0x000000ff00247202 */ /* 0x000fe40000000f00 */
[----:B------:R-:W-:-:S04]  /*02c0*/  IMAD.WIDE.U32 R34, R34, 0x24924925, RZ ;  /* 0x2492492522227825 */ /* 0x000fc800078e00ff */
[----:B------:R-:W-:Y:S01]  /*02d0*/  IMAD R34, R22, c[0x0][0x1e4], R35 ;  /* 0x0000790016227a24 */ /* 0x000fe200078e0223 */
[----:B------:R-:W-:-:S04]  /*02e0*/  MOV R35, RZ ;  /* 0x000000ff00237202 */ /* 0x000fc80000000f00 */
[C---:B------:R-:W-:Y:S02]  /*02f0*/  IADD3 R31, R34.reuse, 0x40, RZ ;  /* 0x00000040221f7810 */ /* 0x040fe40007ffe0ff */
[----:B------:R-:W-:Y:S01]  /*0300*/  IADD3 R32, R34, 0x50, RZ ;  /* 0x0000005022207810 */ /* 0x000fe20007ffe0ff */
[----:B0-----:R-:W0:Y:S03]  /*0310*/  MUFU.RCP R0, R0 ;  /* 0x0000000000007308 */ /* 0x001e260000001000 */
[----:B------:R-:W-:Y:S02]  /*0320*/  SHF.R.S32.HI R18, RZ, 0x1f, R32 ;  /* 0x0000001fff127819 */ /* 0x000fe40000011420 */
[----:B0-----:R-:W-:-:S04]  /*0330*/  IADD3 R2, R0, 0xffffffe, RZ ;  /* 0x0ffffffe00027810 */ /* 0x001fc80007ffe0ff */
        /* <DEDUP_REMOVED lines=9> */
[----:B------:R-:W-:-:S05]  /*03d0*/  IMAD R0, R5, R0, R4 ;  /* 0x0000000005007224 */ /* 0x000fca00078e0204 */
[----:B------:R-:W-:-:S13]  /*03e0*/  ISETP.GT.U32.AND P6, PT, R5, R0, PT ;  /* 0x000000000500720c */ /* 0x000fda0003fc4070 */
[-C--:B------:R-:W-:Y:S02]  /*03f0*/  @!P6 IADD3 R0, R0, -R5.reuse, RZ ;  /* 0x800000050000e210 */ /* 0x080fe40007ffe0ff */
[----:B------:R-:W-:Y:S02]  /*0400*/  @!P6 IADD3 R3, R3, 0x1, RZ ;  /* 0x000000010303e810 */ /* 0x000fe40007ffe0ff */
[----:B------:R-:W-:Y:S02]  /*0410*/  ISETP.GE.U32.AND P0, PT, R0, R5, PT ;  /* 0x000000050000720c */ /* 0x000fe40003f06070 */
[----:B------:R-:W-:Y:S02]  /*0420*/  LOP3.LUT R0, R26, c[0x0][0x1d8], RZ, 0x3c, !PT ;  /* 0x000076001a007a12 */ /* 0x000fe400078e3cff */
[----:B------:R-:W-:Y:S02]  /*0430*/  ISETP.NE.AND P6, PT, RZ, c[0x0][0x1d8], PT ;  /* 0x00007600ff007a0c */ /* 0x000fe40003fc5270 */
[----:B------:R-:W-:-:S07]  /*0440*/  ISETP.GE.AND P5, PT, R0, RZ, PT ;  /* 0x000000ff0000720c */ /* 0x000fce0003fa6270 */
[----:B------:R-:W-:-:S06]  /*0450*/  @P0 IADD3 R3, R3, 0x1, RZ ;  /* 0x0000000103030810 */ /* 0x000fcc0007ffe0ff */
[----:B------:R-:W-:Y:S02]  /*0460*/  @!P5 IADD3 R3, -R3, RZ, RZ ;  /* 0x000000ff0303d210 */ /* 0x000fe40007ffe1ff */
[----:B------:R-:W-:Y:S02]  /*0470*/  @!P6 LOP3.LUT R3, RZ, c[0x0][0x1d8], RZ, 0x33, !PT ;  /* 0x00007600ff03ea12 */ /* 0x000fe400078e33ff */
[----:B------:R-:W-:Y:S02]  /*0480*/  ISETP.GE.U32.AND P5, PT, R31, c[0x0][0x1c8], PT ;  /* 0x000072001f007a0c */ /* 0x000fe40003fa6070 */
[----:B------:R-:W-:Y:S02]  /*0490*/  IADD3 R37, -R3, RZ, RZ ;  /* 0x000000ff03257210 */ /* 0x000fe40007ffe1ff */
[----:B------:R-:W-:-:S03]  /*04a0*/  SHF.R.S32.HI R0, RZ, 0x1f, R3 ;  /* 0x0000001fff007819 */ /* 0x000fc60000011403 */
[----:B------:R-:W-:Y:S02]  /*04b0*/  IMAD R37, R37, c[0x0][0x1d8], R26 ;  /* 0x0000760025257a24 */ /* 0x000fe400078e021a */
[----:B------:R-:W-:Y:S02]  /*04c0*/  IMAD R0, R0, c[0x0][0x1d0], RZ ;  /* 0x0000740000007a24 */ /* 0x000fe400078e02ff */
[----:B------:R-:W-:Y:S02]  /*04d0*/  IMAD R37, R37, 0x38, RZ ;  /* 0x0000003825257824 */ /* 0x000fe400078e02ff */
[----:B------:R-:W-:Y:S02]  /*04e0*/  IMAD R5, R3, c[0x0][0x1d4], R0 ;  /* 0x0000750003057a24 */ /* 0x000fe400078e0200 */
[----:B------:R-:W-:Y:S01]  /*04f0*/  @P2 IMAD R0, R40, c[0x0][0x1c0], RZ ;  /* 0x0000700028002a24 */ /* 0x000fe200078e02ff */
[----:B------:R-:W-:-:S03]  /*0500*/  IADD3 R16, P0, R28, R37, RZ ;  /* 0x000000251c107210 */ /* 0x000fc60007f1e0ff */
[----:B------:R-:W-:Y:S01]  /*0510*/  @P2 IMAD R7, R23, c[0x0][0x1c4], R0 ;  /* 0x0000710017072a24 */ /* 0x000fe200078e0200 */
[----:B------:R-:W-:Y:S02]  /*0520*/  LEA.HI.X.SX32 R17, R37, R2, 0x1, P0 ;  /* 0x0000000225117211 */ /* 0x000fe400000f0eff */
[----:B------:R-:W-:-:S03]  /*0530*/  SHF.R.S32.HI R0, RZ, 0x1f, R31 ;  /* 0x0000001fff007819 */ /* 0x000fc6000001141f */
[----:B------:R-:W-:Y:S01]  /*0540*/  IMAD.WIDE.U32 R16, R3, c[0x0][0x1d0], R16 ;  /* 0x0000740003107a25 */ /* 0x000fe200078e0010 */
[----:B------:R-:W-:-:S04]  /*0550*/  ISETP.GE.AND.EX P5, PT, R0, c[0x0][0x1cc], PT, P5 ;  /* 0x0000730000007a0c */ /* 0x000fc80003fa6350 */
[----:B------:R-:W-:Y:S02]  /*0560*/  IADD3 R3, R17, R5, RZ ;  /* 0x0000000511037210 */ /* 0x000fe40007ffe0ff */
[-C--:B------:R-:W-:Y:S02]  /*0570*/  @P2 MOV R2, R16.reuse ;  /* 0x0000001000022202 */ /* 0x080fe40000000f00 */
[-C--:B------:R-:W-:Y:S02]  /*0580*/  @P3 MOV R6, R16.reuse ;  /* 0x0000001000063202 */ /* 0x080fe40000000f00 */
[----:B------:R-:W-:Y:S01]  /*0590*/  @P4 MOV R14, R16 ;  /* 0x00000010000e4202 */ /* 0x000fe20000000f00 */
[----:B------:R-:W-:Y:S01]  /*05a0*/  @P2 IMAD.WIDE.U32 R4, R23, c[0x0][0x1c0], R2 ;  /* 0x0000700017042a25 */ /* 0x000fe200078e0002 */
[----:B------:R-:W-:Y:S02]  /*05b0*/  @P4 MOV R15, R3 ;  /* 0x00000003000f4202 */ /* 0x000fe40000000f00 */
[----:B------:R-:W-:-:S02]  /*05c0*/  ISETP.LT.U32.AND P5, PT, R21, 0x1c0, !P5 ;  /* 0x000001c01500780c */ /* 0x000fc40006fa1070 */
[----:B------:R-:W-:Y:S01]  /*05d0*/  @P2 IADD3 R5, R5, R7, RZ ;  /* 0x0000000705052210 */ /* 0x000fe20007ffe0ff */
[----:B------:R-:W-:Y:S01]  /*05e0*/  @P3 IMAD R7, R41, c[0x0][0x1c0], RZ ;  /* 0x0000700029073a24 */ /* 0x000fe200078e02ff */
[C---:B------:R-:W-:Y:S01]  /*05f0*/  @P2 LEA R10, P0, R4.reuse, c[0x0][0x170], 0x1 ;  /* 0x00005c00040a2a11 */ /* 0x040fe200078008ff */
[----:B------:R-:W-:Y:S01]  /*0600*/  @P4 IMAD.WIDE.U32 R14, R25, c[0x0][0x1c0], R14 ;  /* 0x00007000190e4a25 */ /* 0x000fe200078e000e */
[----:B------:R-:W-:Y:S02]  /*0610*/  @P1 MOV R12, R16 ;  /* 0x00000010000c1202 */ /* 0x000fe40000000f00 */
[----:B------:R-:W-:Y:S01]  /*0620*/  @P2 LEA.HI.X R11, R4, c[0x0][0x174], R5, 0x1, P0 ;  /* 0x00005d00040b2a11 */ /* 0x000fe200000f0c05 */
[----:B------:R-:W-:Y:S01]  /*0630*/  @P3 IMAD R13, R24, c[0x0][0x1c4], R7 ;  /* 0x00007100180d3a24 */ /* 0x000fe200078e0207 */
[----:B------:R-:W-:Y:S01]  /*0640*/  @P3 MOV R7, R3 ;  /* 0x0000000300073202 */ /* 0x000fe20000000f00 */
[----:B------:R-:W-:Y:S01]  /*0650*/  @P4 IMAD R4, R42, c[0x0][0x1c0], RZ ;  /* 0x000070002a044a24 */ /* 0x000fe200078e02ff */
[----:B------:R-:W-:Y:S01]  /*0660*/  ISETP.GE.U32.AND P0, PT, R32, c[0x0][0x1c8], PT ;  /* 0x0000720020007a0c */ /* 0x000fe20003f06070 */
[----:B------:R-:W-:Y:S01]  /*0670*/  @P1 IMAD R5, R39, c[0x0][0x1c0], RZ ;  /* 0x0000700027051a24 */ /* 0x000fe200078e02ff */
[----:B------:R0:W2:Y:S01]  /*0680*/  @P2 LDG.E R35, [R10.64] ;  /* 0x000000080a232981 */ /* 0x0000a2000c1e1900 */
[----:B------:R-:W-:Y:S01]  /*0690*/  @P3 IMAD.WIDE.U32 R6, R24, c[0x0][0x1c0], R6 ;  /* 0x0000700018063a25 */ /* 0x000fe200078e0006 */
[----:B------:R-:W-:-:S03]  /*06a0*/  ISETP.GE.AND.EX P0, PT, R18, c[0x0][0x1cc], PT, P0 ;  /* 0x0000730012007a0c */ /* 0x000fc60003f06300 */
[----:B------:R-:W-:Y:S01]  /*06b0*/  @P4 IMAD R19, R25, c[0x0][0x1c4], R4 ;  /* 0x0000710019134a24 */ /* 0x000fe200078e0204 */
[----:B------:R-:W-:Y:S01]  /*06c0*/  @P3 LEA R4, P6, R6, c[0x0][0x170], 0x1 ;  /* 0x00005c0006043a11 */ /* 0x000fe200078c08ff */
[----:B------:R-:W-:Y:S01]  /*06d0*/  @P1 IMAD R9, R8, c[0x0][0x1c4], R5 ;  /* 0x0000710008091a24 */ /* 0x000fe200078e0205 */
[----:B------:R-:W-:Y:S01]  /*06e0*/  @P3 IADD3 R5, R7, R13, RZ ;  /* 0x0000000d07053210 */ /* 0x000fe20007ffe0ff */
[----:B------:R-:W-:Y:S01]  /*06f0*/  @P5 IMAD R0, R0, c[0x0][0x1c0], RZ ;  /* 0x0000700000005a24 */ /* 0x000fe200078e02ff */
[----:B------:R-:W-:Y:S02]  /*0700*/  @P1 MOV R13, R3 ;  /* 0x00000003000d1202 */ /* 0x000fe40000000f00 */
[----:B------:R-:W-:Y:S02]  /*0710*/  @P3 LEA.HI.X R5, R6, c[0x0][0x174], R5, 0x1, P6 ;  /* 0x00005d0006053a11 */ /* 0x000fe400030f0c05 */
[----:B------:R-:W-:Y:S01]  /*0720*/  @P4 IADD3 R7, R15, R19, RZ ;  /* 0x000000130f074210 */ /* 0x000fe20007ffe0ff */
[----:B------:R-:W-:Y:S01]  /*0730*/  @P1 IMAD.WIDE.U32 R12, R8, c[0x0][0x1c0], R12 ;  /* 0x00007000080c1a25 */ /* 0x000fe200078e000c */
[----:B------:R-:W-:-:S02]  /*0740*/  @P4 LEA R6, P6, R14, c[0x0][0x170], 0x1 ;  /* 0x00005c000e064a11 */ /* 0x000fc400078c08ff */
[----:B------:R-:W-:Y:S01]  /*0750*/  ISETP.LT.U32.AND P0, PT, R21, 0x1c0, !P0 ;  /* 0x000001c01500780c */ /* 0x000fe20004701070 */
[----:B------:R-:W-:Y:S01]  /*0760*/  @P5 IMAD R19, R31, c[0x0][0x1c4], R0 ;  /* 0x000071001f135a24 */ /* 0x000fe200078e0200 */
        /* <DEDUP_REMOVED lines=8> */
[----:B------:R-:W-:Y:S02]  /*07f0*/  @P5 IADD3 R15, R15, R19, RZ ;  /* 0x000000130f0f5210 */ /* 0x000fe40007ffe0ff */
[----:B------:R-:W-:Y:S01]  /*0800*/  @P5 LEA R30, P6, R14, c[0x0][0x170], 0x1 ;  /* 0x00005c000e1e5a11 */ /* 0x000fe200078c08ff */
[----:B------:R-:W-:Y:S01]  /*0810*/  CS2R R18, SRZ ;  /* 0x0000000000127805 */ /* 0x000fe2000001ff00 */
[----:B------:R-:W-:Y:S01]  /*0820*/  @P0 IMAD R45, R32, c[0x0][0x1c4], R13 ;  /* 0x00007100202d0a24 */ /* 0x000fe200078e020d */
[----:B------:R-:W-:Y:S01]  /*0830*/  @P0 MOV R12, R16 ;  /* 0x00000010000c0202 */ /* 0x000fe20000000f00 */
[----:B------:R1:W3:Y:S01]  /*0840*/  @P1 LDG.E R36, [R8.64] ;  /* 0x0000000808241981 */ /* 0x0002e2000c1e1900 */
[----:B------:R-:W-:Y:S02]  /*0850*/  @P5 LEA.HI.X R31, R14, c[0x0][0x174], R15, 0x1, P6 ;  /* 0x00005d000e1f5a11 */ /* 0x000fe400030f0c0f */
[----:B------:R-:W-:Y:S01]  /*0860*/  @P0 MOV R13, R3 ;  /* 0x00000003000d0202 */ /* 0x000fe20000000f00 */
[----:B------:R4:W5:Y:S01]  /*0870*/  @P3 LDG.E R18, [R4.64] ;  /* 0x0000000804123981 */ /* 0x000962000c1e1900 */
[----:B------:R-:W-:-:S03]  /*0880*/  IADD3 R15, R34, 0x60, RZ ;  /* 0x00000060220f7810 */ /* 0x000fc60007ffe0ff */
[----:B------:R0:W5:Y:S01]  /*0890*/  @P5 LDG.E R19, [R30.64] ;  /* 0x000000081e135981 */ /* 0x000162000c1e1900 */
[----:B------:R-:W-:Y:S01]  /*08a0*/  ISETP.GE.U32.AND P5, PT, R15, c[0x0][0x1c8], PT ;  /* 0x000072000f007a0c */ /* 0x000fe20003fa6070 */
[----:B------:R-:W-:Y:S01]  /*08b0*/  @P0 IMAD.WIDE.U32 R32, R32, c[0x0][0x1c0], R12 ;  /* 0x0000700020200a25 */ /* 0x000fe200078e000c */
[----:B------:R-:W-:-:S04]  /*08c0*/  SHF.R.S32.HI R14, RZ, 0x1f, R15 ;  /* 0x0000001fff0e7819 */ /* 0x000fc8000001140f */
[----:B------:R-:W-:Y:S02]  /*08d0*/  ISETP.GE.AND.EX P5, PT, R14, c[0x0][0x1cc], PT, P5 ;  /* 0x000073000e007a0c */ /* 0x000fe40003fa6350 */
[----:B------:R-:W-:Y:S02]  /*08e0*/  @P0 IADD3 R13, R33, R45, RZ ;  /* 0x0000002d210d0210 */ /* 0x000fe40007ffe0ff */
[C---:B------:R-:W-:Y:S02]  /*08f0*/  @P0 LEA R12, P6, R32.reuse, c[0x0][0x170], 0x1 ;  /* 0x00005c00200c0a11 */ /* 0x040fe400078c08ff */
[----:B------:R-:W-:Y:S02]  /*0900*/  ISETP.LT.U32.AND P5, PT, R21, 0x1c0, !P5 ;  /* 0x000001c01500780c */ /* 0x000fe40006fa1070 */
[----:B------:R-:W-:Y:S02]  /*0910*/  @P0 LEA.HI.X R13, R32, c[0x0][0x174], R13, 0x1, P6 ;  /* 0x00005d00200d0a11 */ /* 0x000fe400030f0c0d */
[----:B------:R-:W-:-:S02]  /*0920*/  ISETP.GE.U32.AND P6, PT, R29, c[0x0][0x1c8], PT ;  /* 0x000072001d007a0c */ /* 0x000fc40003fc6070 */
[----:B------:R-:W-:Y:S01]  /*0930*/  SHF.R.S32.HI R0, RZ, 0x1f, R29 ;  /* 0x0000001fff007819 */ /* 0x000fe2000001141d */
[----:B0-----:R-:W-:-:S03]  /*0940*/  CS2R R30, SRZ ;  /* 0x00000000001e7805 */ /* 0x001fc6000001ff00 */
[----:B------:R-:W-:-:S03]  /*0950*/  ISETP.GE.AND.EX P6, PT, R0, c[0x0][0x1cc], PT, P6 ;  /* 0x0000730000007a0c */ /* 0x000fc60003fc6360 */
[----:B------:R0:W5:Y:S01]  /*0960*/  @P4 LDG.E R30, [R6.64] ;  /* 0x00000008061e4981 */ /* 0x000162000c1e1900 */
[----:B------:R-:W-:Y:S01]  /*0970*/  ISETP.GT.U32.OR P6, PT, R21, 0x1bf, P6 ;  /* 0x000001bf1500780c */ /* 0x000fe200037c4470 */
[----:B------:R-:W-:Y:S01]  /*0980*/  @P5 IMAD R14, R14, c[0x0][0x1c0], RZ ;  /* 0x000070000e0e5a24 */ /* 0x000fe200078e02ff */
[----:B-1----:R-:W-:Y:S02]  /*0990*/  @P5 MOV R8, R16 ;  /* 0x0000001000085202 */ /* 0x002fe40000000f00 */
[----:B------:R-:W-:Y:S01]  /*09a0*/  @P5 MOV R9, R3 ;  /* 0x0000000300095202 */ /* 0x000fe20000000f00 */
[----:B------:R-:W-:Y:S01]  /*09b0*/  CS2R R32, SRZ ;  /* 0x0000000000207805 */ /* 0x000fe2000001ff00 */
[----:B------:R-:W-:-:S03]  /*09c0*/  @P5 IMAD R11, R15, c[0x0][0x1c4], R14 ;  /* 0x000071000f0b5a24 */ /* 0x000fc600078e020e */
[----:B------:R-:W-:Y:S02]  /*09d0*/  @P5 IMAD.WIDE.U32 R8, R15, c[0x0][0x1c0], R8 ;  /* 0x000070000f085a25 */ /* 0x000fe400078e0008 */
[----:B------:R-:W5:Y:S02]  /*09e0*/  @P0 LDG.E R33, [R12.64] ;  /* 0x000000080c210981 */ /* 0x000f64000c1e1900 */
[----:B0-----:R-:W-:Y:S02]  /*09f0*/  @!P6 MOV R6, R16 ;  /* 0x000000100006e202 */ /* 0x001fe40000000f00 */
[----:B----4-:R-:W-:Y:S02]  /*0a00*/  @P5 IADD3 R5, R9, R11, RZ ;  /* 0x0000000b09055210 */ /* 0x010fe40007ffe0ff */
[----:B------:R-:W-:Y:S01]  /*0a10*/  @P5 LEA R4, P0, R8, c[0x0][0x170], 0x1 ;  /* 0x00005c0008045a11 */ /* 0x000fe200078008ff */
[----:B------:R-:W-:Y:S01]  /*0a20*/  @!P6 IMAD R10, R0, c[0x0][0x1c0], RZ ;  /* 0x00007000000aea24 */ /* 0x000fe200078e02ff */
[----:B------:R-:W-:-:S02]  /*0a30*/  @!P6 MOV R7, R3 ;  /* 0x000000030007e202 */ /* 0x000fc40000000f00 */
[----:B------:R-:W-:Y:S01]  /*0a40*/  @P5 LEA.HI.X R5, R8, c[0x0][0x174], R5, 0x1, P0 ;  /* 0x00005d0008055a11 */ /* 0x000fe200000f0c05 */
[C---:B------:R-:W-:Y:S02]  /*0a50*/  @!P6 IMAD R15, R29.reuse, c[0x0][0x1c4], R10 ;  /* 0x000071001d0fea24 */ /* 0x040fe400078e020a */
[----:B------:R-:W-:Y:S02]  /*0a60*/  @!P6 IMAD.WIDE.U32 R6, R29, c[0x0][0x1c0], R6 ;  /* 0x000070001d06ea25 */ /* 0x000fe400078e0006 */
[----:B------:R3:W4:Y:S03]  /*0a70*/  @P5 LDG.E R32, [R4.64] ;  /* 0x0000000804205981 */ /* 0x000726000c1e1900 */
[----:B------:R-:W-:Y:S02]  /*0a80*/  @!P6 IADD3 R7, R7, R15, RZ ;  /* 0x0000000f0707e210 */ /* 0x000fe40007ffe0ff */
[----:B------:R-:W-:-:S04]  /*0a90*/  @!P6 LEA R8, P0, R6, c[0x0][0x170], 0x1 ;  /* 0x00005c000608ea11 */ /* 0x000fc800078008ff */
[----:B------:R-:W-:-:S05]  /*0aa0*/  @!P6 LEA.HI.X R9, R6, c[0x0][0x174], R7, 0x1, P0 ;  /* 0x00005d000609ea11 */ /* 0x000fca00000f0c07 */
[----:B------:R2:W4:Y:S01]  /*0ab0*/  @!P6 LDG.E R31, [R8.64] ;  /* 0x00000008081fe981 */ /* 0x000522000c1e1900 */
[----:B------:R-:W-:Y:S02]  /*0ac0*/  ISETP.GT.AND P0, PT, R38, 0x1e, PT ;  /* 0x0000001e2600780c */ /* 0x000fe40003f04270 */
[--C-:B--2---:R-:W-:Y:S02]  /*0ad0*/  PRMT R8, RZ, 0x7610, R35.reuse ;  /* 0x00007610ff087816 */ /* 0x104fe40000000023 */
[----:B------:R-:W-:-:S03]  /*0ae0*/  PRMT R7, RZ, 0x5410, R35 ;  /* 0x00005410ff077816 */ /* 0x000fc60000000023 */
[----:B------:R-:W-:Y:S02]  /*0af0*/  FMUL.FTZ R10, R8, R8 ;  /* 0x00000008080a7220 */ /* 0x000fe40000410000 */
[C---:B------:R-:W-:Y:S02]  /*0b00*/  FADD.FTZ R11, R7.reuse, R8 ;  /* 0x00000008070b7221 */ /* 0x040fe40000010000 */
[----:B------:R-:W-:Y:S01]  /*0b10*/  FFMA.FTZ R10, R7, R7, R10 ;  /* 0x00000007070a7223 */ /* 0x000fe2000001000a */
[--C-:B---3--:R-:W-:Y:S02]  /*0b20*/  PRMT R4, RZ, 0x5410, R36.reuse ;  /* 0x00005410ff047816 */ /* 0x108fe40000000024 */
[----:B------:R-:W-:-:S05]  /*0b30*/  PRMT R5, RZ, 0x7610, R36 ;  /* 0x00007610ff057816 */ /* 0x000fca0000000024 */
[C---:B------:R-:W-:Y:S02]  /*0b40*/  FADD.FTZ R6, R4.reuse, R5 ;  /* 0x0000000504067221 */ /* 0x040fe40000010000 */
[----:B------:R-:W-:Y:S01]  /*0b50*/  FMUL.FTZ R5, R5, R5 ;  /* 0x0000000505057220 */ /* 0x000fe20000410000 */
[----:B-----5:R-:W-:Y:S01]  /*0b60*/  PRMT R7, RZ, 0x7610, R18 ;  /* 0x00007610ff077816 */ /* 0x020fe20000000012 */
[----:B------:R-:W-:Y:S02]  /*0b70*/  FADD.FTZ R6, RZ, R6 ;  /* 0x00000006ff067221 */ /* 0x000fe40000010000 */
[----:B------:R-:W-:Y:S01]  /*0b80*/  FFMA.FTZ R5, R4, R4, R5 ;  /* 0x0000000404057223 */ /* 0x000fe20000010005 */
[----:B------:R-:W-:Y:S01]  /*0b90*/  PRMT R4, RZ, 0x5410, R18 ;  /* 0x00005410ff047816 */ /* 0x000fe20000000012 */
[----:B------:R-:W-:Y:S02]  /*0ba0*/  FMUL.FTZ R9, R7, R7 ;  /* 0x0000000707097220 */ /* 0x000fe40000410000 */
[----:B------:R-:W-:-:S02]  /*0bb0*/  FADD.FTZ R6, R6, R11 ;  /* 0x0000000b06067221 */ /* 0x000fc40000010000 */
[----:B------:R-:W-:Y:S02]  /*0bc0*/  FADD.FTZ R7, R4, R7 ;  /* 0x0000000704077221 */ /* 0x000fe40000010000 */
[----:B------:R-:W-:Y:S02]  /*0bd0*/  FADD.FTZ R5, RZ, R5 ;  /* 0x00000005ff057221 */ /* 0x000fe40000010000 */
[----:B------:R-:W-:Y:S02]  /*0be0*/  FADD.FTZ R6, R6, R7 ;  /* 0x0000000706067221 */ /* 0x000fe40000010000 */
[----:B------:R-:W-:Y:S02]  /*0bf0*/  FFMA.FTZ R4, R4, R4, R9 ;  /* 0x0000000404047223 */ /* 0x000fe40000010009 */
[----:B------:R-:W-:Y:S01]  /*0c00*/  FADD.FTZ R5, R5, R10 ;  /* 0x0000000a05057221 */ /* 0x000fe20000010000 */
[--C-:B------:R-:W-:Y:S02]  /*0c10*/  PRMT R8, RZ, 0x7610, R30.reuse ;  /* 0x00007610ff087816 */ /* 0x100fe4000000001e */
[----:B------:R-:W-:Y:S01]  /*0c20*/  PRMT R7, RZ, 0x5410, R30 ;  /* 0x00005410ff077816 */ /* 0x000fe2000000001e */
[----:B------:R-:W-:-:S02]  /*0c30*/  FADD.FTZ R4, R5, R4 ;  /* 0x0000000405047221 */ /* 0x000fc40000010000 */
[----:B------:R-:W-:Y:S01]  /*0c40*/  FMUL.FTZ R10, R8, R8 ;  /* 0x00000008080a7220 */ /* 0x000fe20000410000 */
[--C-:B------:R-:W-:Y:S01]  /*0c50*/  PRMT R5, RZ, 0x5410, R19.reuse ;  /* 0x00005410ff057816 */ /* 0x100fe20000000013 */
[C---:B------:R-:W-:Y:S01]  /*0c60*/  FADD.FTZ R9, R7.reuse, R8 ;  /* 0x0000000807097221 */ /* 0x040fe20000010000 */
[----:B------:R-:W-:Y:S01]  /*0c70*/  PRMT R8, RZ, 0x7610, R19 ;  /* 0x00007610ff087816 */ /* 0x000fe20000000013 */
[----:B------:R-:W-:Y:S02]  /*0c80*/  FFMA.FTZ R7, R7, R7, R10 ;  /* 0x0000000707077223 */ /* 0x000fe4000001000a */
[----:B------:R-:W-:Y:S02]  /*0c90*/  FADD.FTZ R6, R6, R9 ;  /* 0x0000000906067221 */ /* 0x000fe40000010000 */
[----:B------:R-:W-:Y:S02]  /*0ca0*/  FMUL.FTZ R10, R8, R8 ;  /* 0x00000008080a7220 */ /* 0x000fe40000410000 */
[C---:B------:R-:W-:Y:S01]  /*0cb0*/  FADD.FTZ R9, R5.reuse, R8 ;  /* 0x0000000805097221 */ /* 0x040fe20000010000 */
[----:B------:R-:W-:Y:S01]  /*0cc0*/  PRMT R8, RZ, 0x7610, R33 ;  /* 0x00007610ff087816 */ /* 0x000fe20000000021 */
[----:B------:R-:W-:Y:S01]  /*0cd0*/  FADD.FTZ R4, R4, R7 ;  /* 0x0000000704047221 */ /* 0x000fe20000010000 */
[----:B------:R-:W-:Y:S01]  /*0ce0*/  PRMT R7, RZ, 0x5410, R33 ;  /* 0x00005410ff077816 */ /* 0x000fe20000000021 */
[----:B------:R-:W-:-:S02]  /*0cf0*/  FFMA.FTZ R5, R5, R5, R10 ;  /* 0x0000000505057223 */ /* 0x000fc4000001000a */
[----:B------:R-:W-:Y:S02]  /*0d00*/  FADD.FTZ R6, R6, R9 ;  /* 0x0000000906067221 */ /* 0x000fe40000010000 */
[----:B------:R-:W-:Y:S02]  /*0d10*/  FMUL.FTZ R10, R8, R8 ;  /* 0x00000008080a7220 */ /* 0x000fe40000410000 */
[C---:B------:R-:W-:Y:S01]  /*0d20*/  FADD.FTZ R9, R7.reuse, R8 ;  /* 0x0000000807097221 */ /* 0x040fe20000010000 */
[--C-:B----4-:R-:W-:Y:S01]  /*0d30*/  PRMT R8, RZ, 0x7610, R32.reuse ;  /* 0x00007610ff087816 */ /* 0x110fe20000000020 */
[----:B------:R-:W-:Y:S01]  /*0d40*/  FADD.FTZ R4, R4, R5 ;  /* 0x0000000504047221 */ /* 0x000fe20000010000 */
[----:B------:R-:W-:Y:S01]  /*0d50*/  PRMT R5, RZ, 0x5410, R32 ;  /* 0x00005410ff057816 */ /* 0x000fe20000000020 */
[----:B------:R-:W-:Y:S02]  /*0d60*/  FFMA.FTZ R7, R7, R7, R10 ;  /* 0x0000000707077223 */ /* 0x000fe4000001000a */
[----:B------:R-:W-:-:S02]  /*0d70*/  FMUL.FTZ R10, R8, R8 ;  /* 0x00000008080a7220 */ /* 0x000fc40000410000 */
        /* <DEDUP_REMOVED lines=34> */
[C---:B------:R-:W-:Y:S02]  /*0fa0*/  ISETP.GT.AND P0, PT, R38.reuse, 0xf, PT ;  /* 0x0000000f2600780c */ /* 0x040fe40003f04270 */
[----:B------:R-:W-:Y:S02]  /*0fb0*/  ISETP.NE.AND P6, PT, R38, RZ, PT ;  /* 0x000000ff2600720c */ /* 0x000fe40003fc5270 */
[----:B------:R-:W-:Y:S01]  /*0fc0*/  ISETP.NE.AND P5, PT, R21, RZ, PT ;  /* 0x000000ff1500720c */ /* 0x000fe20003fa5270 */
[----:B------:R-:W-:Y:S01]  /*0fd0*/  ULDC UR5, c[0x0][0xc] ;  /* 0x0000030000057ab9 */ /* 0x000fe20000000800 */
[----:B------:R-:W-:Y:S07]  /*0fe0*/  BSSY B0, `(.L_x_3352) ;  /* 0x0000029000007945 */ /* 0x000fee0003800000 */
[----:B0-----:R-:W-:-:S02]  /*0ff0*/  @!P0 FADD.FTZ R6, R6, R5 ;  /* 0x0000000506068221 */ /* 0x001fc40000010000 */
        /* <DEDUP_REMOVED lines=39> */
.L_x_3353:
[----:B------:R-:W-:Y:S05]  /*1270*/  BSYNC B0 ;  /* 0x0000000000007941 */ /* 0x000fea0003800000 */
.L_x_3352:
        /* <DEDUP_REMOVED lines=26> */
.L_x_3356:
[----:B------:R-:W2:Y:S01]  /*1420*/  LDG.E.STRONG.GPU R8, [R6.64] ;  /* 0x0000000806087981 */ /* 0x000ea2000c1ef900 */
[----:B------:R-:W-:Y:S01]  /*1430*/  YIELD ;  /* 0x0000000000007946 */ /* 0x000fe20003800000 */
[----:B--2---:R-:W-:Y:S01]  /*1440*/  ISETP.NE.AND P0, PT, R8, R9, PT ;  /* 0x000000090800720c */ /* 0x004fe20003f05270 */
[----:B------:R-:W-:-:S12]  /*1450*/  CCTL.IVALL ;  /* 0x00000000ff00798f */ /* 0x000fd80002000000 */
[----:B------:R-:W-:Y:S05]  /*1460*/  @P0 BRA `(.L_x_3356) ;  /* 0xffffffb000000947 */ /* 0x000fea000383ffff */
.L_x_3355:
        /* <DEDUP_REMOVED lines=20> */
.L_x_3360:
        /* <DEDUP_REMOVED lines=116> */
.L_x_3359:
        /* <DEDUP_REMOVED lines=62> */
.L_x_3361:
[----:B------:R-:W-:-:S13]  /*20d0*/  ISETP.NE.OR P0, PT, RZ, UR5, P0 ;  /* 0x00000005ff007c0c */ /* 0x000fda0008705670 */
[----:B------:R-:W-:Y:S05]  /*20e0*/  @!P0 BRA `(.L_x_3357) ;  /* 0x000001f000008947 */ /* 0x000fea0003800000 */
.L_x_3358:
        /* <DEDUP_REMOVED lines=31> */
.L_x_3357:
        /* <DEDUP_REMOVED lines=12> */
.L_x_3363:
[----:B------:R-:W-:Y:S05]  /*23a0*/  BSYNC B0 ;  /* 0x0000000000007941 */ /* 0x000fea0003800000 */
.L_x_3362:
        /* <DEDUP_REMOVED lines=16> */
.L_x_3354:
        /* <DEDUP_REMOVED lines=14> */
[----:B------:R2:W3:Y:S04]  /*2590*/  LDG.E.U16 R37, [R4.64] ;  /* 0x0000000804257981 */ /* 0x0004e8000c1e1500 */
[----:B------:R2:W4:Y:S04]  /*25a0*/  LDG.E.U16 R46, [R4.64+0x2] ;  /* 0x00000208042e7981 */ /* 0x000528000c1e1500 */
[----:B------:R5:W4:Y:S04]  /*25b0*/  LDG.E.U16 R47, [R44.64] ;  /* 0x000000082c2f7981 */ /* 0x000b28000c1e1500 */
[----:B------:R5:W4:Y:S01]  /*25c0*/  LDG.E.U16 R48, [R44.64+0x2] ;  /* 0x000002082c307981 */ /* 0x000b22000c1e1500 */
[----:B-1----:R-:W-:-:S02]  /*25d0*/  MOV R10, 0x3f800000 ;  /* 0x3f800000000a7802 */ /* 0x002fc40000000f00 */
[----:B------:R-:W-:Y:S01]  /*25e0*/  ISETP.NE.AND P6, PT, RZ, UR7, PT ;  /* 0x00000007ff007c0c */ /* 0x000fe2000bfc5270 */
[----:B------:R-:W1:Y:S01]  /*25f0*/  LDS.64 R6, [0x88] ;  /* 0x00008800ff067984 */ /* 0x000e620000000a00 */
[----:B-----5:R-:W-:Y:S01]  /*2600*/  PRMT R44, RZ, 0x7610, R35 ;  /* 0x00007610ff2c7816 */ /* 0x020fe20000000023 */
[----:B-1----:R-:W-:-:S04]  /*2610*/  FMUL.FTZ R9, R6, c[0x0][0x1f4] ;  /* 0x00007d0006097a20 */ /* 0x002fc80000410000 */
[----:B------:R-:W-:Y:S02]  /*2620*/  FMUL.FTZ R6, R9, R9 ;  /* 0x0000000909067220 */ /* 0x000fe40000410000 */
[----:B------:R-:W-:Y:S02]  /*2630*/  FADD.FTZ R45, R44, -R9 ;  /* 0x800000092c2d7221 */ /* 0x000fe40000010000 */
[----:B------:R-:W-:Y:S01]  /*2640*/  FFMA.FTZ R6, R7, c[0x0][0x1f4], -R6 ;  /* 0x00007d0007067a23 */ /* 0x000fe20000010806 */
[----:B------:R-:W-:-:S04]  /*2650*/  SHF.R.U32.HI R7, RZ, 0x2, R21 ;  /* 0x00000002ff077819 */ /* 0x000fc80000011615 */
[----:B------:R-:W-:Y:S01]  /*2660*/  FSETP.GTU.FTZ.AND P0, PT, R6, RZ, PT ;  /* 0x000000ff0600720b */ /* 0x000fe20003f1c000 */
[----:B--2---:R-:W-:Y:S01]  /*2670*/  IMAD.WIDE.U32 R4, R7, 0x24924925, RZ ;  /* 0x2492492507047825 */ /* 0x004fe200078e00ff */
[--C-:B------:R-:W-:Y:S02]  /*2680*/  PRMT R4, RZ, 0x5410, R36.reuse ;  /* 0x00005410ff047816 */ /* 0x100fe40000000024 */
[----:B------:R-:W-:Y:S01]  /*2690*/  PRMT R36, RZ, 0x7610, R36 ;  /* 0x00007610ff247816 */ /* 0x000fe20000000024 */
[----:B------:R-:W-:Y:S02]  /*26a0*/  IMAD R8, R22, c[0x0][0x1e4], R5 ;  /* 0x0000790016087a24 */ /* 0x000fe400078e0205 */
[--C-:B------:R-:W-:Y:S02]  /*26b0*/  FADD.FTZ R5, R4, -R9.reuse ;  /* 0x8000000904057221 */ /* 0x100fe40000010000 */
[----:B------:R-:W-:-:S04]  /*26c0*/  FADD.FTZ R7, R36, -R9 ;  /* 0x8000000924077221 */ /* 0x000fc80000010000 */
[----:B------:R-:W-:-:S04]  /*26d0*/  @P0 FADD.FTZ R6, R6, c[0x0][0x188] ;  /* 0x0000620006060621 */ /* 0x000fc80000010000 */
[----:B------:R1:W2:Y:S02]  /*26e0*/  @P0 MUFU.RSQ R10, R6 ;  /* 0x00000006000a0308 */ /* 0x0002a40000001400 */
[----:B-1----:R-:W-:Y:S01]  /*26f0*/  PRMT R6, RZ, 0x5410, R35 ;  /* 0x00005410ff067816 */ /* 0x002fe20000000023 */
[-C--:B--2---:R-:W-:Y:S02]  /*2700*/  FMUL.FTZ R7, R7, R10.reuse ;  /* 0x0000000a07077220 */ /* 0x084fe40000410000 */
[----:B------:R-:W-:Y:S01]  /*2710*/  FMUL.FTZ R5, R5, R10 ;  /* 0x0000000a05057220 */ /* 0x000fe20000410000 */
[----:B---3--:R-:W-:Y:S01]  /*2720*/  PRMT R11, RZ, 0x5410, R37 ;  /* 0x00005410ff0b7816 */ /* 0x008fe20000000025 */
[----:B------:R-:W-:Y:S01]  /*2730*/  FADD.FTZ R37, R6, -R9 ;  /* 0x8000000906257221 */ /* 0x000fe20000010000 */
[----:B----4-:R-:W-:Y:S02]  /*2740*/  PRMT R12, RZ, 0x5410, R46 ;  /* 0x00005410ff0c7816 */ /* 0x010fe4000000002e */
[----:B0-----:R-:W-:-:S02]  /*2750*/  PRMT R14, RZ, 0x5410, R47 ;  /* 0x00005410ff0e7816 */ /* 0x001fc4000000002f */
[----:B------:R-:W-:-:S03]  /*2760*/  PRMT R13, RZ, 0x5410, R48 ;  /* 0x00005410ff0d7816 */ /* 0x000fc60000000030 */
        /* <DEDUP_REMOVED lines=13> */
.L_x_3364:
        /* <DEDUP_REMOVED lines=12> */
.L_x_3366:
[----:B------:R-:W-:Y:S05]  /*2900*/  BSYNC B0 ;  /* 0x0000000000007941 */ /* 0x000fea0003800000 */
.L_x_3365:
        /* <DEDUP_REMOVED lines=17> */
.L_x_3367:
        /* <DEDUP_REMOVED lines=12> */
.L_x_3369:
[----:B------:R-:W-:Y:S05]  /*2ae0*/  BSYNC B0 ;  /* 0x0000000000007941 */ /* 0x000fea0003800000 */
.L_x_3368:
[----:B------:R-:W-:Y:S01]  /*2af0*/  PRMT R18, RZ, 0x7610, R18 ;  /* 0x00007610ff127816 */ /* 0x000fe20000000012 */
[--C-:B------:R-:W-:Y:S01]  /*2b00*/  FADD.FTZ R5, R36, -R9.reuse ;  /* 0x8000000924057221 */ /* 0x100fe20000010000 */
[--C-:B------:R-:W-:Y:S02]  /*2b10*/  PRMT R4, RZ, 0x5410, R30.reuse ;  /* 0x00005410ff047816 */ /* 0x100fe4000000001e */
[----:B------:R-:W-:Y:S01]  /*2b20*/  PRMT R30, RZ, 0x7610, R30 ;  /* 0x00007610ff1e7816 */ /* 0x000fe2000000001e */
[--C-:B0-----:R-:W-:Y:S01]  /*2b30*/  FADD.FTZ R7, R18, -R9.reuse ;  /* 0x8000000912077221 */ /* 0x101fe20000010000 */
        /* <DEDUP_REMOVED lines=20> */
.L_x_3370:
        /* <DEDUP_REMOVED lines=12> */
.L_x_3372:
[----:B------:R-:W-:Y:S05]  /*2d40*/  BSYNC B0 ;  /* 0x0000000000007941 */ /* 0x000fea0003800000 */
.L_x_3371:
        /* <DEDUP_REMOVED lines=14> */
.L_x_3373:
        /* <DEDUP_REMOVED lines=12> */
.L_x_3375:
[----:B------:R-:W-:Y:S05]  /*2ef0*/  BSYNC B0 ;  /* 0x0000000000007941 */ /* 0x000fea0003800000 */
.L_x_3374:
[--C-:B------:R-:W-:Y:S02]  /*2f00*/  PRMT R4, RZ, 0x5410, R19.reuse ;  /* 0x00005410ff047816 */ /* 0x100fe40000000013 */
[----:B0-----:R-:W-:Y:S02]  /*2f10*/  PRMT R6, RZ, 0x7610, R19 ;  /* 0x00007610ff067816 */ /* 0x001fe40000000013 */
        /* <DEDUP_REMOVED lines=14> */
[C---:B------:R-:W-:Y:S01]  /*3000*/  ISETP.LT.U32.AND P0, PT, R21.reuse, 0x1c0, !P0 ;  /* 0x000001c01500780c */ /* 0x040fe20004701070 */
        /* <DEDUP_REMOVED lines=13> */
.L_x_3376:
        /* <DEDUP_REMOVED lines=12> */
.L_x_3378:
[----:B------:R-:W-:Y:S05]  /*31a0*/  BSYNC B0 ;  /* 0x0000000000007941 */ /* 0x000fea0003800000 */
.L_x_3377:
[-C--:B------:R-:W-:Y:S01]  /*31b0*/  FMUL.FTZ R35, R35, R10.reuse ;  /* 0x0000000a23237220 */ /* 0x080fe20000410000 */
[----:B------:R-:W-:Y:S01]  /*31c0*/  PRMT R36, RZ, 0x5410, R32 ;  /* 0x00005410ff247816 */ /* 0x000fe20000000020 */
[----:B------:R-:W-:Y:S01]  /*31d0*/  FMUL.FTZ R37, R37, R10 ;  /* 0x0000000a25257220 */ /* 0x000fe20000410000 */
        /* <DEDUP_REMOVED lines=14> */
.L_x_3379:
[----:B------:R-:W-:Y:S01]  /*32c0*/  BSSY B0, `(.L_x_3380) ;  /* 0x000000c000007945 */ /* 0x000fe20003800000 */
[----:B------:R-:W-:Y:S05]  /*32d0*/  @!P5 BRA `(.L_x_3381) ;  /* 0x000000a00000d947 */ /* 0x000fea0003800000 */
[----:B0-----:R-:W-:Y:S01]  /*32e0*/  MOV R6, R16 ;  /* 0x0000001000067202 */ /* 0x001fe20000000f00 */
        /* <DEDUP_REMOVED lines=9> */
.L_x_3381:
[----:B------:R-:W-:Y:S05]  /*3380*/  BSYNC B0 ;  /* 0x0000000000007941 */ /* 0x000fea0003800000 */
.L_x_3380:
[----:B------:R-:W-:Y:S01]  /*3390*/  PRMT R32, RZ, 0x7610, R32 ;  /* 0x00007610ff207816 */ /* 0x000fe20000000020 */
[----:B------:R-:W-:Y:S01]  /*33a0*/  FADD.FTZ R5, R36, -R9 ;  /* 0x8000000924057221 */ /* 0x000fe20000010000 */
[--C-:B0-----:R-:W-:Y:S02]  /*33b0*/  PRMT R6, RZ, 0x5410, R31.reuse ;  /* 0x00005410ff067816 */ /* 0x101fe4000000001f */
        /* <DEDUP_REMOVED lines=30> */
.L_x_3382:
        /* <DEDUP_REMOVED lines=12> */
.L_x_3384:
[----:B------:R-:W-:Y:S05]  /*3660*/  BSYNC B0 ;  /* 0x0000000000007941 */ /* 0x000fea0003800000 */
.L_x_3383:
        /* <DEDUP_REMOVED lines=11> */
.L_x_3385:
        /* <DEDUP_REMOVED lines=11> */
.L_x_3387:
[----:B------:R-:W-:Y:S05]  /*37d0*/  BSYNC B0 ;  /* 0x0000000000007941 */ /* 0x000fea0003800000 */
.L_x_3386:
[----:B------:R-:W-:Y:S02]  /*37e0*/  IADD3 R26, R26, c[0x0][0x10], RZ ;  /* 0x000004001a1a7a10 */ /* 0x000fe40007ffe0ff */
[----:B------:R-:W-:Y:S02]  /*37f0*/  IADD3 R43, R43, 0x1, RZ ;  /* 0x000000012b2b7810 */ /* 0x000fe40007ffe0ff */
[----:B------:R-:W-:-:S13]  /*3800*/  ISETP.GE.AND P0, PT, R26, UR4, PT ;  /* 0x000000041a007c0c */ /* 0x000fda000bf06270 */
[----:B------:R-:W-:Y:S01]  /*3810*/  @P0 CALL.REL.NOINC `(.L_x_3388) ;  /* 0x0000001000000944 */ /* 0x000fe20003c00000 */
[----:B------:R-:W-:Y:S05]  /*3820*/  BRA `(.L_x_3389) ;  /* 0xffffca5000007947 */ /* 0x000fea000383ffff */
.L_x_3388:
[----:B------:R-:W-:Y:S05]  /*3830*/  EXIT ;  /* 0x000000000000794d */ /* 0x000fea0003800000 */
.L_x_3390:
        /* <DEDUP_REMOVED lines=12> */
.L_x_5218:


//--------------------- .text._Z35group_norm_nhwc_fwd_one_pass_kernelI11Bf16IOBf16WLi256ELi56ELi448EEv26Group_norm_nhwc_fwd_params --------------------------
	.section	.text._Z35group_norm_nhwc_fwd_one_pass_kernelI11Bf16IOBf16WLi256ELi56ELi448EEv26Group_norm_nhwc_fwd_params,"ax",@progbits
	.sectioninfo	@"SHI_REGISTERS=72"
	.align	128
        .global         _Z35group_norm_nhwc_fwd_one_pass_kernelI11Bf16IOBf16WLi256ELi56ELi448EEv26Group_norm_nhwc_fwd_params
        .type           _Z35group_norm_nhwc_fwd_one_pass_kernelI11Bf16IOBf16WLi256ELi56ELi448EEv26Group_norm_nhwc_fwd_params,@function
        .size           _Z35group_norm_nhwc_fwd_one_pass_kernelI11Bf16IOBf16WLi256ELi56ELi448EEv26Group_norm_nhwc_fwd_params,(.L_x_5219 - _Z35group_norm_nhwc_fwd_one_pass_kernelI11Bf16IOBf16WLi256ELi56ELi448EEv26Group_norm_nhwc_fwd_params)
        .other          _Z35group_norm_nhwc_fwd_one_pass_kernelI11Bf16IOBf16WLi256ELi56ELi448EEv26Group_norm_nhwc_fwd_params,@"STO_CUDA_ENTRY STV_DEFAULT"
_Z35group_norm_nhwc_fwd_one_pass_kernelI11Bf16IOBf16WLi256ELi56ELi448EEv26Group_norm_nhwc_fwd_params:
.text._Z35group_norm_nhwc_fwd_one_pass_kernelI11Bf16IOBf16WLi256ELi56ELi448EEv26Group_norm_nhwc_fwd_params:
        /* <DEDUP_REMOVED lines=52> */
.L_x_3449:
        /* <DEDUP_REMOVED lines=179> */
[----:B--2---:R-:W-:Y:S02]  /*0e70*/  PRMT R34, RZ, 0x7610, R37 ;  /* 0x00007610ff227816 */ /* 0x004fe40000000025 */
[----:B------:R-:W-:Y:S02]  /*0e80*/  @!P6 LEA.HI.X R19, R16, c[0x0][0x174], R17, 0x1, P5 ;  /* 0x00005d001013ea11 */ /* 0x000fe400028f0c11 */
[----:B------:R-:W-:Y:S01]  /*0e90*/  PRMT R69, RZ, 0x5410, R37 ;  /* 0x00005410ff457816 */ /* 0x000fe20000000025 */
[----:B------:R-:W-:Y:S01]  /*0ea0*/  FMUL.FTZ R16, R34, R34 ;  /* 0x0000002222107220 */ /* 0x000fe20000410000 */
[----:B------:R-:W-:Y:S01]  /*0eb0*/  SHF.R.S32.HI R29, RZ, 0x1f, R45 ;  /* 0x0000001fff1d7819 */ /* 0x000fe2000001142d */
[----:B------:R0:W2:Y:S01]  /*0ec0*/  @!P6 LDG.E R28, [R18.64] ;  /* 0x00000008121ce981 */ /* 0x0000a2000c1e1900 */
[----:B------:R-:W-:Y:S01]  /*0ed0*/  ISETP.GE.U32.AND P6, PT, R45, c[0x0][0x1c8], PT ;  /* 0x000072002d007a0c */ /* 0x000fe20003fc6070 */
[----:B------:R-:W-:-:S02]  /*0ee0*/  FADD.FTZ R34, R69, R34 ;  /* 0x0000002245227221 */ /* 0x000fc40000010000 */
[----:B------:R-:W-:Y:S01]  /*0ef0*/  FFMA.FTZ R69, R69, R69, R16 ;  /* 0x0000004545457223 */ /* 0x000fe20000010010 */
[----:B------:R-:W-:Y:S02]  /*0f00*/  ISETP.GE.AND.EX P6, PT, R29, c[0x0][0x1cc], PT, P6 ;  /* 0x000073001d007a0c */ /* 0x000fe40003fc6360 */
[--C-:B-----5:R-:W-:Y:S02]  /*0f10*/  PRMT R16, RZ, 0x7610, R9.reuse ;  /* 0x00007610ff107816 */ /* 0x120fe40000000009 */
[----:B------:R-:W-:Y:S02]  /*0f20*/  ISETP.GT.U32.OR P6, PT, R0, 0x1bf, P6 ;  /* 0x000001bf0000780c */ /* 0x000fe400037c4470 */
[----:B------:R-:W-:Y:S01]  /*0f30*/  PRMT R61, RZ, 0x5410, R9 ;  /* 0x00005410ff3d7816 */ /* 0x000fe20000000009 */
[----:B0-----:R-:W-:Y:S01]  /*0f40*/  FMUL.FTZ R18, R16, R16 ;  /* 0x0000001010127220 */ /* 0x001fe20000410000 */
[----:B---3--:R-:W-:Y:S02]  /*0f50*/  PRMT R17, RZ, 0x7610, R38 ;  /* 0x00007610ff117816 */ /* 0x008fe40000000026 */
[----:B------:R-:W-:Y:S01]  /*0f60*/  PRMT R36, RZ, 0x7610, R10 ;  /* 0x00007610ff247816 */ /* 0x000fe2000000000a */
[----:B------:R-:W-:Y:S01]  /*0f70*/  FADD.FTZ R16, R61, R16 ;  /* 0x000000103d107221 */ /* 0x000fe20000010000 */
[----:B------:R-:W-:Y:S01]  /*0f80*/  PRMT R68, RZ, 0x5410, R38 ;  /* 0x00005410ff447816 */ /* 0x000fe20000000026 */
[----:B-1----:R-:W-:Y:S01]  /*0f90*/  FMUL.FTZ R31, R17, R17 ;  /* 0x00000011111f7220 */ /* 0x002fe20000410000 */
[----:B------:R-:W-:Y:S01]  /*0fa0*/  PRMT R35, RZ, 0x5410, R10 ;  /* 0x00005410ff237816 */ /* 0x000fe2000000000a */
[----:B------:R-:W-:Y:S01]  /*0fb0*/  FFMA.FTZ R61, R61, R61, R18 ;  /* 0x0000003d3d3d7223 */ /* 0x000fe20000010012 */
[--C-:B------:R-:W-:Y:S01]  /*0fc0*/  PRMT R19, RZ, 0x7610, R39.reuse ;  /* 0x00007610ff137816 */ /* 0x100fe20000000027 */
[----:B------:R-:W-:Y:S01]  /*0fd0*/  FMUL.FTZ R18, R36, R36 ;  /* 0x0000002424127220 */ /* 0x000fe20000410000 */
[----:B------:R-:W-:Y:S01]  /*0fe0*/  PRMT R66, RZ, 0x5410, R39 ;  /* 0x00005410ff427816 */ /* 0x000fe20000000027 */
[----:B------:R-:W-:-:S02]  /*0ff0*/  FADD.FTZ R17, R68, R17 ;  /* 0x0000001144117221 */ /* 0x000fc40000010000 */
[----:B------:R-:W-:Y:S02]  /*1000*/  FFMA.FTZ R68, R68, R68, R31 ;  /* 0x0000004444447223 */ /* 0x000fe4000001001f */
[C---:B------:R-:W-:Y:S02]  /*1010*/  FADD.FTZ R36, R35.reuse, R36 ;  /* 0x0000002423247221 */ /* 0x040fe40000010000 */
[----:B------:R-:W-:Y:S02]  /*1020*/  FFMA.FTZ R35, R35, R35, R18 ;  /* 0x0000002323237223 */ /* 0x000fe40000010012 */
[----:B------:R-:W-:Y:S02]  /*1030*/  FMUL.FTZ R31, R19, R19 ;  /* 0x00000013131f7220 */ /* 0x000fe40000410000 */
[----:B------:R-:W-:Y:S02]  /*1040*/  @!P6 IMAD R18, R29, c[0x0][0x1c0], RZ ;  /* 0x000070001d12ea24 */ /* 0x000fe400078e02ff */
[----:B------:R-:W-:-:S02]  /*1050*/  FADD.FTZ R30, R66, R19 ;  /* 0x00000013421e7221 */ /* 0x000fc40000010000 */
        /* <DEDUP_REMOVED lines=13> */
[----:B------:R-:W-:Y:S02]  /*1130*/  ISETP.GT.U32.OR P5, PT, R0, 0x1bf, P5 ;  /* 0x000001bf0000780c */ /* 0x000fe40002fa4470 */
[----:B------:R-:W-:Y:S01]  /*1140*/  MOV R31, RZ ;  /* 0x000000ff001f7202 */ /* 0x000fe20000000f00 */
[----:B------:R-:W-:-:S10]  /*1150*/  FADD.FTZ R66, RZ, R66 ;  /* 0x00000042ff427221 */ /* 0x000fd40000010000 */
[----:B------:R-:W-:Y:S01]  /*1160*/  @!P5 IMAD R19, R30, c[0x0][0x1c0], RZ ;  /* 0x000070001e13da24 */ /* 0x000fe200078e02ff */
[----:B------:R-:W-:Y:S01]  /*1170*/  @!P5 MOV R18, R64 ;  /* 0x000000400012d202 */ /* 0x000fe20000000f00 */
[----:B------:R0:W3:Y:S02]  /*1180*/  @!P6 LDG.E R31, [R32.64] ;  /* 0x00000008201fe981 */ /* 0x0000e4000c1e1900 */
[----:B------:R-:W-:Y:S01]  /*1190*/  @!P5 IMAD R67, R44, c[0x0][0x1c4], R19 ;  /* 0x000071002c43da24 */ /* 0x000fe200078e0213 */
[----:B------:R-:W-:Y:S01]  /*11a0*/  @!P5 MOV R19, R63 ;  /* 0x0000003f0013d202 */ /* 0x000fe20000000f00 */
[----:B------:R-:W-:-:S04]  /*11b0*/  FADD.FTZ R69, R66, R69 ;  /* 0x0000004542457221 */ /* 0x000fc80000010000 */
[----:B------:R-:W-:-:S05]  /*11c0*/  @!P5 IMAD.WIDE.U32 R18, R44, c[0x0][0x1c0], R18 ;  /* 0x000070002c12da25 */ /* 0x000fca00078e0012 */
[----:B------:R-:W-:Y:S02]  /*11d0*/  @!P5 IADD3 R19, R19, R67, RZ ;  /* 0x000000431313d210 */ /* 0x000fe40007ffe0ff */
[C---:B------:R-:W-:Y:S02]  /*11e0*/  @!P5 LEA R66, P6, R18.reuse, c[0x0][0x170], 0x1 ;  /* 0x00005c001242da11 */ /* 0x040fe400078c08ff */
[----:B0-----:R-:W-:Y:S02]  /*11f0*/  SHF.R.S32.HI R32, RZ, 0x1f, R43 ;  /* 0x0000001fff207819 */ /* 0x001fe4000001142b */
[----:B------:R-:W-:Y:S02]  /*1200*/  @!P5 LEA.HI.X R67, R18, c[0x0][0x174], R19, 0x1, P6 ;  /* 0x00005d001243da11 */ /* 0x000fe400030f0c13 */
[----:B------:R-:W-:-:S04]  /*1210*/  ISETP.GE.U32.AND P6, PT, R43, c[0x0][0x1c8], PT ;  /* 0x000072002b007a0c */ /* 0x000fc80003fc6070 */
[----:B------:R-:W-:-:S04]  /*1220*/  ISETP.GE.AND.EX P6, PT, R32, c[0x0][0x1cc], PT, P6 ;  /* 0x0000730020007a0c */ /* 0x000fc80003fc6360 */
[----:B------:R-:W-:Y:S01]  /*1230*/  ISETP.GT.U32.OR P6, PT, R0, 0x1bf, P6 ;  /* 0x000001bf0000780c */ /* 0x000fe200037c4470 */
[----:B------:R-:W-:Y:S01]  /*1240*/  FADD.FTZ R17, R34, R17 ;  /* 0x0000001122117221 */ /* 0x000fe20000010000 */
[----:B------:R-:W-:Y:S01]  /*1250*/  MOV R33, RZ ;  /* 0x000000ff00217202 */ /* 0x000fe20000000f00 */
[----:B------:R-:W-:-:S10]  /*1260*/  FADD.FTZ R68, R69, R68 ;  /* 0x0000004445447221 */ /* 0x000fd40000010000 */
[----:B------:R-:W-:Y:S01]  /*1270*/  @!P6 IMAD R18, R32, c[0x0][0x1c0], RZ ;  /* 0x000070002012ea24 */ /* 0x000fe200078e02ff */
[----:B------:R-:W-:Y:S01]  /*1280*/  @!P6 MOV R19, R63 ;  /* 0x0000003f0013e202 */ /* 0x000fe20000000f00 */
[----:B------:R-:W5:Y:S02]  /*1290*/  @!P5 LDG.E R33, [R66.64] ;  /* 0x000000084221d981 */ /* 0x000f64000c1e1900 */
[----:B------:R-:W-:Y:S01]  /*12a0*/  @!P6 IMAD R34, R43, c[0x0][0x1c4], R18 ;  /* 0x000071002b22ea24 */ /* 0x000fe200078e0212 */
[----:B------:R-:W-:Y:S01]  /*12b0*/  @!P6 MOV R18, R64 ;  /* 0x000000400012e202 */ /* 0x000fe20000000f00 */
[----:B------:R-:W-:-:S04]  /*12c0*/  FADD.FTZ R69, R17, R16 ;  /* 0x0000001011457221 */ /* 0x000fc80000010000 */
        /* <DEDUP_REMOVED lines=16> */
[----:B------:R-:W-:-:S02]  /*13d0*/  FADD.FTZ R18, R35, R18 ;  /* 0x0000001223127221 */ /* 0x000fc40000010000 */
[----:B------:R-:W-:Y:S02]  /*13e0*/  FMUL.FTZ R35, R17, R17 ;  /* 0x0000001111237220 */ /* 0x000fe40000410000 */
[----:B------:R-:W-:Y:S02]  /*13f0*/  FADD.FTZ R19, R36, R19 ;  /* 0x0000001324137221 */ /* 0x000fe40000010000 */
[C---:B------:R-:W-:Y:S01]  /*1400*/  FADD.FTZ R36, R16.reuse, R17 ;  /* 0x0000001110247221 */ /* 0x040fe20000010000 */
[----:B------:R-:W-:Y:S01]  /*1410*/  PRMT R17, RZ, 0x7610, R21 ;  /* 0x00007610ff117816 */ /* 0x000fe20000000015 */
[----:B------:R-:W-:Y:S01]  /*1420*/  FFMA.FTZ R35, R16, R16, R35 ;  /* 0x0000001010237223 */ /* 0x000fe20000010023 */
[----:B------:R-:W-:-:S03]  /*1430*/  PRMT R16, RZ, 0x5410, R21 ;  /* 0x00005410ff107816 */ /* 0x000fc60000000015 */
[----:B------:R-:W-:Y:S02]  /*1440*/  FADD.FTZ R18, R18, R35 ;  /* 0x0000002312127221 */ /* 0x000fe40000010000 */
        /* <DEDUP_REMOVED lines=40> */
[----:B------:R-:W-:Y:S01]  /*16d0*/  SHF.R.S32.HI R35, RZ, 0x1f, R42 ;  /* 0x0000001fff237819 */ /* 0x000fe2000001142a */
[----:B------:R-:W-:Y:S02]  /*16e0*/  FADD.FTZ R16, R19, R36 ;  /* 0x0000002413107221 */ /* 0x000fe40000010000 */
[----:B------:R-:W-:Y:S01]  /*16f0*/  FADD.FTZ R17, R18, R17 ;  /* 0x0000001112117221 */ /* 0x000fe20000010000 */
[----:B------:R-:W-:-:S04]  /*1700*/  ISETP.GE.AND.EX P5, PT, R35, c[0x0][0x1cc], PT, P5 ;  /* 0x0000730023007a0c */ /* 0x000fc80003fa6350 */
[----:B------:R-:W-:Y:S02]  /*1710*/  ISETP.GT.U32.OR P5, PT, R0, 0x1bf, P5 ;  /* 0x000001bf0000780c */ /* 0x000fe40002fa4470 */
[--C-:B-----5:R-:W-:Y:S02]  /*1720*/  PRMT R19, RZ, 0x7610, R33.reuse ;  /* 0x00007610ff137816 */ /* 0x120fe40000000021 */
[----:B------:R-:W-:-:S03]  /*1730*/  PRMT R18, RZ, 0x5410, R33 ;  /* 0x00005410ff127816 */ /* 0x000fc60000000021 */
[----:B------:R-:W-:Y:S02]  /*1740*/  FMUL.FTZ R61, R19, R19 ;  /* 0x00000013133d7220 */ /* 0x000fe40000410000 */
[C---:B------:R-:W-:Y:S02]  /*1750*/  FADD.FTZ R19, R18.reuse, R19 ;  /* 0x0000001312137221 */ /* 0x040fe40000010000 */
[----:B------:R-:W-:-:S04]  /*1760*/  FFMA.FTZ R18, R18, R18, R61 ;  /* 0x0000001212127223 */ /* 0x000fc8000001003d */
[----:B------:R-:W-:Y:S01]  /*1770*/  FADD.FTZ R61, R17, R18 ;  /* 0x00000012113d7221 */ /* 0x000fe20000010000 */
[----:B------:R-:W-:Y:S01]  /*1780*/  @!P5 MOV R18, R64 ;  /* 0x000000400012d202 */ /* 0x000fe20000000f00 */
[----:B------:R-:W-:Y:S01]  /*1790*/  FADD.FTZ R16, R16, R19 ;  /* 0x0000001310107221 */ /* 0x000fe20000010000 */
[--C-:B------:R-:W-:Y:S02]  /*17a0*/  PRMT R67, RZ, 0x7610, R34.reuse ;  /* 0x00007610ff437816 */ /* 0x100fe40000000022 */
[----:B------:R-:W-:-:S03]  /*17b0*/  PRMT R66, RZ, 0x5410, R34 ;  /* 0x00005410ff427816 */ /* 0x000fc60000000022 */
[----:B------:R-:W-:Y:S01]  /*17c0*/  FMUL.FTZ R17, R67, R67 ;  /* 0x0000004343117220 */ /* 0x000fe20000410000 */
[----:B------:R-:W-:Y:S01]  /*17d0*/  @!P5 MOV R19, R63 ;  /* 0x0000003f0013d202 */ /* 0x000fe20000000f00 */
        /* <DEDUP_REMOVED lines=52> */
[----:B------:R-:W-:Y:S02]  /*1b20*/  FADD.FTZ R66, R19, R17 ;  /* 0x0000001113427221 */ /* 0x000fe40000010000 */
[----:B0-----:R-:W0:Y:S02]  /*1b30*/  LDS.128 R16, [0x20] ;  /* 0x00002000ff107984 */ /* 0x001e240000000c00 */
        /* <DEDUP_REMOVED lines=29> */
.L_x_3392:
[----:B------:R-:W-:Y:S05]  /*1d10*/  BSYNC B0 ;  /* 0x0000000000007941 */ /* 0x000fea0003800000 */
.L_x_3391:
        /* <DEDUP_REMOVED lines=25> */
.L_x_3395:
[----:B------:R-:W2:Y:S01]  /*1eb0*/  LDG.E.STRONG.GPU R66, [R16.64] ;  /* 0x0000000810427981 */ /* 0x000ea2000c1ef900 */
[----:B------:R-:W-:Y:S01]  /*1ec0*/  YIELD ;  /* 0x0000000000007946 */ /* 0x000fe20003800000 */
[----:B--2---:R-:W-:Y:S01]  /*1ed0*/  ISETP.NE.AND P6, PT, R66, R67, PT ;  /* 0x000000434200720c */ /* 0x004fe20003fc5270 */
[----:B------:R-:W-:-:S12]  /*1ee0*/  CCTL.IVALL ;  /* 0x00000000ff00798f */ /* 0x000fd80002000000 */
[----:B------:R-:W-:Y:S05]  /*1ef0*/  @P6 BRA `(.L_x_3395) ;  /* 0xffffffb000006947 */ /* 0x000fea000383ffff */
.L_x_3394:
        /* <DEDUP_REMOVED lines=11> */
.L_x_3397:
        /* <DEDUP_REMOVED lines=59> */
.L_x_3396:
        /* <DEDUP_REMOVED lines=22> */
.L_x_3399:
[----:B------:R-:W-:Y:S05]  /*24c0*/  BSYNC B0 ;  /* 0x0000000000007941 */ /* 0x000fea0003800000 */
.L_x_3398:
        /* <DEDUP_REMOVED lines=31> */
.L_x_3393:
[----:B------:R-:W-:Y:S01]  /*26c0*/  P2R R16, PR, RZ, 0x1 ;  /* 0x00000001ff107803 */ /* 0x000fe20000000000 */
[----:B------:R1:W-:Y:S01]  /*26d0*/  @!P5 STS.64 [0x88], R18 ;  /* 0x00008812ff00d388 */ /* 0x0003e20000000a00 */
[----:B------:R-:W-:Y:S01]  /*26e0*/  LOP3.LUT P6, RZ, R3, R0, RZ, 0xfc, !PT ;  /* 0x0000000003ff7212 */ /* 0x000fe200078cfcff */
[----:B------:R-:W-:Y:S01]  /*26f0*/  HFMA2.MMA R61, -RZ, RZ, 0, 1.1920928955078125e-07 ;  /* 0x00000002ff3d7435 */ /* 0x000fe200000001ff */
[----:B------:R-:W-:Y:S02]  /*2700*/  ISETP.EQ.U32.AND P0, PT, RZ, c[0x0][0x168], PT ;  /* 0x00005a00ff007a0c */ /* 0x000fe40003f02070 */
[----:B------:R-:W-:-:S02]  /*2710*/  IADD3 R60, R59, R60, RZ ;  /* 0x0000003c3b3c7210 */ /* 0x000fc40007ffe0ff */
[----:B------:R-:W-:Y:S02]  /*2720*/  ISETP.EQ.OR.EX P6, PT, RZ, c[0x0][0x16c], P6, P0 ;  /* 0x00005b00ff007a0c */ /* 0x000fe400037c2700 */
[----:B------:R-:W-:-:S03]  /*2730*/  ISETP.NE.AND P0, PT, R16, RZ, PT ;  /* 0x000000ff1000720c */ /* 0x000fc60003f05270 */
[----:B------:R-:W-:-:S08]  /*2740*/  IMAD.WIDE R68, R60, R61, c[0x0][0x178] ;  /* 0x00005e003c447625 */ /* 0x000fd000078e023d */
[----:B------:R-:W-:Y:S01]  /*2750*/  @!P6 MOV R67, 0x8 ;  /* 0x000000080043e802 */ /* 0x000fe20000000f00 */
[----:B------:R-:W-:Y:S02]  /*2760*/  @!P6 FMUL.FTZ R17, R19, c[0x0][0x1f4] ;  /* 0x00007d001311ea20 */ /* 0x000fe40000410000 */
[----:B------:R-:W-:Y:S02]  /*2770*/  @!P6 FMUL.FTZ R16, R18, c[0x0][0x1f4] ;  /* 0x00007d001210ea20 */ /* 0x000fe40000410000 */
[----:B------:R-:W-:-:S05]  /*2780*/  @!P6 IMAD.WIDE R66, R58, R67, c[0x0][0x168] ;  /* 0x00005a003a42e625 */ /* 0x000fca00078e0243 */
[----:B------:R2:W-:Y:S04]  /*2790*/  @!P6 STG.E.64 [R66.64], R16 ;  /* 0x000000104200e986 */ /* 0x0005e8000c101b08 */
[----:B------:R-:W-:Y:S01]  /*27a0*/  BAR.SYNC.DEFER_BLOCKING 0x0 ;  /* 0x0000000000007b1d */ /* 0x000fe20000010000 */
[----:B------:R-:W-:-:S05]  /*27b0*/  IMAD.WIDE R60, R60, R61, c[0x0][0x180] ;  /* 0x000060003c3c7625 */ /* 0x000fca00078e023d */
[----:B01----:R0:W3:Y:S04]  /*27c0*/  LDG.E.U16 R18, [R68.64] ;  /* 0x0000000844127981 */ /* 0x0030e8000c1e1500 */
[----:B--2---:R1:W2:Y:S04]  /*27d0*/  LDG.E.U16 R66, [R60.64] ;  /* 0x000000083c427981 */ /* 0x0042a8000c1e1500 */
[----:B------:R-:W4:Y:S04]  /*27e0*/  LDS.64 R16, [0x88] ;  /* 0x00008800ff107984 */ /* 0x000f280000000a00 */
[----:B0-----:R-:W5:Y:S04]  /*27f0*/  LDG.E.U16 R68, [R68.64+0x2] ;  /* 0x0000020844447981 */ /* 0x001f68000c1e1500 */
[----:B-1----:R5:W5:Y:S01]  /*2800*/  LDG.E.U16 R61, [R60.64+0x2] ;  /* 0x000002083c3d7981 */ /* 0x002b62000c1e1500 */
[----:B----4-:R-:W-:-:S04]  /*2810*/  FMUL.FTZ R67, R16, c[0x0][0x1f4] ;  /* 0x00007d0010437a20 */ /* 0x010fc80000410000 */
[----:B------:R-:W0:Y:S02]  /*2820*/  R2UR UR5, R67 ;  /* 0x00000000430573c2 */ /* 0x000e2400000e0000 */
[----:B0-----:R-:W-:-:S05]  /*2830*/  MOV R16, UR5 ;  /* 0x0000000500107c02 */ /* 0x001fca0008000f00 */
[----:B------:R-:W-:-:S04]  /*2840*/  FMUL.FTZ R16, R16, UR5 ;  /* 0x0000000510107c20 */ /* 0x000fc80008410000 */
[----:B------:R-:W-:-:S05]  /*2850*/  FFMA.FTZ R16, R17, c[0x0][0x1f4], -R16 ;  /* 0x00007d0011107a23 */ /* 0x000fca0000010810 */
[----:B------:R-:W-:-:S13]  /*2860*/  FSETP.GTU.FTZ.AND P5, PT, R16, RZ, PT ;  /* 0x000000ff1000720b */ /* 0x000fda0003fbc000 */
[----:B------:R-:W-:Y:S01]  /*2870*/  VOTEU.ANY UP0, P5 ;  /* 0x00000000003f7886 */ /* 0x000fe20002800100 */
[----:B------:R-:W-:-:S13]  /*2880*/  PLOP3.LUT P5, PT, PT, PT, UP0, 0x80, 0x0 ;  /* 0x000000000000781c */ /* 0x000fda0003faf008 */
[----:B------:R-:W-:-:S06]  /*2890*/  @P5 FADD.FTZ R16, R16, c[0x0][0x188] ;  /* 0x0000620010105621 */ /* 0x000fcc0000010000 */
[----:B------:R-:W0:Y:S02]  /*28a0*/  @P5 MUFU.RSQ R16, R16 ;  /* 0x0000001000105308 */ /* 0x000e240000001400 */
[----:B0-----:R0:W1:Y:S01]  /*28b0*/  @P5 R2UR UR7, R16 ;  /* 0x00000000100753c2 */ /* 0x00106200000e0000 */
[----:B------:R-:W-:Y:S02]  /*28c0*/  ISETP.NE.AND P6, PT, RZ, UR10, PT ;  /* 0x0000000aff007c0c */ /* 0x000fe4000bfc5270 */
[--C-:B------:R-:W-:Y:S02]  /*28d0*/  PRMT R17, RZ, 0x5410, R39.reuse ;  /* 0x00005410ff117816 */ /* 0x100fe40000000027 */
[----:B0-----:R-:W-:-:S03]  /*28e0*/  PRMT R16, RZ, 0x7610, R39 ;  /* 0x00007610ff107816 */ /* 0x001fc60000000027 */
[----:B------:R-:W-:Y:S01]  /*28f0*/  FADD.FTZ R17, R17, -UR5 ;  /* 0x8000000511117e21 */ /* 0x000fe20008010000 */
[----:B------:R-:W-:Y:S02]  /*2900*/  UMOV UR6, 0x3f800000 ;  /* 0x3f80000000067882 */ /* 0x000fe40000000000 */
[----:B-1----:R-:W-:Y:S02]  /*2910*/  @UP0 UMOV UR6, UR7 ;  /* 0x0000000700060c82 */ /* 0x002fe40008000000 */
[----:B------:R-:W-:Y:S01]  /*2920*/  FMUL.FTZ R17, R17, UR6 ;  /* 0x0000000611117c20 */ /* 0x000fe20008410000 */
[----:B---3--:R-:W-:Y:S01]  /*2930*/  PRMT R39, RZ, 0x5410, R18 ;  /* 0x00005410ff277816 */ /* 0x008fe20000000012 */
[----:B------:R-:W-:Y:S01]  /*2940*/  FADD.FTZ R18, R16, -UR5 ;  /* 0x8000000510127e21 */ /* 0x000fe20008010000 */
[----:B--2---:R-:W-:-:S03]  /*2950*/  PRMT R66, RZ, 0x5410, R66 ;  /* 0x00005410ff427816 */ /* 0x004fc60000000042 */
[----:B------:R-:W-:Y:S01]  /*2960*/  FMUL.FTZ R18, R18, UR6 ;  /* 0x0000000612127c20 */ /* 0x000fe20008410000 */
[----:B-----5:R-:W-:Y:S02]  /*2970*/  PRMT R60, RZ, 0x5410, R68 ;  /* 0x00005410ff3c7816 */ /* 0x020fe40000000044 */
[----:B------:R-:W-:Y:S01]  /*2980*/  PRMT R61, RZ, 0x5410, R61 ;  /* 0x00005410ff3d7816 */ /* 0x000fe2000000003d */
[----:B------:R-:W-:-:S04]  /*2990*/  FFMA.FTZ R16, R39, R17, R66 ;  /* 0x0000001127107223 */ /* 0x000fc80000010042 */
        /* <DEDUP_REMOVED lines=12> */
.L_x_3400:
        /* <DEDUP_REMOVED lines=12> */
.L_x_3402:
[----:B------:R-:W-:Y:S05]  /*2b20*/  BSYNC B0 ;  /* 0x0000000000007941 */ /* 0x000fea0003800000 */
.L_x_3401:
        /* <DEDUP_REMOVED lines=19> */
.L_x_3403:
        /* <DEDUP_REMOVED lines=12> */
.L_x_3405:
[----:B------:R-:W-:Y:S05]  /*2d20*/  BSYNC B0 ;  /* 0x0000000000007941 */ /* 0x000fea0003800000 */
.L_x_3404:
[--C-:B------:R-:W-:Y:S02]  /*2d30*/  PRMT R16, RZ, 0x5410, R38.reuse ;  /* 0x00005410ff107816 */ /* 0x100fe40000000026 */
[----:B------:R-:W-:-:S03]  /*2d40*/  PRMT R17, RZ, 0x7610, R38 ;  /* 0x00007610ff117816 */ /* 0x000fc60000000026 */
[----:B------:R-:W-:Y:S02]  /*2d50*/  FADD.FTZ R16, R16, -UR5 ;  /* 0x8000000510107e21 */ /* 0x000fe40008010000 */
[----:B------:R-:W-:Y:S02]  /*2d60*/  FADD.FTZ R17, R17, -UR5 ;  /* 0x8000000511117e21 */ /* 0x000fe40008010000 */
[----:B------:R-:W-:Y:S02]  /*2d70*/  FMUL.FTZ R16, R16, UR6 ;  /* 0x0000000610107c20 */ /* 0x000fe40008410000 */
[----:B------:R-:W-:Y:S02]  /*2d80*/  FMUL.FTZ R17, R17, UR6 ;  /* 0x0000000611117c20 */ /* 0x000fe40008410000 */
[----:B0-----:R-:W-:Y:S02]  /*2d90*/  FFMA.FTZ R37, R39, R16, R66 ;  /* 0x0000001027257223 */ /* 0x001fe40000010042 */
        /* <DEDUP_REMOVED lines=12> */
.L_x_3406:
        /* <DEDUP_REMOVED lines=12> */
.L_x_3408:
[----:B------:R-:W-:Y:S05]  /*2f20*/  BSYNC B0 ;  /* 0x0000000000007941 */ /* 0x000fea0003800000 */
.L_x_3407:
        /* <DEDUP_REMOVED lines=25> */
.L_x_3409:
        /* <DEDUP_REMOVED lines=12> */
.L_x_3411:
[----:B------:R-:W-:Y:S05]  /*3180*/  BSYNC B0 ;  /* 0x0000000000007941 */ /* 0x000fea0003800000 */
.L_x_3410:
        /* <DEDUP_REMOVED lines=13> */
.L_x_3412:
        /* <DEDUP_REMOVED lines=12> */
.L_x_3414:
[----:B------:R-:W-:Y:S05]  /*3320*/  BSYNC B0 ;  /* 0x0000000000007941 */ /* 0x000fea0003800000 */
.L_x_3413:
        /* <DEDUP_REMOVED lines=22> */
.L_x_3415:
        /* <DEDUP_REMOVED lines=12> */
.L_x_3417:
[----:B------:R-:W-:Y:S05]  /*3550*/  BSYNC B0 ;  /* 0x0000000000007941 */ /* 0x000fea0003800000 */
.L_x_3416:
        /* <DEDUP_REMOVED lines=22> */
.L_x_3418:
        /* <DEDUP_REMOVED lines=12> */
.L_x_3420:
[----:B------:R-:W-:Y:S05]  /*3780*/  BSYNC B0 ;  /* 0x0000000000007941 */ /* 0x000fea0003800000 */
.L_x_3419:
        /* <DEDUP_REMOVED lines=22> */
.L_x_3421:
        /* <DEDUP_REMOVED lines=12> */
.L_x_3423:
[----:B------:R-:W-:Y:S05]  /*39b0*/  BSYNC B0 ;  /* 0x0000000000007941 */ /* 0x000fea0003800000 */
.L_x_3422:
        /* <DEDUP_REMOVED lines=22> */
.L_x_3424:
        /* <DEDUP_REMOVED lines=12> */
.L_x_3426:
[----:B------:R-:W-:Y:S05]  /*3be0*/  BSYNC B0 ;  /* 0x0000000000007941 */ /* 0x000fea0003800000 */
.L_x_3425:
        /* <DEDUP_REMOVED lines=22> */
.L_x_3427:
        /* <DEDUP_REMOVED lines=12> */
.L_x_3429:
[----:B------:R-:W-:Y:S05]  /*3e10*/  BSYNC B0 ;  /* 0x0000000000007941 */ /* 0x000fea0003800000 */
.L_x_3428:
        /* <DEDUP_REMOVED lines=22> */
.L_x_3430:
        /* <DEDUP_REMOVED lines=12> */
.L_x_3432:
[----:B------:R-:W-:Y:S05]  /*4040*/  BSYNC B0 ;  /* 0x0000000000007941 */ /* 0x000fea0003800000 */
.L_x_3431:
        /* <DEDUP_REMOVED lines=22> */
.L_x_3433:
        /* <DEDUP_REMOVED lines=12> */
.L_x_3435:
[----:B------:R-:W-:Y:S05]  /*4270*/  BSYNC B0 ;  /* 0x0000000000007941 */ /* 0x000fea0003800000 */
.L_x_3434:
        /* <DEDUP_REMOVED lines=22> */
.L_x_3436:
        /* <DEDUP_REMOVED lines=12> */
.L_x_3438:
[----:B------:R-:W-:Y:S05]  /*44a0*/  BSYNC B0 ;  /* 0x0000000000007941 */ /* 0x000fea0003800000 */
.L_x_3437:
        /* <DEDUP_REMOVED lines=22> */
.L_x_3439:
        /* <DEDUP_REMOVED lines=12> */
.L_x_3441:
[----:B------:R-:W-:Y:S05]  /*46d0*/  BSYNC B0 ;  /* 0x0000000000007941 */ /* 0x000fea0003800000 */
.L_x_3440:
        /* <DEDUP_REMOVED lines=22> */
.L_x_3442:
        /* <DEDUP_REMOVED lines=12> */
.L_x_3444:
[----:B------:R-:W-:Y:S05]  /*4900*/  BSYNC B0 ;  /* 0x0000000000007941 */ /* 0x000fea0003800000 */
.L_x_3443:
        /* <DEDUP_REMOVED lines=22> */
.L_x_3445:
        /* <DEDUP_REMOVED lines=12> */
.L_x_3447:
[----:B------:R-:W-:Y:S05]  /*4b30*/  BSYNC B0 ;  /* 0x0000000000007941 */ /* 0x000fea0003800000 */
.L_x_3446:
[----:B------:R-:W-:Y:S02]  /*4b40*/  IADD3 R58, R58, c[0x0][0x10], RZ ;  /* 0x000004003a3a7a10 */ /* 0x000fe40007ffe0ff */
[----:B------:R-:W-:Y:S02]  /*4b50*/  IADD3 R40, R40, 0x1, RZ ;  /* 0x0000000128287810 */ /* 0x000fe40007ffe0ff */
[----:B------:R-:W-:-:S13]  /*4b60*/  ISETP.GE.AND P5, PT, R58, UR4, PT ;  /* 0x000000043a007c0c */ /* 0x000fda000bfa6270 */
[----:B------:R-:W-:Y:S01]  /*4b70*/  @P5 CALL.REL.NOINC `(.L_x_3448) ;  /* 0x0000001000005944 */ /* 0x000fe20003c00000 */
[----:B------:R-:W-:Y:S05]  /*4b80*/  BRA `(.L_x_3449) ;  /* 0xffffb7b000007947 */ /* 0x000fea000383ffff */
.L_x_3448:
[----:B------:R-:W-:Y:S05]  /*4b90*/  EXIT ;  /* 0x000000000000794d */ /* 0x000fea0003800000 */
.L_x_3450:
        /* <DEDUP_REMOVED lines=14> */
.L_x_5219:


//--------------------- .text._Z35group_norm_nhwc_fwd_one_pass_kernelI11Bf16IOBf16WLi512ELi56ELi448EEv26Group_norm_nhwc_fwd_params --------------------------
	.section	.text._Z35group_norm_nhwc_fwd_one_pass_kernelI11Bf16IOBf16WLi512ELi56ELi448EEv26Group_norm_nhwc_fwd_params,"ax",@progbits
	.sectioninfo	@"SHI_REGISTERS=128"
	.align	128
        .global         _Z35group_norm_nhwc_fwd_one_pass_kernelI11Bf16IOBf16WLi512ELi56ELi448EEv26Group_norm_nhwc_fwd_params
        .type           _Z35group_norm_nhwc_fwd_one_pass_kernelI11Bf16IOBf16WLi512ELi56ELi448EEv26Group_norm_nhwc_fwd_params,@function
        .size           _Z35group_norm_nhwc_fwd_one_pass_kernelI11Bf16IOBf16WLi512ELi56ELi448EEv26Group_norm_nhwc_fwd_params,(.L_x_5220 - _Z35group_norm_nhwc_fwd_one_pass_kernelI11Bf16IOBf16WLi512ELi56ELi448EEv26Group_norm_nhwc_fwd_params)
        .other          _Z35group_norm_nhwc_fwd_one_pass_kernelI11Bf16IOBf16WLi512ELi56ELi448EEv26Group_norm_nhwc_fwd_params,@"STO_CUDA_ENTRY STV_DEFAULT"
_Z35group_norm_nhwc_fwd_one_pass_kernelI11Bf16IOBf16WLi512ELi56ELi448EEv26Group_norm_nhwc_fwd_params:
.text._Z35group_norm_nhwc_fwd_one_pass_kernelI11Bf16IOBf16WLi512ELi56ELi448EEv26Group_norm_nhwc_fwd_params:
        /* <DEDUP_REMOVED lines=198> */
.L_x_3557:
[----:B0-----:R-:W-:Y:S02]  /*0c60*/  IABS R28, c[0x0][0x1d8] ;  /* 0x00007600001c7a13 */ /* 0x001fe40000000000 */
[----:B------:R-:W-:-:S02]  /*0c70*/  IABS R31, R19 ;  /* 0x00000013001f7213 */ /* 0x000fc40000000000 */
        /* <DEDUP_REMOVED lines=24> */
[----:B------:R-:W-:Y:S01]  /*0e00*/  LOP3.LUT R78, R78, 0xfffffffb, RZ, 0xc0, !PT ;  /* 0xfffffffb4e4e7812 */ /* 0x000fe200078ec0ff */
[----:B0-----:R-:W-:-:S03]  /*0e10*/  IMAD.MOV.U32 R26, RZ, RZ, RZ ;  /* 0x000000ffff1a7224 */ /* 0x001fc600078e00ff */
[----:B------:R-:W-:Y:S02]  /*0e20*/  @P0 LOP3.LUT R78, R78, 0x4, RZ, 0xfc, !PT ;  /* 0x000000044e4e0812 */ /* 0x000fe400078efcff */
[----:B------:R-:W-:Y:S02]  /*0e30*/  LOP3.LUT P0, RZ, R24, 0x4000, RZ, 0xc0, !PT ;  /* 0x0000400018ff7812 */ /* 0x000fe4000780c0ff */
[----:B------:R-:W-:Y:S02]  /*0e40*/  LOP3.LUT R78, R78, 0xffffff7f, RZ, 0xc0, !PT ;  /* 0xffffff7f4e4e7812 */ /* 0x000fe400078ec0ff */
[----:B-1----:R-:W-:Y:S02]  /*0e50*/  IADD3 R29, RZ, -R27, RZ ;  /* 0x8000001bff1d7210 */ /* 0x002fe40007ffe0ff */
[----:B------:R-:W-:-:S03]  /*0e60*/  @P3 LOP3.LUT R78, R78, 0x80, RZ, 0xfc, !PT ;  /* 0x000000804e4e3812 */ /* 0x000fc600078efcff */
[----:B------:R-:W-:Y:S01]  /*0e70*/  IMAD R29, R29, R28, RZ ;  /* 0x0000001c1d1d7224 */ /* 0x000fe200078e02ff */
[----:B------:R-:W-:-:S03]  /*0e80*/  LOP3.LUT R78, R78, 0xfffffeff, RZ, 0xc0, !PT ;  /* 0xfffffeff4e4e7812 */ /* 0x000fc600078ec0ff */
[----:B------:R-:W-:Y:S01]  /*0e90*/  IMAD.HI.U32 R27, R27, R29, R26 ;  /* 0x0000001d1b1b7227 */ /* 0x000fe200078e001a */
[----:B------:R-:W-:Y:S02]  /*0ea0*/  MOV R29, R31 ;  /* 0x0000001f001d7202 */ /* 0x000fe40000000f00 */
[----:B------:R-:W-:-:S03]  /*0eb0*/  @P2 LOP3.LUT R78, R78, 0x100, RZ, 0xfc, !PT ;  /* 0x000001004e4e2812 */ /* 0x000fc600078efcff */
[----:B------:R-:W-:Y:S01]  /*0ec0*/  IMAD.HI.U32 R27, R27, R29, RZ ;  /* 0x0000001d1b1b7227 */ /* 0x000fe200078e00ff */
[----:B------:R-:W-:-:S04]  /*0ed0*/  LOP3.LUT R78, R78, 0xfffffdff, RZ, 0xc0, !PT ;  /* 0xfffffdff4e4e7812 */ /* 0x000fc800078ec0ff */
[----:B------:R-:W-:Y:S02]  /*0ee0*/  IADD3 R25, -R27, RZ, RZ ;  /* 0x000000ff1b197210 */ /* 0x000fe40007ffe1ff */
[----:B------:R-:W-:-:S03]  /*0ef0*/  @P1 LOP3.LUT R78, R78, 0x200, RZ, 0xfc, !PT ;  /* 0x000002004e4e1812 */ /* 0x000fc600078efcff */
        /* <DEDUP_REMOVED lines=23> */
[----:B------:R-:W-:Y:S01]  /*1070*/  SHF.R.S32.HI R34, RZ, 0x1f, R93 ;  /* 0x0000001fff227819 */ /* 0x000fe2000001145d */
[----:B------:R-:W-:Y:S02]  /*1080*/  IMAD.IADD R67, R69, 0x1, R67 ;  /* 0x0000000145437824 */ /* 0x000fe400078e0243 */
[C---:B------:R-:W-:Y:S02]  /*1090*/  @P4 IMAD R29, R94.reuse, c[0x0][0x1c4], R27 ;  /* 0x000071005e1d4a24 */ /* 0x040fe400078e021b */
[----:B------:R-:W-:-:S05]  /*10a0*/  @P4 IMAD.WIDE.U32 R26, R94, c[0x0][0x1c0], R66 ;  /* 0x000070005e1a4a25 */ /* 0x000fca00078e0042 */
[----:B------:R-:W-:Y:S02]  /*10b0*/  @P4 IADD3 R27, R27, R29, RZ ;  /* 0x0000001d1b1b4210 */ /* 0x000fe40007ffe0ff */
        /* <DEDUP_REMOVED lines=13> */
[----:B------:R-:W-:Y:S02]  /*1190*/  @P4 IMAD R27, R34, c[0x0][0x1c0], RZ ;  /* 0x00007000221b4a24 */ /* 0x000fe400078e02ff */
[----:B------:R-:W-:Y:S02]  /*11a0*/  @P4 IMAD.MOV.U32 R26, RZ, RZ, R68 ;  /* 0x000000ffff1a4224 */ /* 0x000fe400078e0044 */
        /* <DEDUP_REMOVED lines=23> */
[----:B------:R-:W-:Y:S02]  /*1320*/  @P3 LEA.HI.X R37, R26, c[0x0][0x174], R27, 0x1, P5 ;  /* 0x00005d001a253a11 */ /* 0x000fe400028f0c1b */
[----:B------:R-:W-:-:S13]  /*1330*/  LOP3.LUT P3, RZ, R24, 0x80000, RZ, 0xc0, !PT ;  /* 0x0008000018ff7812 */ /* 0x000fda000786c0ff */
        /* <DEDUP_REMOVED lines=152> */
[----:B------:R-:W-:Y:S01]  /*1cc0*/  @P1 IMAD.MOV.U32 R26, RZ, RZ, R68 ;  /* 0x000000ffff1a1224 */ /* 0x000fe200078e0044 */
        /* <DEDUP_REMOVED lines=475> */
.L_x_3452:
[----:B0-----:R-:W-:Y:S05]  /*3a80*/  BSYNC B0 ;  /* 0x0000000000007941 */ /* 0x001fea0003800000 */
.L_x_3451:
        /* <DEDUP_REMOVED lines=25> */
.L_x_3455:
[----:B------:R-:W2:Y:S01]  /*3c20*/  LDG.E.STRONG.GPU R33, [R28.64] ;  /* 0x000000061c217981 */ /* 0x000ea2000c1ef900 */
[----:B------:R-:W-:Y:S01]  /*3c30*/  YIELD ;  /* 0x0000000000007946 */ /* 0x000fe20003800000 */
[----:B--2---:R-:W-:Y:S01]  /*3c40*/  ISETP.NE.AND P6, PT, R33, R30, PT ;  /* 0x0000001e2100720c */ /* 0x004fe20003fc5270 */
[----:B------:R-:W-:-:S12]  /*3c50*/  CCTL.IVALL ;  /* 0x00000000ff00798f */ /* 0x000fd80002000000 */
[----:B------:R-:W-:Y:S05]  /*3c60*/  @P6 BRA `(.L_x_3455) ;  /* 0xffffffb000006947 */ /* 0x000fea000383ffff */
.L_x_3454:
        /* <DEDUP_REMOVED lines=11> */
.L_x_3457:
        /* <DEDUP_REMOVED lines=59> */
.L_x_3456:
        /* <DEDUP_REMOVED lines=18> */
.L_x_3459:
[----:B------:R-:W-:Y:S05]  /*41f0*/  BSYNC B0 ;  /* 0x0000000000007941 */ /* 0x000fea0003800000 */
.L_x_3458:
        /* <DEDUP_REMOVED lines=31> */
.L_x_3453:
        /* <DEDUP_REMOVED lines=24> */
[----:B------:R-:W-:Y:S01]  /*4570*/  IMAD.WIDE R30, R25, R30, c[0x0][0x180] ;  /* 0x00006000191e7625 */ /* 0x000fe200078e021e */
[----:B------:R2:W3:Y:S04]  /*4580*/  LDG.E.U16 R34, [R28.64+0x2] ;  /* 0x000002061c227981 */ /* 0x0004e8000c1e1500 */
[----:B------:R2:W4:Y:S04]  /*4590*/  LDG.E.U16 R25, [R28.64] ;  /* 0x000000061c197981 */ /* 0x000528000c1e1500 */
[----:B------:R5:W4:Y:S04]  /*45a0*/  LDG.E.U16 R35, [R30.64] ;  /* 0x000000061e237981 */ /* 0x000b28000c1e1500 */
[----:B------:R5:W4:Y:S01]  /*45b0*/  LDG.E.U16 R36, [R30.64+0x2] ;  /* 0x000002061e247981 */ /* 0x000b22000c1e1500 */
[----:B------:R-:W-:-:S02]  /*45c0*/  ISETP.NE.AND P6, PT, RZ, UR5, PT ;  /* 0x00000005ff007c0c */ /* 0x000fc4000bfc5270 */
[--C-:B--2---:R-:W-:Y:S02]  /*45d0*/  PRMT R29, RZ, 0x5410, R63.reuse ;  /* 0x00005410ff1d7816 */ /* 0x104fe4000000003f */
[----:B------:R-:W-:Y:S02]  /*45e0*/  PRMT R63, RZ, 0x7610, R63 ;  /* 0x00007610ff3f7816 */ /* 0x000fe4000000003f */
[--C-:B0-----:R-:W-:Y:S02]  /*45f0*/  PRMT R37, RZ, 0x7610, R26.reuse ;  /* 0x00007610ff257816 */ /* 0x101fe4000000001a */
[----:B-----5:R-:W-:Y:S01]  /*4600*/  PRMT R31, RZ, 0x5410, R26 ;  /* 0x00005410ff1f7816 */ /* 0x020fe2000000001a */
[--C-:B------:R-:W-:Y:S02]  /*4610*/  FADD.FTZ R28, R63, -R32.reuse ;  /* 0x800000203f1c7221 */ /* 0x100fe40000010000 */
[--C-:B------:R-:W-:Y:S02]  /*4620*/  FADD.FTZ R26, R29, -R32.reuse ;  /* 0x800000201d1a7221 */ /* 0x100fe40000010000 */
[----:B------:R-:W-:-:S02]  /*4630*/  FADD.FTZ R38, R37, -R32 ;  /* 0x8000002025267221 */ /* 0x000fc40000010000 */
[-C--:B-1----:R-:W-:Y:S02]  /*4640*/  FMUL.FTZ R29, R28, R33.reuse ;  /* 0x000000211c1d7220 */ /* 0x082fe40000410000 */
[----:B------:R-:W-:Y:S02]  /*4650*/  FADD.FTZ R30, R31, -R32 ;  /* 0x800000201f1e7221 */ /* 0x000fe40000010000 */
[-C--:B------:R-:W-:Y:S02]  /*4660*/  FMUL.FTZ R28, R26, R33.reuse ;  /* 0x000000211a1c7220 */ /* 0x080fe40000410000 */
[-C--:B------:R-:W-:Y:S02]  /*4670*/  FMUL.FTZ R37, R38, R33.reuse ;  /* 0x0000002126257220 */ /* 0x080fe40000410000 */
[----:B------:R-:W-:Y:S01]  /*4680*/  FMUL.FTZ R26, R30, R33 ;  /* 0x000000211e1a7220 */ /* 0x000fe20000410000 */
[----:B---3--:R-:W-:Y:S02]  /*4690*/  PRMT R34, RZ, 0x5410, R34 ;  /* 0x00005410ff227816 */ /* 0x008fe40000000022 */
[----:B----4-:R-:W-:-:S02]  /*46a0*/  PRMT R25, RZ, 0x5410, R25 ;  /* 0x00005410ff197816 */ /* 0x010fc40000000019 */
[----:B------:R-:W-:Y:S02]  /*46b0*/  PRMT R35, RZ, 0x5410, R35 ;  /* 0x00005410ff237816 */ /* 0x000fe40000000023 */
        /* <DEDUP_REMOVED lines=14> */
.L_x_3460:
        /* <DEDUP_REMOVED lines=14> */
.L_x_3462:
[----:B------:R-:W-:Y:S05]  /*4880*/  BSYNC B0 ;  /* 0x0000000000007941 */ /* 0x000fea0003800000 */
.L_x_3461:
[----:B0-----:R-:W-:Y:S01]  /*4890*/  PRMT R31, RZ, 0x5410, R27 ;  /* 0x00005410ff1f7816 */ /* 0x001fe2000000001b */
        /* <DEDUP_REMOVED lines=14> */
.L_x_3463:
        /* <DEDUP_REMOVED lines=14> */
.L_x_3465:
[----:B------:R-:W-:Y:S05]  /*4a60*/  BSYNC B0 ;  /* 0x0000000000007941 */ /* 0x000fea0003800000 */
.L_x_3464:
[----:B------:R-:W-:Y:S01]  /*4a70*/  PRMT R27, RZ, 0x5410, R44 ;  /* 0x00005410ff1b7816 */ /* 0x000fe2000000002c */
[----:B------:R-:W-:Y:S01]  /*4a80*/  FADD.FTZ R26, R31, -R32 ;  /* 0x800000201f1a7221 */ /* 0x000fe20000010000 */
[----:B0-----:R-:W-:Y:S01]  /*4a90*/  PRMT R29, RZ, 0x7610, R44 ;  /* 0x00007610ff1d7816 */ /* 0x001fe2000000002c */
        /* <DEDUP_REMOVED lines=20> */
.L_x_3466:
        /* <DEDUP_REMOVED lines=14> */
.L_x_3468:
[----:B------:R-:W-:Y:S05]  /*4cc0*/  BSYNC B0 ;  /* 0x0000000000007941 */ /* 0x000fea0003800000 */
.L_x_3467:
        /* <DEDUP_REMOVED lines=15> */
.L_x_3469:
        /* <DEDUP_REMOVED lines=14> */
.L_x_3471:
[----:B------:R-:W-:Y:S05]  /*4ea0*/  BSYNC B0 ;  /* 0x0000000000007941 */ /* 0x000fea0003800000 */
.L_x_3470:
        /* <DEDUP_REMOVED lines=23> */
.L_x_3472:
        /* <DEDUP_REMOVED lines=13> */
.L_x_3474:
[----:B------:R-:W-:Y:S05]  /*50f0*/  BSYNC B0 ;  /* 0x0000000000007941 */ /* 0x000fea0003800000 */
.L_x_3473:
        /* <DEDUP_REMOVED lines=15> */
.L_x_3475:
        /* <DEDUP_REMOVED lines=13> */
.L_x_3477:
[----:B------:R-:W-:Y:S05]  /*52c0*/  BSYNC B0 ;  /* 0x0000000000007941 */ /* 0x000fea0003800000 */
.L_x_3476:
        /* <DEDUP_REMOVED lines=23> */
.L_x_3478:
        /* <DEDUP_REMOVED lines=13> */
.L_x_3480:
[----:B------:R-:W-:Y:S05]  /*5510*/  BSYNC B0 ;  /* 0x0000000000007941 */ /* 0x000fea0003800000 */
.L_x_3479:
        /* <DEDUP_REMOVED lines=15> */
.L_x_3481:
        /* <DEDUP_REMOVED lines=13> */
.L_x_3483:
[----:B------:R-:W-:Y:S05]  /*56e0*/  BSYNC B0 ;  /* 0x0000000000007941 */ /* 0x000fea0003800000 */
.L_x_3482:
        /* <DEDUP_REMOVED lines=23> */
.L_x_3484:
        /* <DEDUP_REMOVED lines=13> */
.L_x_3486:
[----:B------:R-:W-:Y:S05]  /*5930*/  BSYNC B0 ;  /* 0x0000000000007941 */ /* 0x000fea0003800000 */
.L_x_3485:
        /* <DEDUP_REMOVED lines=15> */
.L_x_3487:
        /* <DEDUP_REMOVED lines=13> */
.L_x_3489:
[----:B------:R-:W-:Y:S05]  /*5b00*/  BSYNC B0 ;  /* 0x0000000000007941 */ /* 0x000fea0003800000 */
.L_x_3488:
[----:B------:R-:W-:Y:S01]  /*5b10*/  PRMT R27, RZ, 0x5410, R65 ;  /* 0x00005410ff1b7816 */ /* 0x000fe20000000041 */
[----:B------:R-:W-:Y:S01]  /*5b20*/  FADD.FTZ R100, R37, -R32 ;  /* 0x8000002025647221 */ /* 0x000fe20000010000 */
[----:B0-----:R-:W-:Y:S01]  /*5b30*/  PRMT R29, RZ, 0x5410, R54 ;  /* 0x00005410ff1d7816 */ /* 0x001fe20000000036 */
        /* <DEDUP_REMOVED lines=182> */
.L_x_3490:
        /* <DEDUP_REMOVED lines=13> */
.L_x_3492:
[----:B------:R-:W-:Y:S05]  /*6770*/  BSYNC B0 ;  /* 0x0000000000007941 */ /* 0x000fea0003800000 */
.L_x_3491:
        /* <DEDUP_REMOVED lines=11> */
.L_x_3493:
        /* <DEDUP_REMOVED lines=9> */
[----:B------:R-:W-:Y:S02]  /*68c0*/  LEA R56, P5, R54, c[0x0][0x160], 0x1 ;  /* 0x0000580036387a11 */ /* 0x000fe400078a08ff */
[----:B------:R-:W-:Y:S02]  /*68d0*/  F2FP.BF16.PACK_AB R55, R74, R100 ;  /* 0x000000644a37723e */ /* 0x000fe400000010ff */
[----:B------:R-:W-:-:S05]  /*68e0*/  LEA.HI.X R57, R54, c[0x0][0x164], R57, 0x1, P5 ;  /* 0x0000590036397a11 */ /* 0x000fca00028f0c39 */
[----:B------:R0:W-:Y:S04]  /*68f0*/  STG.E [R56.64], R55 ;  /* 0x0000003738007986 */ /* 0x0001e8000c101906 */
.L_x_3495:
[----:B------:R-:W-:Y:S05]  /*6900*/  BSYNC B0 ;  /* 0x0000000000007941 */ /* 0x000fea0003800000 */
.L_x_3494:
        /* <DEDUP_REMOVED lines=11> */
.L_x_3496:
[----:B------:R-:W-:Y:S01]  /*69c0*/  LOP3.LUT P5, RZ, R24, 0x2000, RZ, 0xc0, !PT ;  /* 0x0000200018ff7812 */ /* 0x000fe200078ac0ff */
[----:B------:R-:W-:-:S12]  /*69d0*/  BSSY B0, `(.L_x_3497) ;  /* 0x000000c000007945 */ /* 0x000fd80003800000 */
[----:B------:R-:W-:Y:S05]  /*69e0*/  @!P5 BRA `(.L_x_3498) ;  /* 0x000000a00000d947 */ /* 0x000fea0003800000 */
[----:B------:R-:W-:Y:S01]  /*69f0*/  MOV R54, R68 ;  /* 0x0000004400367202 */ /* 0x000fe20000000f00 */
[----:B------:R-:W-:Y:S01]  /*6a00*/  IMAD R34, R117, c[0x0][0x1c0], RZ ;  /* 0x0000700075227a24 */ /* 0x000fe200078e02ff */
[----:B0-----:R-:W-:Y:S02]  /*6a10*/  MOV R55, R67 ;  /* 0x0000004300377202 */ /* 0x001fe40000000f00 */
[----:B------:R-:W-:Y:S01]  /*6a20*/  F2FP.BF16.PACK_AB R73, R73, R81 ;  /* 0x000000514949723e */ /* 0x000fe200000010ff */
[C---:B------:R-:W-:Y:S02]  /*6a30*/  IMAD R57, R83.reuse, c[0x0][0x1c4], R34 ;  /* 0x0000710053397a24 */ /* 0x040fe400078e0222 */
[----:B------:R-:W-:-:S05]  /*6a40*/  IMAD.WIDE.U32 R54, R83, c[0x0][0x1c0], R54 ;  /* 0x0000700053367a25 */ /* 0x000fca00078e0036 */
[----:B------:R-:W-:Y:S02]  /*6a50*/  IADD3 R57, R55, R57, RZ ;  /* 0x0000003937397210 */ /* 0x000fe40007ffe0ff */
[----:B------:R-:W-:-:S04]  /*6a60*/  LEA R56, P5, R54, c[0x0][0x160], 0x1 ;  /* 0x0000580036387a11 */ /* 0x000fc800078a08ff */
[----:B------:R-:W-:-:S05]  /*6a70*/  LEA.HI.X R57, R54, c[0x0][0x164], R57, 0x1, P5 ;  /* 0x0000590036397a11 */ /* 0x000fca00028f0c39 */
[----:B------:R0:W-:Y:S04]  /*6a80*/  STG.E [R56.64], R73 ;  /* 0x0000004938007986 */ /* 0x0001e8000c101906 */
.L_x_3498:
[----:B------:R-:W-:Y:S05]  /*6a90*/  BSYNC B0 ;  /* 0x0000000000007941 */ /* 0x000fea0003800000 */
.L_x_3497:
[----:B------:R-:W-:Y:S05]  /*6aa0*/  @!P6 BRA `(.L_x_3499) ;  /* 0x000000a00000e947 */ /* 0x000fea0003800000 */
[----:B------:R-:W-:Y:S02]  /*6ab0*/  FMUL.FTZ R34, R80, -1.4426950216293334961 ;  /* 0xbfb8aa3b50227820 */ /* 0x000fe40000410000 */
[----:B------:R-:W-:-:S04]  /*6ac0*/  FMUL.FTZ R54, R72, -1.4426950216293334961 ;  /* 0xbfb8aa3b48367820 */ /* 0x000fc80000410000 */
[----:B------:R-:W1:Y:S08]  /*6ad0*/  MUFU.EX2 R34, R34 ;  /* 0x0000002200227308 */ /* 0x000e700000000800 */
[----:B------:R-:W2:Y:S01]  /*6ae0*/  MUFU.EX2 R54, R54 ;  /* 0x0000003600367308 */ /* 0x000ea20000000800 */
[----:B-1----:R-:W-:-:S07]  /*6af0*/  FADD.FTZ R36, R34, 1 ;  /* 0x3f80000022247421 */ /* 0x002fce0000010000 */
[----:B0-----:R-:W0:Y:S01]  /*6b00*/  MUFU.RCP R55, R36 ;  /* 0x0000002400377308 */ /* 0x001e220000001000 */
[----:B--2---:R-:W-:-:S07]  /*6b10*/  FADD.FTZ R56, R54, 1 ;  /* 0x3f80000036387421 */ /* 0x004fce0000010000 */
[----:B------:R-:W1:Y:S01]  /*6b20*/  MUFU.RCP R57, R56 ;  /* 0x0000003800397308 */ /* 0x000e620000001000 */
[----:B0-----:R-:W-:Y:S02]  /*6b30*/  FMUL.FTZ R80, R80, R55 ;  /* 0x0000003750507220 */ /* 0x001fe40000410000 */
[----:B-1----:R-:W-:-:S05]  /*6b40*/  FMUL.FTZ R72, R72, R57 ;  /* 0x0000003948487220 */ /* 0x002fca0000410000 */
.L_x_3499:
        /* <DEDUP_REMOVED lines=13> */
.L_x_3501:
[----:B------:R-:W-:Y:S05]  /*6c20*/  BSYNC B0 ;  /* 0x0000000000007941 */ /* 0x000fea0003800000 */
.L_x_3500:
        /* <DEDUP_REMOVED lines=11> */
.L_x_3502:
        /* <DEDUP_REMOVED lines=13> */
.L_x_3504:
[----:B------:R-:W-:Y:S05]  /*6db0*/  BSYNC B0 ;  /* 0x0000000000007941 */ /* 0x000fea0003800000 */
.L_x_3503:
[----:B------:R-:W-:Y:S05]  /*6dc0*/  @!P6 BRA `(.L_x_3505) ;  /* 0x000000a00000e947 */ /* 0x000fea0003800000 */
        /* <DEDUP_REMOVED lines=8> */
[----:B0-----:R-:W-:Y:S02]  /*6e50*/  FMUL.FTZ R70, R70, R55 ;  /* 0x0000003746467220 */ /* 0x001fe40000410000 */
[----:B-1----:R-:W-:-:S05]  /*6e60*/  FMUL.FTZ R46, R46, R47 ;  /* 0x0000002f2e2e7220 */ /* 0x002fca0000410000 */
.L_x_3505:
[----:B------:R-:W-:Y:S01]  /*6e70*/  LOP3.LUT P5, RZ, R24, 0x400, RZ, 0xc0, !PT ;  /* 0x0000040018ff7812 */ /* 0x000fe200078ac0ff */
[----:B------:R-:W-:-:S12]  /*6e80*/  BSSY B0, `(.L_x_3506) ;  /* 0x000000c000007945 */ /* 0x000fd80003800000 */
[----:B------:R-:W-:Y:S05]  /*6e90*/  @!P5 BRA `(.L_x_3507) ;  /* 0x000000a00000d947 */ /* 0x000fea0003800000 */
[----:B------:R-:W-:Y:S01]  /*6ea0*/  MOV R54, R68 ;  /* 0x0000004400367202 */ /* 0x000fe20000000f00 */
[----:B------:R-:W-:Y:S01]  /*6eb0*/  IMAD R34, R112, c[0x0][0x1c0], RZ ;  /* 0x0000700070227a24 */ /* 0x000fe200078e02ff */
[----:B0-----:R-:W-:-:S03]  /*6ec0*/  MOV R55, R67 ;  /* 0x0000004300377202 */ /* 0x001fc60000000f00 */
[C---:B------:R-:W-:Y:S02]  /*6ed0*/  IMAD R47, R3.reuse, c[0x0][0x1c4], R34 ;  /* 0x00007100032f7a24 */ /* 0x040fe400078e0222 */
[----:B------:R-:W-:-:S04]  /*6ee0*/  IMAD.WIDE.U32 R54, R3, c[0x0][0x1c0], R54 ;  /* 0x0000700003367a25 */ /* 0x000fc800078e0036 */
[----:B------:R-:W-:Y:S01]  /*6ef0*/  IMAD.IADD R47, R55, 0x1, R47 ;  /* 0x00000001372f7824 */ /* 0x000fe200078e022f */
[----:B------:R-:W-:-:S04]  /*6f00*/  LEA R56, P5, R54, c[0x0][0x160], 0x1 ;  /* 0x0000580036387a11 */ /* 0x000fc800078a08ff */
[----:B------:R-:W-:Y:S02]  /*6f10*/  LEA.HI.X R57, R54, c[0x0][0x164], R47, 0x1, P5 ;  /* 0x0000590036397a11 */ /* 0x000fe400028f0c2f */
[----:B------:R-:W-:-:S05]  /*6f20*/  F2FP.BF16.PACK_AB R47, R70, R46 ;  /* 0x0000002e462f723e */ /* 0x000fca00000010ff */
[----:B------:R0:W-:Y:S02]  /*6f30*/  STG.E [R56.64], R47 ;  /* 0x0000002f38007986 */ /* 0x0001e4000c101906 */
.L_x_3507:
[----:B------:R-:W-:Y:S05]  /*6f40*/  BSYNC B0 ;  /* 0x0000000000007941 */ /* 0x000fea0003800000 */
.L_x_3506:
        /* <DEDUP_REMOVED lines=11> */
.L_x_3508:
        /* <DEDUP_REMOVED lines=13> */
.L_x_3510:
[----:B------:R-:W-:Y:S05]  /*70d0*/  BSYNC B0 ;  /* 0x0000000000007941 */ /* 0x000fea0003800000 */
.L_x_3509:
        /* <DEDUP_REMOVED lines=11> */
.L_x_3511:
[----:B------:R-:W-:Y:S01]  /*7190*/  LOP3.LUT P5, RZ, R24, 0x100, RZ, 0xc0, !PT ;  /* 0x0000010018ff7812 */ /* 0x000fe200078ac0ff */
[----:B------:R-:W-:-:S12]  /*71a0*/  BSSY B0, `(.L_x_3512) ;  /* 0x000000c000007945 */ /* 0x000fd80003800000 */
[----:B------:R-:W-:Y:S05]  /*71b0*/  @!P5 BRA `(.L_x_3513) ;  /* 0x000000a00000d947 */ /* 0x000fea0003800000 */
[----:B------:R-:W-:Y:S01]  /*71c0*/  MOV R46, R68 ;  /* 0x00000044002e7202 */ /* 0x000fe20000000f00 */
[----:B------:R-:W-:Y:S01]  /*71d0*/  IMAD R34, R110, c[0x0][0x1c0], RZ ;  /* 0x000070006e227a24 */ /* 0x000fe200078e02ff */
[----:B0-----:R-:W-:-:S03]  /*71e0*/  MOV R47, R67 ;  /* 0x00000043002f7202 */ /* 0x001fc60000000f00 */
[C---:B------:R-:W-:Y:S02]  /*71f0*/  IMAD R45, R5.reuse, c[0x0][0x1c4], R34 ;  /* 0x00007100052d7a24 */ /* 0x040fe400078e0222 */
[----:B------:R-:W-:-:S05]  /*7200*/  IMAD.WIDE.U32 R46, R5, c[0x0][0x1c0], R46 ;  /* 0x00007000052e7a25 */ /* 0x000fca00078e002e */
[----:B------:R-:W-:Y:S02]  /*7210*/  IADD3 R45, R47, R45, RZ ;  /* 0x0000002d2f2d7210 */ /* 0x000fe40007ffe0ff */
[----:B------:R-:W-:-:S04]  /*7220*/  LEA R54, P5, R46, c[0x0][0x160], 0x1 ;  /* 0x000058002e367a11 */ /* 0x000fc800078a08ff */
[----:B------:R-:W-:Y:S02]  /*7230*/  LEA.HI.X R55, R46, c[0x0][0x164], R45, 0x1, P5 ;  /* 0x000059002e377a11 */ /* 0x000fe400028f0c2d */
[----:B------:R-:W-:-:S05]  /*7240*/  F2FP.BF16.PACK_AB R45, R64, R44 ;  /* 0x0000002c402d723e */ /* 0x000fca00000010ff */
[----:B------:R0:W-:Y:S02]  /*7250*/  STG.E [R54.64], R45 ;  /* 0x0000002d36007986 */ /* 0x0001e4000c101906 */
.L_x_3513:
[----:B------:R-:W-:Y:S05]  /*7260*/  BSYNC B0 ;  /* 0x0000000000007941 */ /* 0x000fea0003800000 */
.L_x_3512:
        /* <DEDUP_REMOVED lines=11> */
.L_x_3514:
        /* <DEDUP_REMOVED lines=13> */
.L_x_3516:
[----:B------:R-:W-:Y:S05]  /*73f0*/  BSYNC B0 ;  /* 0x0000000000007941 */ /* 0x000fea0003800000 */
.L_x_3515:
        /* <DEDUP_REMOVED lines=11> */
.L_x_3517:
        /* <DEDUP_REMOVED lines=13> */
.L_x_3519:
[----:B------:R-:W-:Y:S05]  /*7580*/  BSYNC B0 ;  /* 0x0000000000007941 */ /* 0x000fea0003800000 */
.L_x_3518:
        /* <DEDUP_REMOVED lines=11> */
.L_x_3520:
        /* <DEDUP_REMOVED lines=13> */
.L_x_3522:
[----:B------:R-:W-:Y:S05]  /*7710*/  BSYNC B0 ;  /* 0x0000000000007941 */ /* 0x000fea0003800000 */
.L_x_3521:
        /* <DEDUP_REMOVED lines=11> */
.L_x_3523:
        /* <DEDUP_REMOVED lines=13> */
.L_x_3525:
[----:B------:R-:W-:Y:S05]  /*78a0*/  BSYNC B0 ;  /* 0x0000000000007941 */ /* 0x000fea0003800000 */
.L_x_3524:
        /* <DEDUP_REMOVED lines=11> */
.L_x_3526:
        /* <DEDUP_REMOVED lines=13> */
.L_x_3528:
[----:B------:R-:W-:Y:S05]  /*7a30*/  BSYNC B0 ;  /* 0x0000000000007941 */ /* 0x000fea0003800000 */
.L_x_3527:
        /* <DEDUP_REMOVED lines=11> */
.L_x_3529:
        /* <DEDUP_REMOVED lines=9> */
[----:B------:R-:W-:Y:S02]  /*7b80*/  LEA R34, P5, R32, c[0x0][0x160], 0x1 ;  /* 0x0000580020227a11 */ /* 0x000fe400078a08ff */
[----:B------:R-:W-:Y:S02]  /*7b90*/  F2FP.BF16.PACK_AB R33, R48, R38 ;  /* 0x000000263021723e */ /* 0x000fe400000010ff */
[----:B------:R-:W-:-:S05]  /*7ba0*/  LEA.HI.X R35, R32, c[0x0][0x164], R35, 0x1, P5 ;  /* 0x0000590020237a11 */ /* 0x000fca00028f0c23 */
[----:B------:R0:W-:Y:S04]  /*7bb0*/  STG.E [R34.64], R33 ;  /* 0x0000002122007986 */ /* 0x0001e8000c101906 */
.L_x_3531:
[----:B------:R-:W-:Y:S05]  /*7bc0*/  BSYNC B0 ;  /* 0x0000000000007941 */ /* 0x000fea0003800000 */
.L_x_3530:
        /* <DEDUP_REMOVED lines=11> */
.L_x_3532:
        /* <DEDUP_REMOVED lines=13> */
.L_x_3534:
[----:B------:R-:W-:Y:S05]  /*7d50*/  BSYNC B0 ;  /* 0x0000000000007941 */ /* 0x000fea0003800000 */
.L_x_3533:
        /* <DEDUP_REMOVED lines=11> */
.L_x_3535:
        /* <DEDUP_REMOVED lines=13> */
.L_x_3537:
[----:B------:R-:W-:Y:S05]  /*7ee0*/  BSYNC B0 ;  /* 0x0000000000007941 */ /* 0x000fea0003800000 */
.L_x_3536:
        /* <DEDUP_REMOVED lines=11> */
.L_x_3538:
        /* <DEDUP_REMOVED lines=12> */
.L_x_3540:
[----:B------:R-:W-:Y:S05]  /*8060*/  BSYNC B0 ;  /* 0x0000000000007941 */ /* 0x000fea0003800000 */
.L_x_3539:
        /* <DEDUP_REMOVED lines=11> */
.L_x_3541:
[----:B------:R-:W-:Y:S01]  /*8120*/  BSSY B0, `(.L_x_3542) ;  /* 0x000000c000007945 */ /* 0x000fe20003800000 */
[----:B------:R-:W-:Y:S05]  /*8130*/  @!P3 BRA `(.L_x_3543) ;  /* 0x000000a00000b947 */ /* 0x000fea0003800000 */
[----:B------:R-:W-:Y:S01]  /*8140*/  MOV R30, R68 ;  /* 0x00000044001e7202 */ /* 0x000fe20000000f00 */
[----:B------:R-:W-:Y:S01]  /*8150*/  IMAD R32, R98, c[0x0][0x1c0], RZ ;  /* 0x0000700062207a24 */ /* 0x000fe200078e02ff */
[----:B------:R-:W-:Y:S01]  /*8160*/  F2FP.BF16.PACK_AB R29, R52, R29 ;  /* 0x0000001d341d723e */ /* 0x000fe200000010ff */
[----:B0-----:R-:W-:Y:S02]  /*8170*/  IMAD.MOV.U32 R31, RZ, RZ, R67 ;  /* 0x000000ffff1f7224 */ /* 0x001fe400078e0043 */
[C---:B------:R-:W-:Y:S02]  /*8180*/  IMAD R33, R15.reuse, c[0x0][0x1c4], R32 ;  /* 0x000071000f217a24 */ /* 0x040fe400078e0220 */
[----:B------:R-:W-:-:S05]  /*8190*/  IMAD.WIDE.U32 R30, R15, c[0x0][0x1c0], R30 ;  /* 0x000070000f1e7a25 */ /* 0x000fca00078e001e */
[----:B------:R-:W-:Y:S02]  /*81a0*/  IADD3 R33, R31, R33, RZ ;  /* 0x000000211f217210 */ /* 0x000fe40007ffe0ff */
[----:B------:R-:W-:-:S04]  /*81b0*/  LEA R32, P5, R30, c[0x0][0x160], 0x1 ;  /* 0x000058001e207a11 */ /* 0x000fc800078a08ff */
[----:B------:R-:W-:-:S05]  /*81c0*/  LEA.HI.X R33, R30, c[0x0][0x164], R33, 0x1, P5 ;  /* 0x000059001e217a11 */ /* 0x000fca00028f0c21 */
[----:B------:R0:W-:Y:S04]  /*81d0*/  STG.E [R32.64], R29 ;  /* 0x0000001d20007986 */ /* 0x0001e8000c101906 */
.L_x_3543:
[----:B------:R-:W-:Y:S05]  /*81e0*/  BSYNC B0 ;  /* 0x0000000000007941 */ /* 0x000fea0003800000 */
.L_x_3542:
        /* <DEDUP_REMOVED lines=11> */
.L_x_3544:
        /* <DEDUP_REMOVED lines=12> */
.L_x_3546:
[----:B------:R-:W-:Y:S05]  /*8360*/  BSYNC B0 ;  /* 0x0000000000007941 */ /* 0x000fea0003800000 */
.L_x_3545:
        /* <DEDUP_REMOVED lines=11> */
.L_x_3547:
[----:B------:R-:W-:Y:S01]  /*8420*/  BSSY B0, `(.L_x_3548) ;  /* 0x000000c000007945 */ /* 0x000fe20003800000 */
[----:B------:R-:W-:Y:S05]  /*8430*/  @!P1 BRA `(.L_x_3549) ;  /* 0x000000a000009947 */ /* 0x000fea0003800000 */
[----:B------:R-:W-:Y:S01]  /*8440*/  MOV R28, R68 ;  /* 0x00000044001c7202 */ /* 0x000fe20000000f00 */
[----:B------:R-:W-:Y:S01]  /*8450*/  IMAD R30, R96, c[0x0][0x1c0], RZ ;  /* 0x00007000601e7a24 */ /* 0x000fe200078e02ff */
[----:B0-----:R-:W-:Y:S02]  /*8460*/  MOV R29, R67 ;  /* 0x00000043001d7202 */ /* 0x001fe40000000f00 */
[----:B------:R-:W-:Y:S01]  /*8470*/  F2FP.BF16.PACK_AB R27, R58, R27 ;  /* 0x0000001b3a1b723e */ /* 0x000fe200000010ff */
[C---:B------:R-:W-:Y:S02]  /*8480*/  IMAD R31, R17.reuse, c[0x0][0x1c4], R30 ;  /* 0x00007100111f7a24 */ /* 0x040fe400078e021e */
[----:B------:R-:W-:-:S04]  /*8490*/  IMAD.WIDE.U32 R28, R17, c[0x0][0x1c0], R28 ;  /* 0x00007000111c7a25 */ /* 0x000fc800078e001c */
[----:B------:R-:W-:Y:S01]  /*84a0*/  IMAD.IADD R31, R29, 0x1, R31 ;  /* 0x000000011d1f7824 */ /* 0x000fe200078e021f */
[----:B------:R-:W-:-:S04]  /*84b0*/  LEA R30, P5, R28, c[0x0][0x160], 0x1 ;  /* 0x000058001c1e7a11 */ /* 0x000fc800078a08ff */
[----:B------:R-:W-:-:S05]  /*84c0*/  LEA.HI.X R31, R28, c[0x0][0x164], R31, 0x1, P5 ;  /* 0x000059001c1f7a11 */ /* 0x000fca00028f0c1f */
[----:B------:R0:W-:Y:S04]  /*84d0*/  STG.E [R30.64], R27 ;  /* 0x0000001b1e007986 */ /* 0x0001e8000c101906 */
.L_x_3549:
[----:B------:R-:W-:Y:S05]  /*84e0*/  BSYNC B0 ;  /* 0x0000000000007941 */ /* 0x000fea0003800000 */
.L_x_3548:
        /* <DEDUP_REMOVED lines=11> */
.L_x_3550:
[----:B------:R-:W-:Y:S01]  /*85a0*/  BSSY B0, `(.L_x_3551) ;  /* 0x000000c000007945 */ /* 0x000fe20003800000 */
        /* <DEDUP_REMOVED lines=11> */
.L_x_3552:
[----:B------:R-:W-:Y:S05]  /*8660*/  BSYNC B0 ;  /* 0x0000000000007941 */ /* 0x000fea0003800000 */
.L_x_3551:
        /* <DEDUP_REMOVED lines=11> */
.L_x_3553:
[----:B------:R-:W1:Y:S01]  /*8720*/  S2R R26, SR_TID.X ;  /* 0x00000000001a7919 */ /* 0x000e620000002100 */
[----:B------:R-:W-:Y:S01]  /*8730*/  ISETP.GE.U32.AND P5, PT, R23, c[0x0][0x1c8], PT ;  /* 0x0000720017007a0c */ /* 0x000fe20003fa6070 */
[----:B------:R-:W-:Y:S03]  /*8740*/  BSSY B0, `(.L_x_3554) ;  /* 0x000000e000007945 */ /* 0x000fe60003800000 */
[----:B------:R-:W-:-:S04]  /*8750*/  ISETP.GE.AND.EX P5, PT, R59, c[0x0][0x1cc], PT, P5 ;  /* 0x000073003b007a0c */ /* 0x000fc80003fa6350 */
[----:B-1----:R-:W-:-:S13]  /*8760*/  ISETP.GT.U32.OR P5, PT, R26, 0x1bf, P5 ;  /* 0x000001bf1a00780c */ /* 0x002fda0002fa4470 */
[----:B------:R-:W-:Y:S05]  /*8770*/  @P5 BRA `(.L_x_3555) ;  /* 0x000000a000005947 */ /* 0x000fea0003800000 */
        /* <DEDUP_REMOVED lines=10> */
.L_x_3555:
[----:B------:R-:W-:Y:S05]  /*8820*/  BSYNC B0 ;  /* 0x0000000000007941 */ /* 0x000fea0003800000 */
.L_x_3554:
[----:B------:R-:W-:Y:S02]  /*8830*/  IADD3 R19, R19, c[0x0][0x10], RZ ;  /* 0x0000040013137a10 */ /* 0x000fe40007ffe0ff */
[----:B------:R-:W-:Y:S02]  /*8840*/  IADD3 R20, R20, 0x1, RZ ;  /* 0x0000000114147810 */ /* 0x000fe40007ffe0ff */
[----:B------:R-:W-:-:S13]  /*8850*/  ISETP.GE.AND P5, PT, R19, UR4, PT ;  /* 0x0000000413007c0c */ /* 0x000fda000bfa6270 */
[----:B------:R-:W-:Y:S01]  /*8860*/  @P5 CALL.REL.NOINC `(.L_x_3556) ;  /* 0x0000001000005944 */ /* 0x000fe20003c00000 */
[----:B------:R-:W-:Y:S05]  /*8870*/  BRA `(.L_x_3557) ;  /* 0xffff83e000007947 */ /* 0x000fea000383ffff */
.L_x_3556:
[----:B------:R-:W-:Y:S05]  /*8880*/  EXIT ;  /* 0x000000000000794d */ /* 0x000fea0003800000 */
.L_x_3558:
        /* <DEDUP_REMOVED lines=15> */
.L_x_5220:


//--------------------- .text._Z35group_norm_nhwc_fwd_one_pass_kernelI11Bf16IOFp16WLi64ELi56ELi448EEv26Group_norm_nhwc_fwd_params --------------------------
	.section	.text._Z35group_norm_nhwc_fwd_one_pass_kernelI11Bf16IOFp16WLi64ELi56ELi448EEv26Group_norm_nhwc_fwd_params,"ax",@progbits
	.sectioninfo	@"SHI_REGISTERS=40"
	.align	128
        .global         _Z35group_norm_nhwc_fwd_one_pass_kernelI11Bf16IOFp16WLi64ELi56ELi448EEv26Group_norm_nhwc_fwd_params
        .type           _Z35group_norm_nhwc_fwd_one_pass_kernelI11Bf16IOFp16WLi64ELi56ELi448EEv26Group_norm_nhwc_fwd_params,@function
        .size           _Z35group_norm_nhwc_fwd_one_pass_kernelI11Bf16IOFp16WLi64ELi56ELi448EEv26Group_norm_nhwc_fwd_params,(.L_x_5221 - _Z35group_norm_nhwc_fwd_one_pass_kernelI11Bf16IOFp16WLi64ELi56ELi448EEv26Group_norm_nhwc_fwd_params)
        .other          _Z35group_norm_nhwc_fwd_one_pass_kernelI11Bf16IOFp16WLi64ELi56ELi448EEv26Group_norm_nhwc_fwd_params,@"STO_CUDA_ENTRY STV_DEFAULT"
_Z35group_norm_nhwc_fwd_one_pass_kernelI11Bf16IOFp16WLi64ELi56ELi448EEv26Group_norm_nhwc_fwd_params:
.text._Z35group_norm_nhwc_fwd_one_pass_kernelI11Bf16IOFp16WLi64ELi56ELi448EEv26Group_norm_nhwc_fwd_params:
        /* <DEDUP_REMOVED lines=28> */
.L_x_3581:
        /* <DEDUP_REMOVED lines=178> */
.L_x_3560:
[----:B------:R-:W-:Y:S05]  /*0ce0*/  BSYNC B0 ;  /* 0x0000000000007941 */ /* 0x000fea0003800000 */
.L_x_3559:
        /* <DEDUP_REMOVED lines=25> */
.L_x_3563:
[----:B------:R-:W2:Y:S01]  /*0e80*/  LDG.E.STRONG.GPU R10, [R8.64] ;  /* 0x00000006080a7981 */ /* 0x000ea2000c1ef900 */
[----:B------:R-:W-:Y:S01]  /*0e90*/  YIELD ;  /* 0x0000000000007946 */ /* 0x000fe20003800000 */
[----:B--2---:R-:W-:Y:S01]  /*0ea0*/  ISETP.NE.AND P1, PT, R10, R11, PT ;  /* 0x0000000b0a00720c */ /* 0x004fe20003f25270 */
[----:B------:R-:W-:-:S12]  /*0eb0*/  CCTL.IVALL ;  /* 0x00000000ff00798f */ /* 0x000fd80002000000 */
[----:B------:R-:W-:Y:S05]  /*0ec0*/  @P1 BRA `(.L_x_3563) ;  /* 0xffffffb000001947 */ /* 0x000fea000383ffff */
.L_x_3562:
        /* <DEDUP_REMOVED lines=11> */
.L_x_3565:
        /* <DEDUP_REMOVED lines=59> */
.L_x_3564:
        /* <DEDUP_REMOVED lines=19> */
.L_x_3567:
[----:B------:R-:W-:Y:S05]  /*1460*/  BSYNC B0 ;  /* 0x0000000000007941 */ /* 0x000fea0003800000 */
.L_x_3566:
        /* <DEDUP_REMOVED lines=30> */
.L_x_3561:
[----:B------:R-:W-:Y:S01]  /*1650*/  LOP3.LUT P1, RZ, R23, R24, RZ, 0xfc, !PT ;  /* 0x0000001817ff7212 */ /* 0x000fe2000782fcff */
[----:B------:R1:W-:Y:S01]  /*1660*/  @!P2 STS.64 [0x88], R18 ;  /* 0x00008812ff00a388 */ /* 0x0003e20000000a00 */
        /* <DEDUP_REMOVED lines=12> */
[----:B------:R3:W4:Y:S04]  /*1730*/  LDG.E.U16 R33, [R14.64+0x2] ;  /* 0x000002060e217981 */ /* 0x000728000c1e1500 */
[----:B------:R5:W4:Y:S04]  /*1740*/  LDG.E.U16 R32, [R12.64+0x2] ;  /* 0x000002060c207981 */ /* 0x000b28000c1e1500 */
[----:B------:R-:W0:Y:S04]  /*1750*/  LDS.64 R10, [0x88] ;  /* 0x00008800ff0a7984 */ /* 0x000e280000000a00 */
[----:B---3--:R3:W4:Y:S04]  /*1760*/  LDG.E.U16 R14, [R14.64] ;  /* 0x000000060e0e7981 */ /* 0x008728000c1e1500 */
[----:B-----5:R5:W4:Y:S01]  /*1770*/  LDG.E.U16 R12, [R12.64] ;  /* 0x000000060c0c7981 */ /* 0x020b22000c1e1500 */
[----:B01----:R-:W-:-:S02]  /*1780*/  PRMT R19, RZ, 0x5410, R3 ;  /* 0x00005410ff137816 */ /* 0x003fc40000000003 */
[----:B--2---:R-:W-:Y:S02]  /*1790*/  PRMT R16, RZ, 0x7610, R3 ;  /* 0x00007610ff107816 */ /* 0x004fe40000000003 */
[--C-:B------:R-:W-:Y:S02]  /*17a0*/  PRMT R17, RZ, 0x5410, R4.reuse ;  /* 0x00005410ff117816 */ /* 0x100fe40000000004 */
[----:B---3--:R-:W-:Y:S02]  /*17b0*/  PRMT R15, RZ, 0x7610, R4 ;  /* 0x00007610ff0f7816 */ /* 0x008fe40000000004 */
[--C-:B------:R-:W-:Y:S02]  /*17c0*/  PRMT R9, RZ, 0x7610, R2.reuse ;  /* 0x00007610ff097816 */ /* 0x100fe40000000002 */
[----:B-----5:R-:W-:Y:S02]  /*17d0*/  PRMT R13, RZ, 0x5410, R2 ;  /* 0x00005410ff0d7816 */ /* 0x020fe40000000002 */
[----:B------:R-:W-:-:S02]  /*17e0*/  PRMT R3, RZ, 0x7610, R0 ;  /* 0x00007610ff037816 */ /* 0x000fc40000000000 */
[----:B------:R-:W-:Y:S02]  /*17f0*/  ISETP.NE.AND P4, PT, RZ, UR5, PT ;  /* 0x00000005ff007c0c */ /* 0x000fe4000bf85270 */
[----:B------:R-:W-:Y:S02]  /*1800*/  ISETP.GE.U32.AND P3, PT, R28, c[0x0][0x1c8], PT ;  /* 0x000072001c007a0c */ /* 0x000fe40003f66070 */
[----:B------:R-:W-:Y:S02]  /*1810*/  ISETP.GE.U32.AND P2, PT, R26, c[0x0][0x1c8], PT ;  /* 0x000072001a007a0c */ /* 0x000fe40003f46070 */
[----:B------:R-:W-:Y:S02]  /*1820*/  ISETP.GE.AND.EX P3, PT, R7, c[0x0][0x1cc], PT, P3 ;  /* 0x0000730007007a0c */ /* 0x000fe40003f66330 */
[----:B------:R-:W-:Y:S02]  /*1830*/  ISETP.GE.AND.EX P2, PT, R5, c[0x0][0x1cc], PT, P2 ;  /* 0x0000730005007a0c */ /* 0x000fe40003f46320 */
[----:B------:R-:W-:-:S02]  /*1840*/  ISETP.GT.U32.OR P3, PT, R24, 0x1bf, P3 ;  /* 0x000001bf1800780c */ /* 0x000fc40001f64470 */
[----:B------:R-:W-:Y:S01]  /*1850*/  ISETP.GT.U32.OR P2, PT, R24, 0x1bf, P2 ;  /* 0x000001bf1800780c */ /* 0x000fe20001744470 */
[----:B------:R-:W-:-:S04]  /*1860*/  FMUL.FTZ R10, R10, c[0x0][0x1f4] ;  /* 0x00007d000a0a7a20 */ /* 0x000fc80000410000 */
        /* <DEDUP_REMOVED lines=9> */
[--C-:B------:R-:W-:Y:S02]  /*1900*/  FADD.FTZ R9, R9, -R10.reuse ;  /* 0x8000000a09097221 */ /* 0x100fe40000010000 */
[----:B------:R-:W-:-:S06]  /*1910*/  FADD.FTZ R3, R3, -R10 ;  /* 0x8000000a03037221 */ /* 0x000fcc0000010000 */
[----:B------:R-:W-:-:S04]  /*1920*/  @P1 FADD.FTZ R11, R11, c[0x0][0x188] ;  /* 0x000062000b0b1621 */ /* 0x000fc80000010000 */
[----:B------:R0:W1:Y:S01]  /*1930*/  @P1 MUFU.RSQ R8, R11 ;  /* 0x0000000b00081308 */ /* 0x0000620000001400 */
[----:B------:R-:W-:-:S04]  /*1940*/  ISETP.GE.U32.AND P1, PT, R27, c[0x0][0x1c8], PT ;  /* 0x000072001b007a0c */ /* 0x000fc80003f26070 */
[----:B------:R-:W-:Y:S02]  /*1950*/  ISETP.GE.AND.EX P1, PT, R6, c[0x0][0x1cc], PT, P1 ;  /* 0x0000730006007a0c */ /* 0x000fe40003f26310 */
[----:B0-----:R-:W-:Y:S02]  /*1960*/  PRMT R11, RZ, 0x5410, R0 ;  /* 0x00005410ff0b7816 */ /* 0x001fe40000000000 */
        /* <DEDUP_REMOVED lines=10> */
[----:B----4-:R-:W-:Y:S02]  /*1a10*/  HADD2.F32 R16, -RZ, R33.H0_H0 ;  /* 0x20000021ff107230 */ /* 0x010fe40000004100 */
[----:B------:R-:W-:-:S05]  /*1a20*/  HADD2.F32 R19, -RZ, R32.H0_H0 ;  /* 0x20000020ff137230 */ /* 0x000fca0000004100 */
[C-C-:B------:R-:W-:Y:S02]  /*1a30*/  FFMA.FTZ R15, R16.reuse, R15, R19.reuse ;  /* 0x0000000f100f7223 */ /* 0x140fe40000010013 */
[C-C-:B------:R-:W-:Y:S01]  /*1a40*/  FFMA.FTZ R13, R16.reuse, R9, R19.reuse ;  /* 0x00000009100d7223 */ /* 0x140fe20000010013 */
[----:B------:R-:W-:Y:S02]  /*1a50*/  HADD2.F32 R17, -RZ, R14.H0_H0 ;  /* 0x2000000eff117230 */ /* 0x000fe40000004100 */
[----:B------:R-:W-:Y:S01]  /*1a60*/  HADD2.F32 R8, -RZ, R12.H0_H0 ;  /* 0x2000000cff087230 */ /* 0x000fe20000004100 */
[C-C-:B------:R-:W-:Y:S02]  /*1a70*/  FFMA.FTZ R12, R16.reuse, R0, R19.reuse ;  /* 0x00000000100c7223 */ /* 0x140fe40000010013 */
[----:B------:R-:W-:Y:S02]  /*1a80*/  FFMA.FTZ R0, R16, R3, R19 ;  /* 0x0000000310007223 */ /* 0x000fe40000010013 */
[----:B------:R-:W-:-:S02]  /*1a90*/  FFMA.FTZ R10, R17, R10, R8 ;  /* 0x0000000a110a7223 */ /* 0x000fc40000010008 */
        /* <DEDUP_REMOVED lines=14> */
.L_x_3568:
        /* <DEDUP_REMOVED lines=12> */
.L_x_3570:
[----:B------:R-:W-:Y:S05]  /*1c40*/  BSYNC B0 ;  /* 0x0000000000007941 */ /* 0x000fea0003800000 */
.L_x_3569:
        /* <DEDUP_REMOVED lines=11> */
.L_x_3571:
        /* <DEDUP_REMOVED lines=12> */
.L_x_3573:
[----:B------:R-:W-:Y:S05]  /*1dc0*/  BSYNC B0 ;  /* 0x0000000000007941 */ /* 0x000fea0003800000 */
.L_x_3572:
        /* <DEDUP_REMOVED lines=11> */
.L_x_3574:
        /* <DEDUP_REMOVED lines=12> */
.L_x_3576:
[----:B------:R-:W-:Y:S05]  /*1f40*/  BSYNC B0 ;  /* 0x0000000000007941 */ /* 0x000fea0003800000 */
.L_x_3575:
        /* <DEDUP_REMOVED lines=11> */
.L_x_3577:
        /* <DEDUP_REMOVED lines=12> */
.L_x_3579:
[----:B------:R-:W-:Y:S05]  /*20c0*/  BSYNC B0 ;  /* 0x0000000000007941 */ /* 0x000fea0003800000 */
.L_x_3578:
[----:B------:R-:W-:Y:S02]  /*20d0*/  IADD3 R30, R30, c[0x0][0x10], RZ ;  /* 0x000004001e1e7a10 */ /* 0x000fe40007ffe0ff */
[----:B------:R-:W-:Y:S02]  /*20e0*/  IADD3 R20, R20, 0x1, RZ ;  /* 0x0000000114147810 */ /* 0x000fe40007ffe0ff */
[----:B------:R-:W-:-:S13]  /*20f0*/  ISETP.GE.AND P1, PT, R30, UR4, PT ;  /* 0x000000041e007c0c */ /* 0x000fda000bf26270 */
[----:B------:R-:W-:Y:S01]  /*2100*/  @P1 CALL.REL.NOINC `(.L_x_3580) ;  /* 0x0000001000001944 */ /* 0x000fe20003c00000 */
[----:B------:R-:W-:Y:S05]  /*2110*/  BRA `(.L_x_3581) ;  /* 0xffffe0a000007947 */ /* 0x000fea000383ffff */
.L_x_3580:
[----:B------:R-:W-:Y:S05]  /*2120*/  EXIT ;  /* 0x000000000000794d */ /* 0x000fea0003800000 */
.L_x_3582:
        /* <DEDUP_REMOVED lines=13> */
.L_x_5221:


//--------------------- .text._Z35group_norm_nhwc_fwd_one_pass_kernelI11Bf16IOFp16WLi128ELi56ELi448EEv26Group_norm_nhwc_fwd_params --------------------------
	.section	.text._Z35group_norm_nhwc_fwd_one_pass_kernelI11Bf16IOFp16WLi128ELi56ELi448EEv26Group_norm_nhwc_fwd_params,"ax",@progbits
	.sectioninfo	@"SHI_REGISTERS=51"
	.align	128
        .global         _Z35group_norm_nhwc_fwd_one_pass_kernelI11Bf16IOFp16WLi128ELi56ELi448EEv26Group_norm_nhwc_fwd_params
        .type           _Z35group_norm_nhwc_fwd_one_pass_kernelI11Bf16IOFp16WLi128ELi56ELi448EEv26Group_norm_nhwc_fwd_params,@function
        .size           _Z35group_norm_nhwc_fwd_one_pass_kernelI11Bf16IOFp16WLi128ELi56ELi448EEv26Group_norm_nhwc_fwd_params,(.L_x_5222 - _Z35group_norm_nhwc_fwd_one_pass_kernelI11Bf16IOFp16WLi128ELi56ELi448EEv26Group_norm_nhwc_fwd_params)
        .other          _Z35group_norm_nhwc_fwd_one_pass_kernelI11Bf16IOFp16WLi128ELi56ELi448EEv26Group_norm_nhwc_fwd_params,@"STO_CUDA_ENTRY STV_DEFAULT"
_Z35group_norm_nhwc_fwd_one_pass_kernelI11Bf16IOFp16WLi128ELi56ELi448EEv26Group_norm_nhwc_fwd_params:
.text._Z35group_norm_nhwc_fwd_one_pass_kernelI11Bf16IOFp16WLi128ELi56ELi448EEv26Group_norm_nhwc_fwd_params:
        /* <DEDUP_REMOVED lines=40> */
.L_x_3620:
        /* <DEDUP_REMOVED lines=255> */
.L_x_3584:
[----:B------:R-:W-:Y:S05]  /*1270*/  BSYNC B0 ;  /* 0x0000000000007941 */ /* 0x000fea0003800000 */
.L_x_3583:
        /* <DEDUP_REMOVED lines=26> */
.L_x_3587:
[----:B------:R-:W2:Y:S01]  /*1420*/  LDG.E.STRONG.GPU R8, [R6.64] ;  /* 0x0000000806087981 */ /* 0x000ea2000c1ef900 */
[----:B------:R-:W-:Y:S01]  /*1430*/  YIELD ;  /* 0x0000000000007946 */ /* 0x000fe20003800000 */
[----:B--2---:R-:W-:Y:S01]  /*1440*/  ISETP.NE.AND P0, PT, R8, R9, PT ;  /* 0x000000090800720c */ /* 0x004fe20003f05270 */
[----:B------:R-:W-:-:S12]  /*1450*/  CCTL.IVALL ;  /* 0x00000000ff00798f */ /* 0x000fd80002000000 */
[----:B------:R-:W-:Y:S05]  /*1460*/  @P0 BRA `(.L_x_3587) ;  /* 0xffffffb000000947 */ /* 0x000fea000383ffff */
.L_x_3586:
        /* <DEDUP_REMOVED lines=20> */
.L_x_3591:
        /* <DEDUP_REMOVED lines=116> */
.L_x_3590:
        /* <DEDUP_REMOVED lines=62> */
.L_x_3592:
[----:B------:R-:W-:-:S13]  /*20d0*/  ISETP.NE.OR P0, PT, RZ, UR5, P0 ;  /* 0x00000005ff007c0c */ /* 0x000fda0008705670 */
[----:B------:R-:W-:Y:S05]  /*20e0*/  @!P0 BRA `(.L_x_3588) ;  /* 0x000001f000008947 */ /* 0x000fea0003800000 */
.L_x_3589:
        /* <DEDUP_REMOVED lines=31> */
.L_x_3588:
        /* <DEDUP_REMOVED lines=12> */
.L_x_3594:
[----:B------:R-:W-:Y:S05]  /*23a0*/  BSYNC B0 ;  /* 0x0000000000007941 */ /* 0x000fea0003800000 */
.L_x_3593:
        /* <DEDUP_REMOVED lines=16> */
.L_x_3585:
        /* <DEDUP_REMOVED lines=39> */
[----:B---3--:R-:W-:Y:S01]  /*2720*/  HADD2.F32 R11, -RZ, R37.H0_H0 ;  /* 0x20000025ff0b7230 */ /* 0x008fe20000004100 */
[----:B------:R-:W-:Y:S01]  /*2730*/  FADD.FTZ R37, R6, -R9 ;  /* 0x8000000906257221 */ /* 0x000fe20000010000 */
[----:B----4-:R-:W-:Y:S02]  /*2740*/  HADD2.F32 R12, -RZ, R46.H0_H0 ;  /* 0x2000002eff0c7230 */ /* 0x010fe40000004100 */
[----:B0-----:R-:W-:-:S02]  /*2750*/  HADD2.F32 R14, -RZ, R47.H0_H0 ;  /* 0x2000002fff0e7230 */ /* 0x001fc40000004100 */
[----:B------:R-:W-:-:S03]  /*2760*/  HADD2.F32 R13, -RZ, R48.H0_H0 ;  /* 0x20000030ff0d7230 */ /* 0x000fc60000004100 */
        /* <DEDUP_REMOVED lines=13> */
.L_x_3595:
        /* <DEDUP_REMOVED lines=12> */
.L_x_3597:
[----:B------:R-:W-:Y:S05]  /*2900*/  BSYNC B0 ;  /* 0x0000000000007941 */ /* 0x000fea0003800000 */
.L_x_3596:
        /* <DEDUP_REMOVED lines=17> */
.L_x_3598:
        /* <DEDUP_REMOVED lines=12> */
.L_x_3600:
[----:B------:R-:W-:Y:S05]  /*2ae0*/  BSYNC B0 ;  /* 0x0000000000007941 */ /* 0x000fea0003800000 */
.L_x_3599:
        /* <DEDUP_REMOVED lines=25> */
.L_x_3601:
        /* <DEDUP_REMOVED lines=12> */
.L_x_3603:
[----:B------:R-:W-:Y:S05]  /*2d40*/  BSYNC B0 ;  /* 0x0000000000007941 */ /* 0x000fea0003800000 */
.L_x_3602:
        /* <DEDUP_REMOVED lines=14> */
.L_x_3604:
        /* <DEDUP_REMOVED lines=12> */
.L_x_3606:
[----:B------:R-:W-:Y:S05]  /*2ef0*/  BSYNC B0 ;  /* 0x0000000000007941 */ /* 0x000fea0003800000 */
.L_x_3605:
        /* <DEDUP_REMOVED lines=30> */
.L_x_3607:
        /* <DEDUP_REMOVED lines=12> */
.L_x_3609:
[----:B------:R-:W-:Y:S05]  /*31a0*/  BSYNC B0 ;  /* 0x0000000000007941 */ /* 0x000fea0003800000 */
.L_x_3608:
        /* <DEDUP_REMOVED lines=17> */
.L_x_3610:
        /* <DEDUP_REMOVED lines=12> */
.L_x_3612:
[----:B------:R-:W-:Y:S05]  /*3380*/  BSYNC B0 ;  /* 0x0000000000007941 */ /* 0x000fea0003800000 */
.L_x_3611:
        /* <DEDUP_REMOVED lines=33> */
.L_x_3613:
        /* <DEDUP_REMOVED lines=12> */
.L_x_3615:
[----:B------:R-:W-:Y:S05]  /*3660*/  BSYNC B0 ;  /* 0x0000000000007941 */ /* 0x000fea0003800000 */
.L_x_3614:
        /* <DEDUP_REMOVED lines=11> */
.L_x_3616:
        /* <DEDUP_REMOVED lines=11> */
.L_x_3618:
[----:B------:R-:W-:Y:S05]  /*37d0*/  BSYNC B0 ;  /* 0x0000000000007941 */ /* 0x000fea0003800000 */
.L_x_3617:
[----:B------:R-:W-:Y:S02]  /*37e0*/  IADD3 R26, R26, c[0x0][0x10], RZ ;  /* 0x000004001a1a7a10 */ /* 0x000fe40007ffe0ff */
[----:B------:R-:W-:Y:S02]  /*37f0*/  IADD3 R43, R43, 0x1, RZ ;  /* 0x000000012b2b7810 */ /* 0x000fe40007ffe0ff */
[----:B------:R-:W-:-:S13]  /*3800*/  ISETP.GE.AND P0, PT, R26, UR4, PT ;  /* 0x000000041a007c0c */ /* 0x000fda000bf06270 */
[----:B------:R-:W-:Y:S01]  /*3810*/  @P0 CALL.REL.NOINC `(.L_x_3619) ;  /* 0x0000001000000944 */ /* 0x000fe20003c00000 */
[----:B------:R-:W-:Y:S05]  /*3820*/  BRA `(.L_x_3620) ;  /* 0xffffca5000007947 */ /* 0x000fea000383ffff */
.L_x_3619:
[----:B------:R-:W-:Y:S05]  /*3830*/  EXIT ;  /* 0x000000000000794d */ /* 0x000fea0003800000 */
.L_x_3621:
        /* <DEDUP_REMOVED lines=12> */
.L_x_5222:


//--------------------- .text._Z35group_norm_nhwc_fwd_one_pass_kernelI11Bf16IOFp16WLi256ELi56ELi448EEv26Group_norm_nhwc_fwd_params --------------------------
	.section	.text._Z35group_norm_nhwc_fwd_one_pass_kernelI11Bf16IOFp16WLi256ELi56ELi448EEv26Group_norm_nhwc_fwd_params,"ax",@progbits
	.sectioninfo	@"SHI_REGISTERS=72"
	.align	128
        .global         _Z35group_norm_nhwc_fwd_one_pass_kernelI11Bf16IOFp16WLi256ELi56ELi448EEv26Group_norm_nhwc_fwd_params
        .type           _Z35group_norm_nhwc_fwd_one_pass_kernelI11Bf16IOFp16WLi256ELi56ELi448EEv26Group_norm_nhwc_fwd_params,@function
        .size           _Z35group_norm_nhwc_fwd_one_pass_kernelI11Bf16IOFp16WLi256ELi56ELi448EEv26Group_norm_nhwc_fwd_params,(.L_x_5223 - _Z35group_norm_nhwc_fwd_one_pass_kernelI11Bf16IOFp16WLi256ELi56ELi448EEv26Group_norm_nhwc_fwd_params)
        .other          _Z35group_norm_nhwc_fwd_one_pass_kernelI11Bf16IOFp16WLi256ELi56ELi448EEv26Group_norm_nhwc_fwd_params,@"STO_CUDA_ENTRY STV_DEFAULT"
_Z35group_norm_nhwc_fwd_one_pass_kernelI11Bf16IOFp16WLi256ELi56ELi448EEv26Group_norm_nhwc_fwd_params:
.text._Z35group_norm_nhwc_fwd_one_pass_kernelI11Bf16IOFp16WLi256ELi56ELi448EEv26Group_norm_nhwc_fwd_params:
        /* <DEDUP_REMOVED lines=52> */
.L_x_3680:
        /* <DEDUP_REMOVED lines=413> */
.L_x_3623:
[----:B------:R-:W-:Y:S05]  /*1d10*/  BSYNC B0 ;  /* 0x0000000000007941 */ /* 0x000fea0003800000 */
.L_x_3622:
        /* <DEDUP_REMOVED lines=25> */
.L_x_3626:
[----:B------:R-:W2:Y:S01]  /*1eb0*/  LDG.E.STRONG.GPU R66, [R16.64] ;  /* 0x0000000810427981 */ /* 0x000ea2000c1ef900 */
[----:B------:R-:W-:Y:S01]  /*1ec0*/  YIELD ;  /* 0x0000000000007946 */ /* 0x000fe20003800000 */
[----:B--2---:R-:W-:Y:S01]  /*1ed0*/  ISETP.NE.AND P6, PT, R66, R67, PT ;  /* 0x000000434200720c */ /* 0x004fe20003fc5270 */
[----:B------:R-:W-:-:S12]  /*1ee0*/  CCTL.IVALL ;  /* 0x00000000ff00798f */ /* 0x000fd80002000000 */
[----:B------:R-:W-:Y:S05]  /*1ef0*/  @P6 BRA `(.L_x_3626) ;  /* 0xffffffb000006947 */ /* 0x000fea000383ffff */
.L_x_3625:
        /* <DEDUP_REMOVED lines=11> */
.L_x_3628:
        /* <DEDUP_REMOVED lines=59> */
.L_x_3627:
        /* <DEDUP_REMOVED lines=22> */
.L_x_3630:
[----:B------:R-:W-:Y:S05]  /*24c0*/  BSYNC B0 ;  /* 0x0000000000007941 */ /* 0x000fea0003800000 */
.L_x_3629:
        /* <DEDUP_REMOVED lines=31> */
.L_x_3624:
        /* <DEDUP_REMOVED lines=8> */
[----:B------:R-:W-:-:S04]  /*2740*/  IMAD.WIDE R68, R60, R61, c[0x0][0x178] ;  /* 0x00005e003c447625 */ /* 0x000fc800078e023d */
[----:B------:R-:W-:-:S04]  /*2750*/  IMAD.WIDE R60, R60, R61, c[0x0][0x180] ;  /* 0x000060003c3c7625 */ /* 0x000fc800078e023d */
[----:B------:R-:W-:Y:S01]  /*2760*/  @!P6 MOV R67, 0x8 ;  /* 0x000000080043e802 */ /* 0x000fe20000000f00 */
[----:B------:R-:W-:Y:S02]  /*2770*/  @!P6 FMUL.FTZ R17, R19, c[0x0][0x1f4] ;  /* 0x00007d001311ea20 */ /* 0x000fe40000410000 */
[----:B------:R-:W-:Y:S02]  /*2780*/  @!P6 FMUL.FTZ R16, R18, c[0x0][0x1f4] ;  /* 0x00007d001210ea20 */ /* 0x000fe40000410000 */
[----:B------:R-:W-:-:S05]  /*2790*/  @!P6 IMAD.WIDE R66, R58, R67, c[0x0][0x168] ;  /* 0x00005a003a42e625 */ /* 0x000fca00078e0243 */
[----:B------:R2:W-:Y:S04]  /*27a0*/  @!P6 STG.E.64 [R66.64], R16 ;  /* 0x000000104200e986 */ /* 0x0005e8000c101b08 */
[----:B------:R-:W-:Y:S06]  /*27b0*/  BAR.SYNC.DEFER_BLOCKING 0x0 ;  /* 0x0000000000007b1d */ /* 0x000fec0000010000 */
        /* <DEDUP_REMOVED lines=23> */
[----:B---3--:R-:W-:Y:S01]  /*2930*/  HADD2.F32 R39, -RZ, R18.H0_H0 ;  /* 0x20000012ff277230 */ /* 0x008fe20000004100 */
[----:B------:R-:W-:Y:S01]  /*2940*/  FADD.FTZ R18, R16, -UR5 ;  /* 0x8000000510127e21 */ /* 0x000fe20008010000 */
[----:B--2---:R-:W-:-:S03]  /*2950*/  HADD2.F32 R66, -RZ, R66.H0_H0 ;  /* 0x20000042ff427230 */ /* 0x004fc60000004100 */
[----:B------:R-:W-:Y:S01]  /*2960*/  FMUL.FTZ R18, R18, UR6 ;  /* 0x0000000612127c20 */ /* 0x000fe20008410000 */
[----:B-----5:R-:W-:Y:S02]  /*2970*/  HADD2.F32 R60, -RZ, R68.H0_H0 ;  /* 0x20000044ff3c7230 */ /* 0x020fe40000004100 */
[----:B------:R-:W-:Y:S01]  /*2980*/  HADD2.F32 R61, -RZ, R61.H0_H0 ;  /* 0x2000003dff3d7230 */ /* 0x000fe20000004100 */
        /* <DEDUP_REMOVED lines=13> */
.L_x_3631:
        /* <DEDUP_REMOVED lines=12> */
.L_x_3633:
[----:B------:R-:W-:Y:S05]  /*2b20*/  BSYNC B0 ;  /* 0x0000000000007941 */ /* 0x000fea0003800000 */
.L_x_3632:
        /* <DEDUP_REMOVED lines=19> */
.L_x_3634:
        /* <DEDUP_REMOVED lines=12> */
.L_x_3636:
[----:B------:R-:W-:Y:S05]  /*2d20*/  BSYNC B0 ;  /* 0x0000000000007941 */ /* 0x000fea0003800000 */
.L_x_3635:
        /* <DEDUP_REMOVED lines=19> */
.L_x_3637:
        /* <DEDUP_REMOVED lines=12> */
.L_x_3639:
[----:B------:R-:W-:Y:S05]  /*2f20*/  BSYNC B0 ;  /* 0x0000000000007941 */ /* 0x000fea0003800000 */
.L_x_3638:
        /* <DEDUP_REMOVED lines=25> */
.L_x_3640:
        /* <DEDUP_REMOVED lines=12> */
.L_x_3642:
[----:B------:R-:W-:Y:S05]  /*3180*/  BSYNC B0 ;  /* 0x0000000000007941 */ /* 0x000fea0003800000 */
.L_x_3641:
        /* <DEDUP_REMOVED lines=13> */
.L_x_3643:
        /* <DEDUP_REMOVED lines=12> */
.L_x_3645:
[----:B------:R-:W-:Y:S05]  /*3320*/  BSYNC B0 ;  /* 0x0000000000007941 */ /* 0x000fea0003800000 */
.L_x_3644:
        /* <DEDUP_REMOVED lines=22> */
.L_x_3646:
        /* <DEDUP_REMOVED lines=12> */
.L_x_3648:
[----:B------:R-:W-:Y:S05]  /*3550*/  BSYNC B0 ;  /* 0x0000000000007941 */ /* 0x000fea0003800000 */
.L_x_3647:
        /* <DEDUP_REMOVED lines=22> */
.L_x_3649:
        /* <DEDUP_REMOVED lines=12> */
.L_x_3651:
[----:B------:R-:W-:Y:S05]  /*3780*/  BSYNC B0 ;  /* 0x0000000000007941 */ /* 0x000fea0003800000 */
.L_x_3650:
        /* <DEDUP_REMOVED lines=22> */
.L_x_3652:
        /* <DEDUP_REMOVED lines=12> */
.L_x_3654:
[----:B------:R-:W-:Y:S05]  /*39b0*/  BSYNC B0 ;  /* 0x0000000000007941 */ /* 0x000fea0003800000 */
.L_x_3653:
        /* <DEDUP_REMOVED lines=22> */
.L_x_3655:
        /* <DEDUP_REMOVED lines=12> */
.L_x_3657:
[----:B------:R-:W-:Y:S05]  /*3be0*/  BSYNC B0 ;  /* 0x0000000000007941 */ /* 0x000fea0003800000 */
.L_x_3656:
        /* <DEDUP_REMOVED lines=22> */
.L_x_3658:
        /* <DEDUP_REMOVED lines=12> */
.L_x_3660:
[----:B------:R-:W-:Y:S05]  /*3e10*/  BSYNC B0 ;  /* 0x0000000000007941 */ /* 0x000fea0003800000 */
.L_x_3659:
        /* <DEDUP_REMOVED lines=22> */
.L_x_3661:
        /* <DEDUP_REMOVED lines=12> */
.L_x_3663:
[----:B------:R-:W-:Y:S05]  /*4040*/  BSYNC B0 ;  /* 0x0000000000007941 */ /* 0x000fea0003800000 */
.L_x_3662:
        /* <DEDUP_REMOVED lines=22> */
.L_x_3664:
        /* <DEDUP_REMOVED lines=12> */
.L_x_3666:
[----:B------:R-:W-:Y:S05]  /*4270*/  BSYNC B0 ;  /* 0x0000000000007941 */ /* 0x000fea0003800000 */
.L_x_3665:
        /* <DEDUP_REMOVED lines=22> */
.L_x_3667:
        /* <DEDUP_REMOVED lines=12> */
.L_x_3669:
[----:B------:R-:W-:Y:S05]  /*44a0*/  BSYNC B0 ;  /* 0x0000000000007941 */ /* 0x000fea0003800000 */
.L_x_3668:
        /* <DEDUP_REMOVED lines=22> */
.L_x_3670:
        /* <DEDUP_REMOVED lines=12> */
.L_x_3672:
[----:B------:R-:W-:Y:S05]  /*46d0*/  BSYNC B0 ;  /* 0x0000000000007941 */ /* 0x000fea0003800000 */
.L_x_3671:
        /* <DEDUP_REMOVED lines=22> */
.L_x_3673:
        /* <DEDUP_REMOVED lines=12> */
.L_x_3675:
[----:B------:R-:W-:Y:S05]  /*4900*/  BSYNC B0 ;  /* 0x0000000000007941 */ /* 0x000fea0003800000 */
.L_x_3674:
        /* <DEDUP_REMOVED lines=22> */
.L_x_3676:
        /* <DEDUP_REMOVED lines=12> */
.L_x_3678:
[----:B------:R-:W-:Y:S05]  /*4b30*/  BSYNC B0 ;  /* 0x0000000000007941 */ /* 0x000fea0003800000 */
.L_x_3677:
[----:B------:R-:W-:Y:S02]  /*4b40*/  IADD3 R58, R58, c[0x0][0x10], RZ ;  /* 0x000004003a3a7a10 */ /* 0x000fe40007ffe0ff */
[----:B------:R-:W-:Y:S02]  /*4b50*/  IADD3 R40, R40, 0x1, RZ ;  /* 0x0000000128287810 */ /* 0x000fe40007ffe0ff */
[----:B------:R-:W-:-:S13]  /*4b60*/  ISETP.GE.AND P5, PT, R58, UR4, PT ;  /* 0x000000043a007c0c */ /* 0x000fda000bfa6270 */
[----:B------:R-:W-:Y:S01]  /*4b70*/  @P5 CALL.REL.NOINC `(.L_x_3679) ;  /* 0x0000001000005944 */ /* 0x000fe20003c00000 */
[----:B------:R-:W-:Y:S05]  /*4b80*/  BRA `(.L_x_3680) ;  /* 0xffffb7b000007947 */ /* 0x000fea000383ffff */
.L_x_3679:
[----:B------:R-:W-:Y:S05]  /*4b90*/  EXIT ;  /* 0x000000000000794d */ /* 0x000fea0003800000 */
.L_x_3681:
        /* <DEDUP_REMOVED lines=14> */
.L_x_5223:


//--------------------- .text._Z35group_norm_nhwc_fwd_one_pass_kernelI11Bf16IOFp16WLi512ELi56ELi448EEv26Group_norm_nhwc_fwd_params --------------------------
	.section	.text._Z35group_norm_nhwc_fwd_one_pass_kernelI11Bf16IOFp16WLi512ELi56ELi448EEv26Group_norm_nhwc_fwd_params,"ax",@progbits
	.sectioninfo	@"SHI_REGISTERS=128"
	.align	128
        .global         _Z35group_norm_nhwc_fwd_one_pass_kernelI11Bf16IOFp16WLi512ELi56ELi448EEv26Group_norm_nhwc_fwd_params
        .type           _Z35group_norm_nhwc_fwd_one_pass_kernelI11Bf16IOFp16WLi512ELi56ELi448EEv26Group_norm_nhwc_fwd_params,@function
        .size           _Z35group_norm_nhwc_fwd_one_pass_kernelI11Bf16IOFp16WLi512ELi56ELi448EEv26Group_norm_nhwc_fwd_params,(.L_x_5224 - _Z35group_norm_nhwc_fwd_one_pass_kernelI11Bf16IOFp16WLi512ELi56ELi448EEv26Group_norm_nhwc_fwd_params)
        .other          _Z35group_norm_nhwc_fwd_one_pass_kernelI11Bf16IOFp16WLi512ELi56ELi448EEv26Group_norm_nhwc_fwd_params,@"STO_CUDA_ENTRY STV_DEFAULT"
_Z35group_norm_nhwc_fwd_one_pass_kernelI11Bf16IOFp16WLi512ELi56ELi448EEv26Group_norm_nhwc_fwd_params:
.text._Z35group_norm_nhwc_fwd_one_pass_kernelI11Bf16IOFp16WLi512ELi56ELi448EEv26Group_norm_nhwc_fwd_params:
        /* <DEDUP_REMOVED lines=198> */
.L_x_3788:
        /* <DEDUP_REMOVED lines=738> */
.L_x_3683:
[----:B0-----:R-:W-:Y:S05]  /*3a80*/  BSYNC B0 ;  /* 0x0000000000007941 */ /* 0x001fea0003800000 */
.L_x_3682:
        /* <DEDUP_REMOVED lines=25> */
.L_x_3686:
[----:B------:R-:W2:Y:S01]  /*3c20*/  LDG.E.STRONG.GPU R33, [R28.64] ;  /* 0x000000061c217981 */ /* 0x000ea2000c1ef900 */
[----:B------:R-:W-:Y:S01]  /*3c30*/  YIELD ;  /* 0x0000000000007946 */ /* 0x000fe20003800000 */
[----:B--2---:R-:W-:Y:S01]  /*3c40*/  ISETP.NE.AND P6, PT, R33, R30, PT ;  /* 0x0000001e2100720c */ /* 0x004fe20003fc5270 */
[----:B------:R-:W-:-:S12]  /*3c50*/  CCTL.IVALL ;  /* 0x00000000ff00798f */ /* 0x000fd80002000000 */
[----:B------:R-:W-:Y:S05]  /*3c60*/  @P6 BRA `(.L_x_3686) ;  /* 0xffffffb000006947 */ /* 0x000fea000383ffff */
.L_x_3685:
        /* <DEDUP_REMOVED lines=11> */
.L_x_3688:
        /* <DEDUP_REMOVED lines=59> */
.L_x_3687:
        /* <DEDUP_REMOVED lines=18> */
.L_x_3690:
[----:B------:R-:W-:Y:S05]  /*41f0*/  BSYNC B0 ;  /* 0x0000000000007941 */ /* 0x000fea0003800000 */
.L_x_3689:
        /* <DEDUP_REMOVED lines=31> */
.L_x_3684:
        /* <DEDUP_REMOVED lines=42> */
[----:B---3--:R-:W-:Y:S02]  /*4690*/  HADD2.F32 R34, -RZ, R34.H0_H0 ;  /* 0x20000022ff227230 */ /* 0x008fe40000004100 */
[----:B----4-:R-:W-:-:S02]  /*46a0*/  HADD2.F32 R25, -RZ, R25.H0_H0 ;  /* 0x20000019ff197230 */ /* 0x010fc40000004100 */
[----:B------:R-:W-:Y:S02]  /*46b0*/  HADD2.F32 R35, -RZ, R35.H0_H0 ;  /* 0x20000023ff237230 */ /* 0x000fe40000004100 */
        /* <DEDUP_REMOVED lines=14> */
.L_x_3691:
        /* <DEDUP_REMOVED lines=14> */
.L_x_3693:
[----:B------:R-:W-:Y:S05]  /*4880*/  BSYNC B0 ;  /* 0x0000000000007941 */ /* 0x000fea0003800000 */
.L_x_3692:
        /* <DEDUP_REMOVED lines=15> */
.L_x_3694:
        /* <DEDUP_REMOVED lines=14> */
.L_x_3696:
[----:B------:R-:W-:Y:S05]  /*4a60*/  BSYNC B0 ;  /* 0x0000000000007941 */ /* 0x000fea0003800000 */
.L_x_3695:
        /* <DEDUP_REMOVED lines=23> */
.L_x_3697:
        /* <DEDUP_REMOVED lines=14> */
.L_x_3699:
[----:B------:R-:W-:Y:S05]  /*4cc0*/  BSYNC B0 ;  /* 0x0000000000007941 */ /* 0x000fea0003800000 */
.L_x_3698:
        /* <DEDUP_REMOVED lines=15> */
.L_x_3700:
        /* <DEDUP_REMOVED lines=14> */
.L_x_3702:
[----:B------:R-:W-:Y:S05]  /*4ea0*/  BSYNC B0 ;  /* 0x0000000000007941 */ /* 0x000fea0003800000 */
.L_x_3701:
        /* <DEDUP_REMOVED lines=23> */
.L_x_3703:
        /* <DEDUP_REMOVED lines=13> */
.L_x_3705:
[----:B------:R-:W-:Y:S05]  /*50f0*/  BSYNC B0 ;  /* 0x0000000000007941 */ /* 0x000fea0003800000 */
.L_x_3704:
        /* <DEDUP_REMOVED lines=15> */
.L_x_3706:
        /* <DEDUP_REMOVED lines=13> */
.L_x_3708:
[----:B------:R-:W-:Y:S05]  /*52c0*/  BSYNC B0 ;  /* 0x0000000000007941 */ /* 0x000fea0003800000 */
.L_x_3707:
        /* <DEDUP_REMOVED lines=23> */
.L_x_3709:
        /* <DEDUP_REMOVED lines=13> */
.L_x_3711:
[----:B------:R-:W-:Y:S05]  /*5510*/  BSYNC B0 ;  /* 0x0000000000007941 */ /* 0x000fea0003800000 */
.L_x_3710:
        /* <DEDUP_REMOVED lines=15> */
.L_x_3712:
        /* <DEDUP_REMOVED lines=13> */
.L_x_3714:
[----:B------:R-:W-:Y:S05]  /*56e0*/  BSYNC B0 ;  /* 0x0000000000007941 */ /* 0x000fea0003800000 */
.L_x_3713:
        /* <DEDUP_REMOVED lines=23> */
.L_x_3715:
        /* <DEDUP_REMOVED lines=13> */
.L_x_3717:
[----:B------:R-:W-:Y:S05]  /*5930*/  BSYNC B0 ;  /* 0x0000000000007941 */ /* 0x000fea0003800000 */
.L_x_3716:
        /* <DEDUP_REMOVED lines=15> */
.L_x_3718:
        /* <DEDUP_REMOVED lines=13> */
.L_x_3720:
[----:B------:R-:W-:Y:S05]  /*5b00*/  BSYNC B0 ;  /* 0x0000000000007941 */ /* 0x000fea0003800000 */
.L_x_3719:
        /* <DEDUP_REMOVED lines=185> */
.L_x_3721:
        /* <DEDUP_REMOVED lines=13> */
.L_x_3723:
[----:B------:R-:W-:Y:S05]  /*6770*/  BSYNC B0 ;  /* 0x0000000000007941 */ /* 0x000fea0003800000 */
.L_x_3722:
        /* <DEDUP_REMOVED lines=11> */
.L_x_3724:
        /* <DEDUP_REMOVED lines=13> */
.L_x_3726:
[----:B------:R-:W-:Y:S05]  /*6900*/  BSYNC B0 ;  /* 0x0000000000007941 */ /* 0x000fea0003800000 */
.L_x_3725:
        /* <DEDUP_REMOVED lines=11> */
.L_x_3727:
        /* <DEDUP_REMOVED lines=13> */
.L_x_3729:
[----:B------:R-:W-:Y:S05]  /*6a90*/  BSYNC B0 ;  /* 0x0000000000007941 */ /* 0x000fea0003800000 */
.L_x_3728:
        /* <DEDUP_REMOVED lines=11> */
.L_x_3730:
        /* <DEDUP_REMOVED lines=13> */
.L_x_3732:
[----:B------:R-:W-:Y:S05]  /*6c20*/  BSYNC B0 ;  /* 0x0000000000007941 */ /* 0x000fea0003800000 */
.L_x_3731:
        /* <DEDUP_REMOVED lines=11> */
.L_x_3733:
        /* <DEDUP_REMOVED lines=13> */
.L_x_3735:
[----:B------:R-:W-:Y:S05]  /*6db0*/  BSYNC B0 ;  /* 0x0000000000007941 */ /* 0x000fea0003800000 */
.L_x_3734:
        /* <DEDUP_REMOVED lines=11> */
.L_x_3736:
        /* <DEDUP_REMOVED lines=13> */
.L_x_3738:
[----:B------:R-:W-:Y:S05]  /*6f40*/  BSYNC B0 ;  /* 0x0000000000007941 */ /* 0x000fea0003800000 */
.L_x_3737:
        /* <DEDUP_REMOVED lines=11> */
.L_x_3739:
        /* <DEDUP_REMOVED lines=13> */
.L_x_3741:
[----:B------:R-:W-:Y:S05]  /*70d0*/  BSYNC B0 ;  /* 0x0000000000007941 */ /* 0x000fea0003800000 */
.L_x_3740:
        /* <DEDUP_REMOVED lines=11> */
.L_x_3742:
        /* <DEDUP_REMOVED lines=13> */
.L_x_3744:
[----:B------:R-:W-:Y:S05]  /*7260*/  BSYNC B0 ;  /* 0x0000000000007941 */ /* 0x000fea0003800000 */
.L_x_3743:
        /* <DEDUP_REMOVED lines=11> */
.L_x_3745:
        /* <DEDUP_REMOVED lines=13> */
.L_x_3747:
[----:B------:R-:W-:Y:S05]  /*73f0*/  BSYNC B0 ;  /* 0x0000000000007941 */ /* 0x000fea0003800000 */
.L_x_3746:
        /* <DEDUP_REMOVED lines=11> */
.L_x_3748:
        /* <DEDUP_REMOVED lines=13> */
.L_x_3750:
[----:B------:R-:W-:Y:S05]  /*7580*/  BSYNC B0 ;  /* 0x0000000000007941 */ /* 0x000fea0003800000 */
.L_x_3749:
        /* <DEDUP_REMOVED lines=11> */
.L_x_3751:
        /* <DEDUP_REMOVED lines=13> */
.L_x_3753:
[----:B------:R-:W-:Y:S05]  /*7710*/  BSYNC B0 ;  /* 0x0000000000007941 */ /* 0x000fea0003800000 */
.L_x_3752:
        /* <DEDUP_REMOVED lines=11> */
.L_x_3754:
        /* <DEDUP_REMOVED lines=13> */
.L_x_3756:
[----:B------:R-:W-:Y:S05]  /*78a0*/  BSYNC B0 ;  /* 0x0000000000007941 */ /* 0x000fea0003800000 */
.L_x_3755:
        /* <DEDUP_REMOVED lines=11> */
.L_x_3757:
        /* <DEDUP_REMOVED lines=13> */
.L_x_3759:
[----:B------:R-:W-:Y:S05]  /*7a30*/  BSYNC B0 ;  /* 0x0000000000007941 */ /* 0x000fea0003800000 */
.L_x_3758:
        /* <DEDUP_REMOVED lines=11> */
.L_x_3760:
        /* <DEDUP_REMOVED lines=13> */
.L_x_3762:
[----:B------:R-:W-:Y:S05]  /*7bc0*/  BSYNC B0 ;  /* 0x0000000000007941 */ /* 0x000fea0003800000 */
.L_x_3761:
        /* <DEDUP_REMOVED lines=11> */
.L_x_3763:
        /* <DEDUP_REMOVED lines=13> */
.L_x_3765:
[----:B------:R-:W-:Y:S05]  /*7d50*/  BSYNC B0 ;  /* 0x0000000000007941 */ /* 0x000fea0003800000 */
.L_x_3764:
        /* <DEDUP_REMOVED lines=11> */
.L_x_3766:
        /* <DEDUP_REMOVED lines=13> */
.L_x_3768:
[----:B------:R-:W-:Y:S05]  /*7ee0*/  BSYNC B0 ;  /* 0x0000000000007941 */ /* 0x000fea0003800000 */
.L_x_3767:
        /* <DEDUP_REMOVED lines=11> */
.L_x_3769:
        /* <DEDUP_REMOVED lines=12> */
.L_x_3771:
[----:B------:R-:W-:Y:S05]  /*8060*/  BSYNC B0 ;  /* 0x0000000000007941 */ /* 0x000fea0003800000 */
.L_x_3770:
        /* <DEDUP_REMOVED lines=11> */
.L_x_3772:
        /* <DEDUP_REMOVED lines=12> */
.L_x_3774:
[----:B------:R-:W-:Y:S05]  /*81e0*/  BSYNC B0 ;  /* 0x0000000000007941 */ /* 0x000fea0003800000 */
.L_x_3773:
        /* <DEDUP_REMOVED lines=11> */
.L_x_3775:
        /* <DEDUP_REMOVED lines=12> */
.L_x_3777:
[----:B------:R-:W-:Y:S05]  /*8360*/  BSYNC B0 ;  /* 0x0000000000007941 */ /* 0x000fea0003800000 */
.L_x_3776:
        /* <DEDUP_REMOVED lines=11> */
.L_x_3778:
        /* <DEDUP_REMOVED lines=12> */
.L_x_3780:
[----:B------:R-:W-:Y:S05]  /*84e0*/  BSYNC B0 ;  /* 0x0000000000007941 */ /* 0x000fea0003800000 */
.L_x_3779:
        /* <DEDUP_REMOVED lines=11> */
.L_x_3781:
        /* <DEDUP_REMOVED lines=12> */
.L_x_3783:
[----:B------:R-:W-:Y:S05]  /*8660*/  BSYNC B0 ;  /* 0x0000000000007941 */ /* 0x000fea0003800000 */
.L_x_3782:
        /* <DEDUP_REMOVED lines=11> */
.L_x_3784:
        /* <DEDUP_REMOVED lines=16> */
.L_x_3786:
[----:B------:R-:W-:Y:S05]  /*8820*/  BSYNC B0 ;  /* 0x0000000000007941 */ /* 0x000fea0003800000 */
.L_x_3785:
[----:B------:R-:W-:Y:S02]  /*8830*/  IADD3 R19, R19, c[0x0][0x10], RZ ;  /* 0x0000040013137a10 */ /* 0x000fe40007ffe0ff */
[----:B------:R-:W-:Y:S02]  /*8840*/  IADD3 R20, R20, 0x1, RZ ;  /* 0x0000000114147810 */ /* 0x000fe40007ffe0ff */
[----:B------:R-:W-:-:S13]  /*8850*/  ISETP.GE.AND P5, PT, R19, UR4, PT ;  /* 0x0000000413007c0c */ /* 0x000fda000bfa6270 */
[----:B------:R-:W-:Y:S01]  /*8860*/  @P5 CALL.REL.NOINC `(.L_x_3787) ;  /* 0x0000001000005944 */ /* 0x000fe20003c00000 */
[----:B------:R-:W-:Y:S05]  /*8870*/  BRA `(.L_x_3788) ;  /* 0xffff83e000007947 */ /* 0x000fea000383ffff */
.L_x_3787:
[----:B------:R-:W-:Y:S05]  /*8880*/  EXIT ;  /* 0x000000000000794d */ /* 0x000fea0003800000 */
.L_x_3789:
        /* <DEDUP_REMOVED lines=15> */
.L_x_5224:


//--------------------- .text._Z35group_norm_nhwc_fwd_one_pass_kernelI11Fp16IOFp32WLi64ELi56ELi448EEv26Group_norm_nhwc_fwd_params --------------------------
	.section	.text._Z35group_norm_nhwc_fwd_one_pass_kernelI11Fp16IOFp32WLi64ELi56ELi448EEv26Group_norm_nhwc_fwd_params,"ax",@progbits
	.sectioninfo	@"SHI_REGISTERS=40"
	.align	128
        .global         _Z35group_norm_nhwc_fwd_one_pass_kernelI11Fp16IOFp32WLi64ELi56ELi448EEv26Group_norm_nhwc_fwd_params
        .type           _Z35group_norm_nhwc_fwd_one_pass_kernelI11Fp16IOFp32WLi64ELi56ELi448EEv26Group_norm_nhwc_fwd_params,@function
        .size           _Z35group_norm_nhwc_fwd_one_pass_kernelI11Fp16IOFp32WLi64ELi56ELi448EEv26Group_norm_nhwc_fwd_params,(.L_x_5225 - _Z35group_norm_nhwc_fwd_one_pass_kernelI11Fp16IOFp32WLi64ELi56ELi448EEv26Group_norm_nhwc_fwd_params)
        .other          _Z35group_norm_nhwc_fwd_one_pass_kernelI11Fp16IOFp32WLi64ELi56ELi448EEv26Group_norm_nhwc_fwd_params,@"STO_CUDA_ENTRY STV_DEFAULT"
_Z35group_norm_nhwc_fwd_one_pass_kernelI11Fp16IOFp32WLi64ELi56ELi448EEv26Group_norm_nhwc_fwd_params:
.text._Z35group_norm_nhwc_fwd_one_pass_kernelI11Fp16IOFp32WLi64ELi56ELi448EEv26Group_norm_nhwc_fwd_params:
        /* <DEDUP_REMOVED lines=28> */
.L_x_3812:
        /* <DEDUP_REMOVED lines=30> */
[----:B------:R-:W-:Y:S01]  /*03a0*/  ISETP.GE.U32.AND P2, PT, R27, c[0x0][0x1c8], PT ;  /* 0x000072001b007a0c */ /* 0x000fe20003f46070 */
[----:B------:R-:W-:Y:S01]  /*03b0*/  IMAD R32, R5, c[0x0][0x1d8], R30 ;  /* 0x0000760005207a24 */ /* 0x000fe200078e021e */
[----:B------:R-:W-:Y:S01]  /*03c0*/  SHF.R.S32.HI R5, RZ, 0x1f, R31 ;  /* 0x0000001fff057819 */ /* 0x000fe2000001141f */
[----:B------:R-:W-:Y:S01]  /*03d0*/  IMAD R0, R0, c[0x0][0x1d0], RZ ;  /* 0x0000740000007a24 */ /* 0x000fe200078e02ff */
[----:B------:R-:W-:Y:S01]  /*03e0*/  ISETP.GT.U32.OR P1, PT, R24, 0x1bf, P1 ;  /* 0x000001bf1800780c */ /* 0x000fe20000f24470 */
[----:B------:R-:W-:Y:S01]  /*03f0*/  IMAD R32, R32, 0x38, RZ ;  /* 0x0000003820207824 */ /* 0x000fe200078e02ff */
[----:B------:R-:W-:Y:S01]  /*0400*/  ISETP.GE.AND.EX P2, PT, R6, c[0x0][0x1cc], PT, P2 ;  /* 0x0000730006007a0c */ /* 0x000fe20003f46320 */
[----:B------:R-:W-:-:S02]  /*0410*/  IMAD R35, R3, c[0x0][0x1d4], R0 ;  /* 0x0000750003237a24 */ /* 0x000fc400078e0200 */
[----:B------:R-:W-:Y:S01]  /*0420*/  @P0 IMAD R0, R21, c[0x0][0x1c0], RZ ;  /* 0x0000700015000a24 */ /* 0x000fe200078e02ff */
[----:B------:R-:W-:Y:S02]  /*0430*/  IADD3 R36, P3, R31, R32, RZ ;  /* 0x000000201f247210 */ /* 0x000fe40007f7e0ff */
[----:B------:R-:W-:Y:S01]  /*0440*/  ISETP.GT.U32.OR P2, PT, R24, 0x1bf, P2 ;  /* 0x000001bf1800780c */ /* 0x000fe20001744470 */
[----:B------:R-:W-:Y:S01]  /*0450*/  @P0 IMAD R11, R29, c[0x0][0x1c4], R0 ;  /* 0x000071001d0b0a24 */ /* 0x000fe200078e0200 */
[----:B------:R-:W-:Y:S02]  /*0460*/  LEA.HI.X.SX32 R37, R32, R5, 0x1, P3 ;  /* 0x0000000520257211 */ /* 0x000fe400018f0eff */
[----:B------:R-:W-:Y:S02]  /*0470*/  ISETP.GE.U32.AND P3, PT, R26, c[0x0][0x1c8], PT ;  /* 0x000072001a007a0c */ /* 0x000fe40003f66070 */
[----:B------:R-:W-:Y:S01]  /*0480*/  SHF.R.S32.HI R5, RZ, 0x1f, R26 ;  /* 0x0000001fff057819 */ /* 0x000fe2000001141a */
[----:B------:R-:W-:-:S03]  /*0490*/  IMAD.WIDE.U32 R36, R3, c[0x0][0x1d0], R36 ;  /* 0x0000740003247a25 */ /* 0x000fc600078e0024 */
[----:B------:R-:W-:Y:S01]  /*04a0*/  ISETP.GE.AND.EX P3, PT, R5, c[0x0][0x1cc], PT, P3 ;  /* 0x0000730005007a0c */ /* 0x000fe20003f66330 */
[----:B------:R-:W-:Y:S01]  /*04b0*/  @!P1 IMAD R3, R7, c[0x0][0x1c0], RZ ;  /* 0x0000700007039a24 */ /* 0x000fe200078e02ff */
[----:B------:R-:W-:Y:S01]  /*04c0*/  IADD3 R35, R37, R35, RZ ;  /* 0x0000002325237210 */ /* 0x000fe20007ffe0ff */
[----:B------:R-:W-:Y:S01]  /*04d0*/  @!P2 IMAD R0, R6, c[0x0][0x1c0], RZ ;  /* 0x000070000600aa24 */ /* 0x000fe200078e02ff */
[-C--:B------:R-:W-:Y:S01]  /*04e0*/  @P0 MOV R8, R36.reuse ;  /* 0x0000002400080202 */ /* 0x080fe20000000f00 */
[----:B------:R-:W-:Y:S01]  /*04f0*/  @!P1 IMAD R13, R28, c[0x0][0x1c4], R3 ;  /* 0x000071001c0d9a24 */ /* 0x000fe200078e0203 */
[----:B------:R-:W-:Y:S02]  /*0500*/  @P0 MOV R9, R35 ;  /* 0x0000002300090202 */ /* 0x000fe40000000f00 */
[----:B------:R-:W-:Y:S02]  /*0510*/  ISETP.GT.U32.OR P3, PT, R24, 0x1bf, P3 ;  /* 0x000001bf1800780c */ /* 0x000fe40001f64470 */
[----:B------:R-:W-:Y:S01]  /*0520*/  @!P1 MOV R34, R36 ;  /* 0x0000002400229202 */ /* 0x000fe20000000f00 */
[----:B------:R-:W-:-:S04]  /*0530*/  @P0 IMAD.WIDE.U32 R8, R29, c[0x0][0x1c0], R8 ;  /* 0x000070001d080a25 */ /* 0x000fc800078e0008 */
[----:B------:R-:W-:Y:S01]  /*0540*/  @!P1 IMAD.WIDE.U32 R2, R28, c[0x0][0x1c0], R34 ;  /* 0x000070001c029a25 */ /* 0x000fe200078e0022 */
[----:B------:R-:W-:Y:S02]  /*0550*/  @P0 IADD3 R9, R9, R11, RZ ;  /* 0x0000000b09090210 */ /* 0x000fe40007ffe0ff */
[C---:B------:R-:W-:Y:S02]  /*0560*/  @P0 LEA R16, P4, R8.reuse, c[0x0][0x170], 0x1 ;  /* 0x00005c0008100a11 */ /* 0x040fe400078808ff */
[----:B------:R-:W-:Y:S01]  /*0570*/  @!P1 IADD3 R3, R3, R13, RZ ;  /* 0x0000000d03039210 */ /* 0x000fe20007ffe0ff */
[----:B------:R-:W-:Y:S01]  /*0580*/  @!P3 IMAD R11, R5, c[0x0][0x1c0], RZ ;  /* 0x00007000050bba24 */ /* 0x000fe200078e02ff */
[----:B------:R-:W-:Y:S01]  /*0590*/  @P0 LEA.HI.X R17, R8, c[0x0][0x174], R9, 0x1, P4 ;  /* 0x00005d0008110a11 */ /* 0x000fe200020f0c09 */
[C---:B------:R-:W-:Y:S01]  /*05a0*/  @!P2 IMAD R13, R27.reuse, c[0x0][0x1c4], R0 ;  /* 0x000071001b0daa24 */ /* 0x040fe200078e0200 */
[-C--:B------:R-:W-:Y:S02]  /*05b0*/  @!P2 MOV R8, R36.reuse ;  /* 0x000000240008a202 */ /* 0x080fe40000000f00 */
[----:B------:R-:W-:Y:S01]  /*05c0*/  @!P2 MOV R9, R35 ;  /* 0x000000230009a202 */ /* 0x000fe20000000f00 */
[----:B------:R-:W-:Y:S01]  /*05d0*/  @!P3 IMAD R19, R26, c[0x0][0x1c4], R11 ;  /* 0x000071001a13ba24 */ /* 0x000fe200078e020b */
[----:B------:R-:W-:Y:S01]  /*05e0*/  @!P1 LEA R14, P5, R2, c[0x0][0x170], 0x1 ;  /* 0x00005c00020e9a11 */ /* 0x000fe200078a08ff */
[----:B------:R-:W2:Y:S02]  /*05f0*/  @P0 LDG.E R4, [R16.64] ;  /* 0x0000000610040981 */ /* 0x000ea4000c1e1900 */
[----:B------:R-:W-:Y:S01]  /*0600*/  @!P2 IMAD.WIDE.U32 R8, R27, c[0x0][0x1c0], R8 ;  /* 0x000070001b08aa25 */ /* 0x000fe200078e0008 */
[----:B------:R-:W-:-:S02]  /*0610*/  @!P3 MOV R10, R36 ;  /* 0x00000024000ab202 */ /* 0x000fc40000000f00 */
[----:B------:R-:W-:Y:S02]  /*0620*/  @!P3 MOV R11, R35 ;  /* 0x00000023000bb202 */ /* 0x000fe40000000f00 */
[----:B------:R-:W-:Y:S02]  /*0630*/  @!P1 LEA.HI.X R15, R2, c[0x0][0x174], R3, 0x1, P5 ;  /* 0x00005d00020f9a11 */ /* 0x000fe400028f0c03 */
[----:B------:R-:W-:Y:S02]  /*0640*/  MOV R3, RZ ;  /* 0x000000ff00037202 */ /* 0x000fe40000000f00 */
[----:B------:R-:W-:Y:S02]  /*0650*/  @!P2 IADD3 R9, R9, R13, RZ ;  /* 0x0000000d0909a210 */ /* 0x000fe40007ffe0ff */
[----:B------:R-:W-:Y:S01]  /*0660*/  @!P2 LEA R12, P4, R8, c[0x0][0x170], 0x1 ;  /* 0x00005c00080caa11 */ /* 0x000fe200078808ff */
[----:B------:R-:W-:Y:S01]  /*0670*/  @!P3 IMAD.WIDE.U32 R10, R26, c[0x0][0x1c0], R10 ;  /* 0x000070001a0aba25 */ /* 0x000fe200078e000a */
[----:B------:R-:W-:Y:S01]  /*0680*/  MOV R2, RZ ;  /* 0x000000ff00027202 */ /* 0x000fe20000000f00 */
[----:B------:R0:W3:Y:S01]  /*0690*/  @!P1 LDG.E R3, [R14.64] ;  /* 0x000000060e039981 */ /* 0x0000e2000c1e1900 */
[----:B------:R-:W-:-:S02]  /*06a0*/  @!P2 LEA.HI.X R13, R8, c[0x0][0x174], R9, 0x1, P4 ;  /* 0x00005d00080daa11 */ /* 0x000fc400020f0c09 */
[----:B------:R-:W-:Y:S02]  /*06b0*/  @!P3 IADD3 R9, R11, R19, RZ ;  /* 0x000000130b09b210 */ /* 0x000fe40007ffe0ff */
[C---:B------:R-:W-:Y:S01]  /*06c0*/  @!P3 LEA R8, P1, R10.reuse, c[0x0][0x170], 0x1 ;  /* 0x00005c000a08ba11 */ /* 0x040fe200078208ff */
[----:B------:R-:W4:Y:S01]  /*06d0*/  @!P2 LDG.E R2, [R12.64] ;  /* 0x000000060c02a981 */ /* 0x000f22000c1e1900 */
[----:B------:R-:W-:Y:S02]  /*06e0*/  MOV R0, RZ ;  /* 0x000000ff00007202 */ /* 0x000fe40000000f00 */
[----:B------:R-:W-:-:S05]  /*06f0*/  @!P3 LEA.HI.X R9, R10, c[0x0][0x174], R9, 0x1, P1 ;  /* 0x00005d000a09ba11 */ /* 0x000fca00008f0c09 */
[----:B------:R1:W5:Y:S01]  /*0700*/  @!P3 LDG.E R0, [R8.64] ;  /* 0x000000060800b981 */ /* 0x000362000c1e1900 */
[C---:B------:R-:W-:Y:S02]  /*0710*/  ISETP.GT.AND P1, PT, R22.reuse, 0x1e, PT ;  /* 0x0000001e1600780c */ /* 0x040fe40003f24270 */
[----:B------:R-:W-:Y:S02]  /*0720*/  ISETP.NE.AND P3, PT, R22, RZ, PT ;  /* 0x000000ff1600720c */ /* 0x000fe40003f65270 */
[----:B------:R-:W-:Y:S01]  /*0730*/  ISETP.NE.AND P2, PT, R24, RZ, PT ;  /* 0x000000ff1800720c */ /* 0x000fe20003f45270 */
[----:B------:R-:W-:Y:S01]  /*0740*/  BSSY B0, `(.L_x_3790) ;  /* 0x000005a000007945 */ /* 0x000fe20003800000 */
[--C-:B--2---:R-:W-:Y:S02]  /*0750*/  HADD2.F32 R11, -RZ, R4.reuse.H1_H1 ;  /* 0x30000004ff0b7230 */ /* 0x104fe40000004100 */
[----:B------:R-:W-:-:S03]  /*0760*/  HADD2.F32 R10, -RZ, R4.H0_H0 ;  /* 0x20000004ff0a7230 */ /* 0x000fc60000004100 */
[----:B0-----:R-:W-:Y:S02]  /*0770*/  FMUL.FTZ R15, R11, R11 ;  /* 0x0000000b0b0f7220 */ /* 0x001fe40000410000 */
[C---:B------:R-:W-:Y:S02]  /*0780*/  FADD.FTZ R11, R10.reuse, R11 ;  /* 0x0000000b0a0b7221 */ /* 0x040fe40000010000 */
[----:B------:R-:W-:Y:S01]  /*0790*/  FFMA.FTZ R15, R10, R10, R15 ;  /* 0x0000000a0a0f7223 */ /* 0x000fe2000001000f */
[--C-:B---3--:R-:W-:Y:S02]  /*07a0*/  HADD2.F32 R17, -RZ, R3.reuse.H1_H1 ;  /* 0x30000003ff117230 */ /* 0x108fe40000004100 */
[----:B------:R-:W-:Y:S02]  /*07b0*/  HADD2.F32 R14, -RZ, R3.H0_H0 ;  /* 0x20000003ff0e7230 */ /* 0x000fe40000004100 */
[--C-:B----4-:R-:W-:Y:S01]  /*07c0*/  HADD2.F32 R10, -RZ, R2.reuse.H1_H1 ;  /* 0x30000002ff0a7230 */ /* 0x110fe20000004100 */
[----:B------:R-:W-:Y:S01]  /*07d0*/  FMUL.FTZ R13, R17, R17 ;  /* 0x00000011110d7220 */ /* 0x000fe20000410000 */
[----:B-1----:R-:W-:Y:S01]  /*07e0*/  HADD2.F32 R9, -RZ, R2.H0_H0 ;  /* 0x20000002ff097230 */ /* 0x002fe20000004100 */
[----:B------:R-:W-:-:S02]  /*07f0*/  FADD.FTZ R12, R14, R17 ;  /* 0x000000110e0c7221 */ /* 0x000fc40000010000 */
[----:B------:R-:W-:Y:S02]  /*0800*/  FMUL.FTZ R8, R10, R10 ;  /* 0x0000000a0a087220 */ /* 0x000fe40000410000 */
[----:B------:R-:W-:Y:S01]  /*0810*/  FFMA.FTZ R14, R14, R14, R13 ;  /* 0x0000000e0e0e7223 */ /* 0x000fe2000001000d */
[--C-:B-----5:R-:W-:Y:S01]  /*0820*/  HADD2.F32 R13, -RZ, R0.reuse.H1_H1 ;  /* 0x30000000ff0d7230 */ /* 0x120fe20000004100 */
[----:B------:R-:W-:Y:S02]  /*0830*/  FADD.FTZ R15, RZ, R15 ;  /* 0x0000000fff0f7221 */ /* 0x000fe40000010000 */
[C---:B------:R-:W-:Y:S02]  /*0840*/  FADD.FTZ R10, R9.reuse, R10 ;  /* 0x0000000a090a7221 */ /* 0x040fe40000010000 */
[----:B------:R-:W-:Y:S01]  /*0850*/  FFMA.FTZ R9, R9, R9, R8 ;  /* 0x0000000909097223 */ /* 0x000fe20000010008 */
[----:B------:R-:W-:Y:S01]  /*0860*/  HADD2.F32 R8, -RZ, R0.H0_H0 ;  /* 0x20000000ff087230 */ /* 0x000fe20000004100 */
[----:B------:R-:W-:-:S02]  /*0870*/  FADD.FTZ R14, R15, R14 ;  /* 0x0000000e0f0e7221 */ /* 0x000fc40000010000 */
[----:B------:R-:W-:Y:S02]  /*0880*/  FMUL.FTZ R15, R13, R13 ;  /* 0x0000000d0d0f7220 */ /* 0x000fe40000410000 */
[----:B------:R-:W-:Y:S02]  /*0890*/  FADD.FTZ R11, RZ, R11 ;  /* 0x0000000bff0b7221 */ /* 0x000fe40000010000 */
[----:B------:R-:W-:Y:S02]  /*08a0*/  FADD.FTZ R13, R8, R13 ;  /* 0x0000000d080d7221 */ /* 0x000fe40000010000 */
[----:B------:R-:W-:Y:S02]  /*08b0*/  FADD.FTZ R9, R14, R9 ;  /* 0x000000090e097221 */ /* 0x000fe40000010000 */
[----:B------:R-:W-:Y:S02]  /*08c0*/  FFMA.FTZ R8, R8, R8, R15 ;  /* 0x0000000808087223 */ /* 0x000fe4000001000f */
[----:B------:R-:W-:-:S02]  /*08d0*/  FADD.FTZ R11, R11, R12 ;  /* 0x0000000c0b0b7221 */ /* 0x000fc40000010000 */
[----:B------:R-:W-:Y:S02]  /*08e0*/  FADD.FTZ R8, R9, R8 ;  /* 0x0000000809087221 */ /* 0x000fe40000010000 */
[----:B------:R-:W-:-:S03]  /*08f0*/  FADD.FTZ R10, R11, R10 ;  /* 0x0000000a0b0a7221 */ /* 0x000fc60000010000 */
[----:B------:R-:W0:Y:S01]  /*0900*/  SHFL.DOWN PT, R11, R8, 0x1, 0x1f ;  /* 0x08201f00080b7f89 */ /* 0x000e2200000e0000 */
[----:B------:R-:W-:-:S05]  /*0910*/  FADD.FTZ R18, R10, R13 ;  /* 0x0000000d0a127221 */ /* 0x000fca0000010000 */
[----:B------:R-:W1:Y:S01]  /*0920*/  SHFL.DOWN PT, R9, R18, 0x1, 0x1f ;  /* 0x08201f0012097f89 */ /* 0x000e6200000e0000 */
[----:B0-----:R-:W-:-:S05]  /*0930*/  @!P1 FADD.FTZ R8, R8, R11 ;  /* 0x0000000b08089221 */ /* 0x001fca0000010000 */
[----:B------:R-:W0:Y:S01]  /*0940*/  SHFL.DOWN PT, R11, R8, 0x2, 0x1f ;  /* 0x08401f00080b7f89 */ /* 0x000e2200000e0000 */
[----:B-1----:R-:W-:-:S05]  /*0950*/  @!P1 FADD.FTZ R18, R18, R9 ;  /* 0x0000000912129221 */ /* 0x002fca0000010000 */
[----:B------:R-:W1:Y:S01]  /*0960*/  SHFL.DOWN PT, R9, R18, 0x2, 0x1f ;  /* 0x08401f0012097f89 */ /* 0x000e6200000e0000 */
[----:B------:R-:W-:-:S13]  /*0970*/  ISETP.GT.AND P1, PT, R22, 0x1d, PT ;  /* 0x0000001d1600780c */ /* 0x000fda0003f24270 */
        /* <DEDUP_REMOVED lines=16> */
[----:B------:R-:W-:Y:S01]  /*0a80*/  MOV R19, R8 ;  /* 0x0000000800137202 */ /* 0x000fe20000000f00 */
[----:B-1----:R-:W-:-:S05]  /*0a90*/  @!P1 FADD.FTZ R18, R18, R9 ;  /* 0x0000000912129221 */ /* 0x002fca0000010000 */
        /* <DEDUP_REMOVED lines=36> */
.L_x_3791:
[----:B------:R-:W-:Y:S05]  /*0ce0*/  BSYNC B0 ;  /* 0x0000000000007941 */ /* 0x000fea0003800000 */
.L_x_3790:
        /* <DEDUP_REMOVED lines=25> */
.L_x_3794:
[----:B------:R-:W2:Y:S01]  /*0e80*/  LDG.E.STRONG.GPU R10, [R8.64] ;  /* 0x00000006080a7981 */ /* 0x000ea2000c1ef900 */
[----:B------:R-:W-:Y:S01]  /*0e90*/  YIELD ;  /* 0x0000000000007946 */ /* 0x000fe20003800000 */
[----:B--2---:R-:W-:Y:S01]  /*0ea0*/  ISETP.NE.AND P1, PT, R10, R11, PT ;  /* 0x0000000b0a00720c */ /* 0x004fe20003f25270 */
[----:B------:R-:W-:-:S12]  /*0eb0*/  CCTL.IVALL ;  /* 0x00000000ff00798f */ /* 0x000fd80002000000 */
[----:B------:R-:W-:Y:S05]  /*0ec0*/  @P1 BRA `(.L_x_3794) ;  /* 0xffffffb000001947 */ /* 0x000fea000383ffff */
.L_x_3793:
        /* <DEDUP_REMOVED lines=11> */
.L_x_3796:
        /* <DEDUP_REMOVED lines=59> */
.L_x_3795:
        /* <DEDUP_REMOVED lines=19> */
.L_x_3798:
[----:B------:R-:W-:Y:S05]  /*1460*/  BSYNC B0 ;  /* 0x0000000000007941 */ /* 0x000fea0003800000 */
.L_x_3797:
        /* <DEDUP_REMOVED lines=30> */
.L_x_3792:
        /* <DEDUP_REMOVED lines=16> */
[--C-:B------:R-:W-:Y:S01]  /*1750*/  HADD2.F32 R33, -RZ, R3.reuse.H0_H0 ;  /* 0x20000003ff217230 */ /* 0x100fe20000004100 */
[----:B------:R-:W-:Y:S01]  /*1760*/  ISETP.NE.AND P4, PT, RZ, UR5, PT ;  /* 0x00000005ff007c0c */ /* 0x000fe2000bf85270 */
[----:B-1----:R-:W-:Y:S01]  /*1770*/  HADD2.F32 R16, -RZ, R3.H1_H1 ;  /* 0x30000003ff107230 */ /* 0x002fe20000004100 */
[----:B------:R-:W1:Y:S01]  /*1780*/  LDS.64 R12, [0x88] ;  /* 0x00008800ff0c7984 */ /* 0x000e620000000a00 */
[--C-:B------:R-:W-:Y:S01]  /*1790*/  HADD2.F32 R17, -RZ, R2.reuse.H0_H0 ;  /* 0x20000002ff117230 */ /* 0x100fe20000004100 */
[----:B------:R-:W-:Y:S01]  /*17a0*/  ISETP.GE.U32.AND P2, PT, R28, c[0x0][0x1c8], PT ;  /* 0x000072001c007a0c */ /* 0x000fe20003f46070 */
[----:B0-----:R-:W-:Y:S01]  /*17b0*/  HADD2.F32 R19, -RZ, R2.H1_H1 ;  /* 0x30000002ff137230 */ /* 0x001fe20000004100 */
[----:B------:R-:W-:Y:S01]  /*17c0*/  ISETP.GE.U32.AND P3, PT, R27, c[0x0][0x1c8], PT ;  /* 0x000072001b007a0c */ /* 0x000fe20003f66070 */
[--C-:B------:R-:W-:Y:S01]  /*17d0*/  HADD2.F32 R3, -RZ, R0.reuse.H0_H0 ;  /* 0x20000000ff037230 */ /* 0x100fe20000004100 */
[----:B------:R-:W-:Y:S01]  /*17e0*/  ISETP.GE.AND.EX P2, PT, R7, c[0x0][0x1cc], PT, P2 ;  /* 0x0000730007007a0c */ /* 0x000fe20003f46320 */
[----:B------:R-:W-:Y:S01]  /*17f0*/  HADD2.F32 R15, -RZ, R0.H1_H1 ;  /* 0x30000000ff0f7230 */ /* 0x000fe20000004100 */
[----:B------:R-:W-:-:S02]  /*1800*/  ISETP.GE.AND.EX P3, PT, R6, c[0x0][0x1cc], PT, P3 ;  /* 0x0000730006007a0c */ /* 0x000fc40003f66330 */
        /* <DEDUP_REMOVED lines=11> */
[--C-:B------:R-:W-:Y:S02]  /*18c0*/  HADD2.F32 R32, -RZ, R4.reuse.H0_H0 ;  /* 0x20000004ff207230 */ /* 0x100fe40000004100 */
[----:B------:R-:W-:Y:S01]  /*18d0*/  HADD2.F32 R4, -RZ, R4.H1_H1 ;  /* 0x30000004ff047230 */ /* 0x000fe20000004100 */
[----:B------:R0:W1:Y:S01]  /*18e0*/  @P1 MUFU.RSQ R13, R18 ;  /* 0x00000012000d1308 */ /* 0x0000620000001400 */
[----:B------:R-:W-:Y:S01]  /*18f0*/  ISETP.GE.U32.AND P1, PT, R26, c[0x0][0x1c8], PT ;  /* 0x000072001a007a0c */ /* 0x000fe20003f26070 */
[--C-:B------:R-:W-:Y:S02]  /*1900*/  FADD.FTZ R32, R32, -R12.reuse ;  /* 0x8000000c20207221 */ /* 0x100fe40000010000 */
[--C-:B------:R-:W-:Y:S01]  /*1910*/  FADD.FTZ R2, R4, -R12.reuse ;  /* 0x8000000c04027221 */ /* 0x100fe20000010000 */
[----:B------:R-:W-:Y:S01]  /*1920*/  ISETP.GE.AND.EX P1, PT, R5, c[0x0][0x1cc], PT, P1 ;  /* 0x0000730005007a0c */ /* 0x000fe20003f26310 */
[----:B------:R-:W-:-:S02]  /*1930*/  FADD.FTZ R4, R17, -R12 ;  /* 0x8000000c11047221 */ /* 0x000fc40000010000 */
[--C-:B0-----:R-:W-:Y:S01]  /*1940*/  FADD.FTZ R18, R33, -R12.reuse ;  /* 0x8000000c21127221 */ /* 0x101fe20000010000 */
[----:B------:R-:W-:Y:S01]  /*1950*/  ISETP.GT.U32.OR P1, PT, R24, 0x1bf, P1 ;  /* 0x000001bf1800780c */ /* 0x000fe20000f24470 */
[----:B------:R-:W-:Y:S02]  /*1960*/  FADD.FTZ R12, R15, -R12 ;  /* 0x8000000c0f0c7221 */ /* 0x000fe40000010000 */
[-C--:B-1----:R-:W-:Y:S02]  /*1970*/  FMUL.FTZ R15, R18, R13.reuse ;  /* 0x0000000d120f7220 */ /* 0x082fe40000410000 */
[-C--:B------:R-:W-:Y:S02]  /*1980*/  FMUL.FTZ R17, R4, R13.reuse ;  /* 0x0000000d04117220 */ /* 0x080fe40000410000 */
[-C--:B------:R-:W-:Y:S02]  /*1990*/  FMUL.FTZ R19, R14, R13.reuse ;  /* 0x0000000d0e137220 */ /* 0x080fe40000410000 */
[----:B------:R-:W-:-:S02]  /*19a0*/  FMUL.FTZ R3, R32, R13 ;  /* 0x0000000d20037220 */ /* 0x000fc40000410000 */
[-C--:B------:R-:W-:Y:S02]  /*19b0*/  FMUL.FTZ R16, R16, R13.reuse ;  /* 0x0000000d10107220 */ /* 0x080fe40000410000 */
[-C--:B------:R-:W-:Y:S02]  /*19c0*/  FMUL.FTZ R18, R0, R13.reuse ;  /* 0x0000000d00127220 */ /* 0x080fe40000410000 */
[-C--:B------:R-:W-:Y:S02]  /*19d0*/  FMUL.FTZ R14, R12, R13.reuse ;  /* 0x0000000d0c0e7220 */ /* 0x080fe40000410000 */
[----:B------:R-:W-:Y:S02]  /*19e0*/  FMUL.FTZ R2, R2, R13 ;  /* 0x0000000d02027220 */ /* 0x000fe40000410000 */
[C-C-:B--2---:R-:W-:Y:S02]  /*19f0*/  FFMA.FTZ R4, R8.reuse, R15, R10.reuse ;  /* 0x0000000f08047223 */ /* 0x144fe4000001000a */
[----:B------:R-:W-:-:S02]  /*1a00*/  FFMA.FTZ R0, R8, R17, R10 ;  /* 0x0000001108007223 */ /* 0x000fc4000001000a */
[C-C-:B------:R-:W-:Y:S02]  /*1a10*/  FFMA.FTZ R12, R8.reuse, R3, R10.reuse ;  /* 0x00000003080c7223 */ /* 0x140fe4000001000a */
        /* <DEDUP_REMOVED lines=16> */
.L_x_3799:
[----:B------:R-:W-:Y:S01]  /*1b20*/  BSSY B0, `(.L_x_3800) ;  /* 0x000000c000007945 */ /* 0x000fe20003800000 */
[----:B------:R-:W-:Y:S05]  /*1b30*/  @!P0 BRA `(.L_x_3801) ;  /* 0x000000a000008947 */ /* 0x000fea0003800000 */
[----:B------:R-:W-:Y:S01]  /*1b40*/  MOV R2, R36 ;  /* 0x0000002400027202 */ /* 0x000fe20000000f00 */
[----:B------:R-:W-:Y:S01]  /*1b50*/  IMAD R8, R21, c[0x0][0x1c0], RZ ;  /* 0x0000700015087a24 */ /* 0x000fe200078e02ff */
[----:B------:R-:W-:Y:S02]  /*1b60*/  MOV R3, R35 ;  /* 0x0000002300037202 */ /* 0x000fe40000000f00 */
[----:B------:R-:W-:Y:S01]  /*1b70*/  F2FP.PACK_AB R11, R11, R12 ;  /* 0x0000000c0b0b723e */ /* 0x000fe200000000ff */
[C---:B------:R-:W-:Y:S02]  /*1b80*/  IMAD R9, R29.reuse, c[0x0][0x1c4], R8 ;  /* 0x000071001d097a24 */ /* 0x040fe400078e0208 */
[----:B------:R-:W-:-:S05]  /*1b90*/  IMAD.WIDE.U32 R2, R29, c[0x0][0x1c0], R2 ;  /* 0x000070001d027a25 */ /* 0x000fca00078e0002 */
[----:B------:R-:W-:Y:S02]  /*1ba0*/  IADD3 R9, R3, R9, RZ ;  /* 0x0000000903097210 */ /* 0x000fe40007ffe0ff */
[----:B------:R-:W-:-:S04]  /*1bb0*/  LEA R8, P5, R2, c[0x0][0x160], 0x1 ;  /* 0x0000580002087a11 */ /* 0x000fc800078a08ff */
[----:B------:R-:W-:-:S05]  /*1bc0*/  LEA.HI.X R9, R2, c[0x0][0x164], R9, 0x1, P5 ;  /* 0x0000590002097a11 */ /* 0x000fca00028f0c09 */
[----:B------:R0:W-:Y:S04]  /*1bd0*/  STG.E [R8.64], R11 ;  /* 0x0000000b08007986 */ /* 0x0001e8000c101906 */
.L_x_3801:
[----:B------:R-:W-:Y:S05]  /*1be0*/  BSYNC B0 ;  /* 0x0000000000007941 */ /* 0x000fea0003800000 */
.L_x_3800:
        /* <DEDUP_REMOVED lines=11> */
.L_x_3802:
[----:B------:R-:W-:Y:S01]  /*1ca0*/  BSSY B0, `(.L_x_3803) ;  /* 0x000000c000007945 */ /* 0x000fe20003800000 */
[----:B------:R-:W-:Y:S05]  /*1cb0*/  @P2 BRA `(.L_x_3804) ;  /* 0x000000a000002947 */ /* 0x000fea0003800000 */
[----:B------:R-:W-:Y:S01]  /*1cc0*/  MOV R2, R36 ;  /* 0x0000002400027202 */ /* 0x000fe20000000f00 */
[----:B------:R-:W-:Y:S01]  /*1cd0*/  IMAD R7, R7, c[0x0][0x1c0], RZ ;  /* 0x0000700007077a24 */ /* 0x000fe200078e02ff */
[----:B------:R-:W-:Y:S02]  /*1ce0*/  MOV R3, R35 ;  /* 0x0000002300037202 */ /* 0x000fe40000000f00 */
[----:B------:R-:W-:Y:S01]  /*1cf0*/  F2FP.PACK_AB R17, R17, R4 ;  /* 0x000000041111723e */ /* 0x000fe200000000ff */
[C---:B------:R-:W-:Y:S02]  /*1d00*/  IMAD R7, R28.reuse, c[0x0][0x1c4], R7 ;  /* 0x000071001c077a24 */ /* 0x040fe400078e0207 */
[----:B------:R-:W-:-:S05]  /*1d10*/  IMAD.WIDE.U32 R2, R28, c[0x0][0x1c0], R2 ;  /* 0x000070001c027a25 */ /* 0x000fca00078e0002 */
[----:B------:R-:W-:Y:S02]  /*1d20*/  IADD3 R7, R3, R7, RZ ;  /* 0x0000000703077210 */ /* 0x000fe40007ffe0ff */
[----:B0-----:R-:W-:-:S04]  /*1d30*/  LEA R8, P2, R2, c[0x0][0x160], 0x1 ;  /* 0x0000580002087a11 */ /* 0x001fc800078408ff */
[----:B------:R-:W-:-:S05]  /*1d40*/  LEA.HI.X R9, R2, c[0x0][0x164], R7, 0x1, P2 ;  /* 0x0000590002097a11 */ /* 0x000fca00010f0c07 */
[----:B------:R0:W-:Y:S04]  /*1d50*/  STG.E [R8.64], R17 ;  /* 0x0000001108007986 */ /* 0x0001e8000c101906 */
.L_x_3804:
[----:B------:R-:W-:Y:S05]  /*1d60*/  BSYNC B0 ;  /* 0x0000000000007941 */ /* 0x000fea0003800000 */
.L_x_3803:
        /* <DEDUP_REMOVED lines=11> */
.L_x_3805:
        /* <DEDUP_REMOVED lines=12> */
.L_x_3807:
[----:B------:R-:W-:Y:S05]  /*1ee0*/  BSYNC B0 ;  /* 0x0000000000007941 */ /* 0x000fea0003800000 */
.L_x_3806:
        /* <DEDUP_REMOVED lines=11> */
.L_x_3808:
        /* <DEDUP_REMOVED lines=12> */
.L_x_3810:
[----:B------:R-:W-:Y:S05]  /*2060*/  BSYNC B0 ;  /* 0x0000000000007941 */ /* 0x000fea0003800000 */
.L_x_3809:
[----:B------:R-:W-:Y:S02]  /*2070*/  IADD3 R30, R30, c[0x0][0x10], RZ ;  /* 0x000004001e1e7a10 */ /* 0x000fe40007ffe0ff */
[----:B------:R-:W-:Y:S02]  /*2080*/  IADD3 R20, R20, 0x1, RZ ;  /* 0x0000000114147810 */ /* 0x000fe40007ffe0ff */
[----:B------:R-:W-:-:S13]  /*2090*/  ISETP.GE.AND P1, PT, R30, UR4, PT ;  /* 0x000000041e007c0c */ /* 0x000fda000bf26270 */
[----:B------:R-:W-:Y:S01]  /*20a0*/  @P1 CALL.REL.NOINC `(.L_x_3811) ;  /* 0x0000001000001944 */ /* 0x000fe20003c00000 */
[----:B------:R-:W-:Y:S05]  /*20b0*/  BRA `(.L_x_3812) ;  /* 0xffffe10000007947 */ /* 0x000fea000383ffff */
.L_x_3811:
[----:B------:R-:W-:Y:S05]  /*20c0*/  EXIT ;  /* 0x000000000000794d */ /* 0x000fea0003800000 */
.L_x_3813:
        /* <DEDUP_REMOVED lines=11> */
.L_x_5225:


//--------------------- .text._Z35group_norm_nhwc_fwd_one_pass_kernelI11Fp16IOFp32WLi128ELi56ELi448EEv26Group_norm_nhwc_fwd_params --------------------------
	.section	.text._Z35group_norm_nhwc_fwd_one_pass_kernelI11Fp16IOFp32WLi128ELi56ELi448EEv26Group_norm_nhwc_fwd_params,"ax",@progbits
	.sectioninfo	@"SHI_REGISTERS=48"
	.align	128
        .global         _Z35group_norm_nhwc_fwd_one_pass_kernelI11Fp16IOFp32WLi128ELi56ELi448EEv26Group_norm_nhwc_fwd_params
        .type           _Z35group_norm_nhwc_fwd_one_pass_kernelI11Fp16IOFp32WLi128ELi56ELi448EEv26Group_norm_nhwc_fwd_params,@function
        .size           _Z35group_norm_nhwc_fwd_one_pass_kernelI11Fp16IOFp32WLi128ELi56ELi448EEv26Group_norm_nhwc_fwd_params,(.L_x_5226 - _Z35group_norm_nhwc_fwd_one_pass_kernelI11Fp16IOFp32WLi128ELi56ELi448EEv26Group_norm_nhwc_fwd_params)
        .other          _Z35group_norm_nhwc_fwd_one_pass_kernelI11Fp16IOFp32WLi128ELi56ELi448EEv26Group_norm_nhwc_fwd_params,@"STO_CUDA_ENTRY STV_DEFAULT"
_Z35group_norm_nhwc_fwd_one_pass_kernelI11Fp16IOFp32WLi128ELi56ELi448EEv26Group_norm_nhwc_fwd_params:
.text._Z35group_norm_nhwc_fwd_one_pass_kernelI11Fp16IOFp32WLi128ELi56ELi448EEv26Group_norm_nhwc_fwd_params:
        /* <DEDUP_REMOVED lines=40> */
.L_x_3851:
        /* <DEDUP_REMOVED lines=12> */
[----:B------:R-:W-:Y:S02]  /*0340*/  LOP3.LUT R2, R22, c[0x0][0x1d8], RZ, 0x3c, !PT ;  /* 0x0000760016027a12 */ /* 0x000fe400078e3cff */
[----:B------:R-:W-:Y:S02]  /*0350*/  SHF.R.S32.HI R7, RZ, 0x1f, R25 ;  /* 0x0000001fff077819 */ /* 0x000fe40000011419 */
[----:B------:R-:W-:Y:S01]  /*0360*/  ISETP.GE.AND P5, PT, R2, RZ, PT ;  /* 0x000000ff0200720c */ /* 0x000fe20003fa6270 */
[----:B------:R-:W-:Y:S01]  /*0370*/  IMAD.HI.U32 R3, R3, R6, RZ ;  /* 0x0000000603037227 */ /* 0x000fe200078e00ff */
[----:B------:R-:W-:-:S04]  /*0380*/  SHF.R.U32.HI R2, RZ, 0x2, R19 ;  /* 0x00000002ff027819 */ /* 0x000fc80000011613 */
[----:B------:R-:W-:-:S05]  /*0390*/  IADD3 R4, -R3, RZ, RZ ;  /* 0x000000ff03047210 */ /* 0x000fca0007ffe1ff */
[----:B------:R-:W-:-:S05]  /*03a0*/  IMAD R4, R5, R4, R6 ;  /* 0x0000000405047224 */ /* 0x000fca00078e0206 */
[----:B------:R-:W-:-:S13]  /*03b0*/  ISETP.GT.U32.AND P6, PT, R5, R4, PT ;  /* 0x000000040500720c */ /* 0x000fda0003fc4070 */
[-C--:B------:R-:W-:Y:S02]  /*03c0*/  @!P6 IADD3 R4, R4, -R5.reuse, RZ ;  /* 0x800000050404e210 */ /* 0x080fe40007ffe0ff */
[----:B------:R-:W-:Y:S02]  /*03d0*/  @!P6 IADD3 R3, R3, 0x1, RZ ;  /* 0x000000010303e810 */ /* 0x000fe40007ffe0ff */
[----:B------:R-:W-:Y:S02]  /*03e0*/  ISETP.GE.U32.AND P0, PT, R4, R5, PT ;  /* 0x000000050400720c */ /* 0x000fe40003f06070 */
[----:B------:R-:W-:-:S11]  /*03f0*/  ISETP.NE.AND P6, PT, RZ, c[0x0][0x1d8], PT ;  /* 0x00007600ff007a0c */ /* 0x000fd60003fc5270 */
[----:B------:R-:W-:-:S04]  /*0400*/  @P0 IADD3 R3, R3, 0x1, RZ ;  /* 0x0000000103030810 */ /* 0x000fc80007ffe0ff */
[----:B------:R-:W-:-:S04]  /*0410*/  MOV R5, R3 ;  /* 0x0000000300057202 */ /* 0x000fc80000000f00 */
[----:B------:R-:W-:Y:S02]  /*0420*/  @!P5 IADD3 R5, -R5, RZ, RZ ;  /* 0x000000ff0505d210 */ /* 0x000fe40007ffe1ff */
[----:B------:R-:W-:-:S04]  /*0430*/  @!P6 LOP3.LUT R5, RZ, c[0x0][0x1d8], RZ, 0x33, !PT ;  /* 0x00007600ff05ea12 */ /* 0x000fc800078e33ff */
[----:B------:R-:W-:Y:S02]  /*0440*/  IADD3 R3, -R5, RZ, RZ ;  /* 0x000000ff05037210 */ /* 0x000fe40007ffe1ff */
[----:B------:R-:W-:-:S03]  /*0450*/  SHF.R.S32.HI R4, RZ, 0x1f, R5 ;  /* 0x0000001fff047819 */ /* 0x000fc60000011405 */
[----:B------:R-:W-:Y:S02]  /*0460*/  IMAD R34, R3, c[0x0][0x1d8], R22 ;  /* 0x0000760003227a24 */ /* 0x000fe400078e0216 */
[----:B------:R-:W-:-:S04]  /*0470*/  IMAD.WIDE.U32 R2, R2, 0x24924925, RZ ;  /* 0x2492492502027825 */ /* 0x000fc800078e00ff */
[----:B------:R-:W-:Y:S02]  /*0480*/  IMAD R34, R34, 0x38, RZ ;  /* 0x0000003822227824 */ /* 0x000fe400078e02ff */
[----:B------:R-:W-:Y:S02]  /*0490*/  IMAD R4, R4, c[0x0][0x1d0], RZ ;  /* 0x0000740004047a24 */ /* 0x000fe400078e02ff */
[----:B------:R-:W-:Y:S01]  /*04a0*/  IMAD R27, R0, c[0x0][0x1e4], R3 ;  /* 0x00007900001b7a24 */ /* 0x000fe200078e0203 */
[----:B------:R-:W-:Y:S01]  /*04b0*/  IADD3 R16, P0, R25, R34, RZ ;  /* 0x0000002219107210 */ /* 0x000fe20007f1e0ff */
[----:B------:R-:W-:Y:S02]  /*04c0*/  IMAD R3, R5, c[0x0][0x1d4], R4 ;  /* 0x0000750005037a24 */ /* 0x000fe400078e0204 */
[----:B------:R-:W-:Y:S01]  /*04d0*/  @P2 IMAD R2, R40, c[0x0][0x1c0], RZ ;  /* 0x0000700028022a24 */ /* 0x000fe200078e02ff */
[----:B------:R-:W-:Y:S02]  /*04e0*/  LEA.HI.X.SX32 R17, R34, R7, 0x1, P0 ;  /* 0x0000000722117211 */ /* 0x000fe400000f0eff */
[----:B------:R-:W-:Y:S01]  /*04f0*/  IADD3 R35, R27, 0x40, RZ ;  /* 0x000000401b237810 */ /* 0x000fe20007ffe0ff */
[----:B------:R-:W-:Y:S01]  /*0500*/  @P2 IMAD R7, R23, c[0x0][0x1c4], R2 ;  /* 0x0000710017072a24 */ /* 0x000fe200078e0202 */
[----:B------:R-:W-:Y:S01]  /*0510*/  IADD3 R37, R27, 0x50, RZ ;  /* 0x000000501b257810 */ /* 0x000fe20007ffe0ff */
[----:B------:R-:W-:Y:S01]  /*0520*/  IMAD.WIDE.U32 R16, R5, c[0x0][0x1d0], R16 ;  /* 0x0000740005107a25 */ /* 0x000fe200078e0010 */
[----:B------:R-:W-:-:S02]  /*0530*/  ISETP.GE.U32.AND P5, PT, R35, c[0x0][0x1c8], PT ;  /* 0x0000720023007a0c */ /* 0x000fc40003fa6070 */
[----:B------:R-:W-:Y:S02]  /*0540*/  SHF.R.S32.HI R9, RZ, 0x1f, R35 ;  /* 0x0000001fff097819 */ /* 0x000fe40000011423 */
[----:B------:R-:W-:Y:S02]  /*0550*/  IADD3 R3, R17, R3, RZ ;  /* 0x0000000311037210 */ /* 0x000fe40007ffe0ff */
[-C--:B------:R-:W-:Y:S02]  /*0560*/  @P2 MOV R2, R16.reuse ;  /* 0x0000001000022202 */ /* 0x080fe40000000f00 */
[----:B------:R-:W-:Y:S02]  /*0570*/  ISETP.GE.AND.EX P5, PT, R9, c[0x0][0x1cc], PT, P5 ;  /* 0x0000730009007a0c */ /* 0x000fe40003fa6350 */
[----:B------:R-:W-:Y:S01]  /*0580*/  @P3 MOV R6, R16 ;  /* 0x0000001000063202 */ /* 0x000fe20000000f00 */
[----:B------:R-:W-:Y:S01]  /*0590*/  @P2 IMAD.WIDE.U32 R4, R23, c[0x0][0x1c0], R2 ;  /* 0x0000700017042a25 */ /* 0x000fe200078e0002 */
[----:B------:R-:W-:-:S02]  /*05a0*/  SHF.R.S32.HI R28, RZ, 0x1f, R37 ;  /* 0x0000001fff1c7819 */ /* 0x000fc40000011425 */
[----:B------:R-:W-:Y:S02]  /*05b0*/  ISETP.LT.U32.AND P5, PT, R19, 0x1c0, !P5 ;  /* 0x000001c01300780c */ /* 0x000fe40006fa1070 */
[----:B------:R-:W-:Y:S01]  /*05c0*/  @P2 IADD3 R5, R5, R7, RZ ;  /* 0x0000000705052210 */ /* 0x000fe20007ffe0ff */
[----:B------:R-:W-:Y:S01]  /*05d0*/  @P3 IMAD R7, R41, c[0x0][0x1c0], RZ ;  /* 0x0000700029073a24 */ /* 0x000fe200078e02ff */
[----:B------:R-:W-:Y:S02]  /*05e0*/  @P2 LEA R10, P0, R4, c[0x0][0x170], 0x1 ;  /* 0x00005c00040a2a11 */ /* 0x000fe400078008ff */
[----:B------:R-:W-:Y:S01]  /*05f0*/  @P4 MOV R12, R16 ;  /* 0x00000010000c4202 */ /* 0x000fe20000000f00 */
[----:B------:R-:W-:Y:S01]  /*0600*/  @P3 IMAD R15, R18, c[0x0][0x1c4], R7 ;  /* 0x00007100120f3a24 */ /* 0x000fe200078e0207 */
[----:B------:R-:W-:Y:S01]  /*0610*/  @P2 LEA.HI.X R11, R4, c[0x0][0x174], R5, 0x1, P0 ;  /* 0x00005d00040b2a11 */ /* 0x000fe200000f0c05 */
[----:B------:R-:W-:Y:S01]  /*0620*/  @P1 IMAD R5, R39, c[0x0][0x1c0], RZ ;  /* 0x0000700027051a24 */ /* 0x000fe200078e02ff */
[----:B------:R-:W-:-:S02]  /*0630*/  @P3 MOV R7, R3 ;  /* 0x0000000300073202 */ /* 0x000fc40000000f00 */
[----:B------:R-:W-:Y:S01]  /*0640*/  ISETP.GE.U32.AND P0, PT, R37, c[0x0][0x1c8], PT ;  /* 0x0000720025007a0c */ /* 0x000fe20003f06070 */
[----:B------:R-:W-:Y:S01]  /*0650*/  @P1 IMAD R29, R8, c[0x0][0x1c4], R5 ;  /* 0x00007100081d1a24 */ /* 0x000fe200078e0205 */
[----:B------:R-:W-:Y:S01]  /*0660*/  @P4 MOV R13, R3 ;  /* 0x00000003000d4202 */ /* 0x000fe20000000f00 */
[----:B------:R-:W-:Y:S01]  /*0670*/  @P3 IMAD.WIDE.U32 R6, R18, c[0x0][0x1c0], R6 ;  /* 0x0000700012063a25 */ /* 0x000fe200078e0006 */
[----:B------:R-:W-:Y:S02]  /*0680*/  ISETP.GE.AND.EX P0, PT, R28, c[0x0][0x1cc], PT, P0 ;  /* 0x000073001c007a0c */ /* 0x000fe40003f06300 */
[----:B------:R-:W-:Y:S01]  /*0690*/  @P1 MOV R14, R16 ;  /* 0x00000010000e1202 */ /* 0x000fe20000000f00 */
[----:B------:R-:W-:Y:S01]  /*06a0*/  @P4 IMAD.WIDE.U32 R12, R20, c[0x0][0x1c0], R12 ;  /* 0x00007000140c4a25 */ /* 0x000fe200078e000c */
[----:B------:R-:W-:Y:S02]  /*06b0*/  ISETP.LT.U32.AND P0, PT, R19, 0x1c0, !P0 ;  /* 0x000001c01300780c */ /* 0x000fe40004701070 */
[----:B------:R-:W-:Y:S01]  /*06c0*/  @P3 IADD3 R5, R7, R15, RZ ;  /* 0x0000000f07053210 */ /* 0x000fe20007ffe0ff */
[----:B------:R-:W-:Y:S01]  /*06d0*/  @P5 IMAD R30, R9, c[0x0][0x1c0], RZ ;  /* 0x00007000091e5a24 */ /* 0x000fe200078e02ff */
[----:B------:R-:W-:-:S02]  /*06e0*/  @P1 MOV R15, R3 ;  /* 0x00000003000f1202 */ /* 0x000fc40000000f00 */
[----:B------:R-:W-:Y:S01]  /*06f0*/  @P3 LEA R4, P6, R6, c[0x0][0x170], 0x1 ;  /* 0x00005c0006043a11 */ /* 0x000fe200078c08ff */
[----:B------:R-:W-:Y:S01]  /*0700*/  @P5 IMAD R33, R35, c[0x0][0x1c4], R30 ;  /* 0x0000710023215a24 */ /* 0x000fe200078e021e */
[----:B------:R-:W-:Y:S01]  /*0710*/  @P4 IADD3 R7, R13, R31, RZ ;  /* 0x0000001f0d074210 */ /* 0x000fe20007ffe0ff */
[----:B------:R-:W-:Y:S01]  /*0720*/  @P1 IMAD.WIDE.U32 R8, R8, c[0x0][0x1c0], R14 ;  /* 0x0000700008081a25 */ /* 0x000fe200078e000e */
[----:B------:R-:W-:Y:S02]  /*0730*/  @P3 LEA.HI.X R5, R6, c[0x0][0x174], R5, 0x1, P6 ;  /* 0x00005d0006053a11 */ /* 0x000fe400030f0c05 */
[----:B------:R-:W-:Y:S01]  /*0740*/  @P4 LEA R6, P6, R12, c[0x0][0x170], 0x1 ;  /* 0x00005c000c064a11 */ /* 0x000fe200078c08ff */
[----:B------:R-:W-:Y:S01]  /*0750*/  @P0 IMAD R28, R28, c[0x0][0x1c0], RZ ;  /* 0x000070001c1c0a24 */ /* 0x000fe200078e02ff */
[----:B------:R-:W-:Y:S02]  /*0760*/  @P5 MOV R14, R16 ;  /* 0x00000010000e5202 */ /* 0x000fe40000000f00 */
[----:B------:R-:W-:-:S02]  /*0770*/  @P5 MOV R15, R3 ;  /* 0x00000003000f5202 */ /* 0x000fc40000000f00 */
[----:B------:R-:W-:Y:S02]  /*0780*/  @P4 LEA.HI.X R7, R12, c[0x0][0x174], R7, 0x1, P6 ;  /* 0x00005d000c074a11 */ /* 0x000fe400030f0c07 */
[----:B------:R-:W-:Y:S01]  /*0790*/  @P1 IADD3 R9, R9, R29, RZ ;  /* 0x0000001d09091210 */ /* 0x000fe20007ffe0ff */
[----:B------:R-:W-:Y:S01]  /*07a0*/  @P5 IMAD.WIDE.U32 R14, R35, c[0x0][0x1c0], R14 ;  /* 0x00007000230e5a25 */ /* 0x000fe200078e000e */
[C---:B------:R-:W-:Y:S02]  /*07b0*/  @P1 LEA R12, P6, R8.reuse, c[0x0][0x170], 0x1 ;  /* 0x00005c00080c1a11 */ /* 0x040fe400078c08ff */
[----:B------:R-:W-:Y:S01]  /*07c0*/  @P0 MOV R30, R16 ;  /* 0x00000010001e0202 */ /* 0x000fe20000000f00 */
[----:B------:R-:W-:Y:S01]  /*07d0*/  @P0 IMAD R29, R37, c[0x0][0x1c4], R28 ;  /* 0x00007100251d0a24 */ /* 0x000fe200078e021c */
[----:B------:R-:W-:Y:S02]  /*07e0*/  @P0 MOV R31, R3 ;  /* 0x00000003001f0202 */ /* 0x000fe40000000f00 */
[----:B------:R-:W-:-:S02]  /*07f0*/  @P1 LEA.HI.X R13, R8, c[0x0][0x174], R9, 0x1, P6 ;  /* 0x00005d00080d1a11 */ /* 0x000fc400030f0c09 */
[----:B------:R-:W-:Y:S01]  /*0800*/  @P5 IADD3 R9, R15, R33, RZ ;  /* 0x000000210f095210 */ /* 0x000fe20007ffe0ff */
[----:B------:R-:W-:Y:S01]  /*0810*/  @P0 IMAD.WIDE.U32 R30, R37, c[0x0][0x1c0], R30 ;  /* 0x00007000251e0a25 */ /* 0x000fe200078e001e */
[C---:B------:R-:W-:Y:S02]  /*0820*/  @P5 LEA R36, P6, R14.reuse, c[0x0][0x170], 0x1 ;  /* 0x00005c000e245a11 */ /* 0x040fe400078c08ff */
[----:B------:R-:W-:Y:S02]  /*0830*/  IADD3 R15, R27, 0x60, RZ ;  /* 0x000000601b0f7810 */ /* 0x000fe40007ffe0ff */
[----:B------:R-:W-:Y:S02]  /*0840*/  @P5 LEA.HI.X R37, R14, c[0x0][0x174], R9, 0x1, P6 ;  /* 0x00005d000e255a11 */ /* 0x000fe400030f0c09 */
[----:B------:R-:W-:Y:S02]  /*0850*/  @P0 IADD3 R9, R31, R29, RZ ;  /* 0x0000001d1f090210 */ /* 0x000fe40007ffe0ff */
[----:B------:R-:W-:Y:S01]  /*0860*/  CS2R R28, SRZ ;  /* 0x00000000001c7805 */ /* 0x000fe2000001ff00 */
[----:B------:R-:W-:-:S02]  /*0870*/  SHF.R.S32.HI R14, RZ, 0x1f, R15 ;  /* 0x0000001fff0e7819 */ /* 0x000fc4000001140f */
[----:B------:R-:W-:-:S03]  /*0880*/  @P0 LEA R8, P6, R30, c[0x0][0x170], 0x1 ;  /* 0x00005c001e080a11 */ /* 0x000fc600078c08ff */
[----:B------:R0:W2:Y:S01]  /*0890*/  @P5 LDG.E R28, [R36.64] ;  /* 0x00000008241c5981 */ /* 0x0000a2000c1e1900 */
[----:B------:R-:W-:Y:S01]  /*08a0*/  ISETP.GE.U32.AND P5, PT, R15, c[0x0][0x1c8], PT ;  /* 0x000072000f007a0c */ /* 0x000fe20003fa6070 */
[----:B------:R-:W-:Y:S01]  /*08b0*/  CS2R R32, SRZ ;  /* 0x0000000000207805 */ /* 0x000fe2000001ff00 */
[----:B------:R-:W-:Y:S01]  /*08c0*/  @P0 LEA.HI.X R9, R30, c[0x0][0x174], R9, 0x1, P6 ;  /* 0x00005d001e090a11 */ /* 0x000fe200030f0c09 */
[----:B------:R1:W3:Y:S01]  /*08d0*/  @P2 LDG.E R29, [R10.64] ;  /* 0x000000080a1d2981 */ /* 0x0002e2000c1e1900 */
[----:B------:R-:W-:Y:S02]  /*08e0*/  ISETP.GE.AND.EX P5, PT, R14, c[0x0][0x1cc], PT, P5 ;  /* 0x000073000e007a0c */ /* 0x000fe40003fa6350 */
[----:B------:R-:W-:Y:S01]  /*08f0*/  ISETP.GE.U32.AND P6, PT, R26, c[0x0][0x1c8], PT ;  /* 0x000072001a007a0c */ /* 0x000fe20003fc6070 */
[----:B------:R4:W5:Y:S01]  /*0900*/  @P1 LDG.E R32, [R12.64] ;  /* 0x000000080c201981 */ /* 0x000962000c1e1900 */
[----:B------:R-:W-:Y:S02]  /*0910*/  SHF.R.S32.HI R31, RZ, 0x1f, R26 ;  /* 0x0000001fff1f7819 */ /* 0x000fe4000001141a */
[----:B------:R-:W-:Y:S01]  /*0920*/  ISETP.LT.U32.AND P5, PT, R19, 0x1c0, !P5 ;  /* 0x000001c01300780c */ /* 0x000fe20006fa1070 */
[----:B------:R0:W2:Y:S01]  /*0930*/  @P4 LDG.E R33, [R6.64] ;  /* 0x0000000806214981 */ /* 0x0000a2000c1e1900 */
[----:B------:R-:W-:-:S02]  /*0940*/  ISETP.GE.AND.EX P6, PT, R31, c[0x0][0x1cc], PT, P6 ;  /* 0x000073001f007a0c */ /* 0x000fc40003fc6360 */
[----:B------:R-:W-:Y:S02]  /*0950*/  MOV R30, RZ ;  /* 0x000000ff001e7202 */ /* 0x000fe40000000f00 */
[----:B------:R-:W-:-:S04]  /*0960*/  ISETP.GT.U32.OR P6, PT, R19, 0x1bf, P6 ;  /* 0x000001bf1300780c */ /* 0x000fc800037c4470 */
[----:B------:R0:W2:Y:S03]  /*0970*/  @P3 LDG.E R30, [R4.64] ;  /* 0x00000008041e3981 */ /* 0x0000a6000c1e1900 */
[-C--:B-1----:R-:W-:Y:S01]  /*0980*/  @P5 MOV R10, R16.reuse ;  /* 0x00000010000a5202 */ /* 0x082fe20000000f00 */
[----:B------:R-:W-:Y:S01]  /*0990*/  @P5 IMAD R14, R14, c[0x0][0x1c0], RZ ;  /* 0x000070000e0e5a24 */ /* 0x000fe200078e02ff */
[-C--:B------:R-:W-:Y:S02]  /*09a0*/  @P5 MOV R11, R3.reuse ;  /* 0x00000003000b5202 */ /* 0x080fe40000000f00 */
[----:B------:R-:W-:Y:S01]  /*09b0*/  MOV R35, RZ ;  /* 0x000000ff00237202 */ /* 0x000fe20000000f00 */
[C---:B----4-:R-:W-:Y:S01]  /*09c0*/  @P5 IMAD R13, R15.reuse, c[0x0][0x1c4], R14 ;  /* 0x000071000f0d5a24 */ /* 0x050fe200078e020e */
[----:B0-----:R-:W-:Y:S01]  /*09d0*/  @!P6 MOV R6, R16 ;  /* 0x000000100006e202 */ /* 0x001fe20000000f00 */
[----:B------:R-:W-:Y:S01]  /*09e0*/  @P5 IMAD.WIDE.U32 R10, R15, c[0x0][0x1c0], R10 ;  /* 0x000070000f0a5a25 */ /* 0x000fe200078e000a */
[----:B------:R-:W-:-:S02]  /*09f0*/  @!P6 MOV R7, R3 ;  /* 0x000000030007e202 */ /* 0x000fc40000000f00 */
[----:B------:R3:W4:Y:S01]  /*0a00*/  @P0 LDG.E R35, [R8.64] ;  /* 0x0000000808230981 */ /* 0x000722000c1e1900 */
[----:B------:R-:W-:Y:S01]  /*0a10*/  @!P6 IMAD R15, R31, c[0x0][0x1c0], RZ ;  /* 0x000070001f0fea24 */ /* 0x000fe200078e02ff */
[----:B------:R-:W-:Y:S01]  /*0a20*/  @P5 IADD3 R5, R11, R13, RZ ;  /* 0x0000000d0b055210 */ /* 0x000fe20007ffe0ff */
[----:B------:R-:W-:Y:S01]  /*0a30*/  @!P6 IMAD.WIDE.U32 R6, R26, c[0x0][0x1c0], R6 ;  /* 0x000070001a06ea25 */ /* 0x000fe200078e0006 */
[----:B------:R-:W-:Y:S01]  /*0a40*/  @P5 LEA R4, P0, R10, c[0x0][0x170], 0x1 ;  /* 0x00005c000a045a11 */ /* 0x000fe200078008ff */
[----:B------:R-:W-:Y:S02]  /*0a50*/  CS2R R36, SRZ ;  /* 0x0000000000247805 */ /* 0x000fe4000001ff00 */
[----:B------:R-:W-:Y:S01]  /*0a60*/  @!P6 IMAD R15, R26, c[0x0][0x1c4], R15 ;  /* 0x000071001a0fea24 */ /* 0x000fe200078e020f */
[----:B------:R-:W-:Y:S02]  /*0a70*/  @P5 LEA.HI.X R5, R10, c[0x0][0x174], R5, 0x1, P0 ;  /* 0x00005d000a055a11 */ /* 0x000fe400000f0c05 */
[----:B------:R-:W-:-:S02]  /*0a80*/  @!P6 LEA R10, P0, R6, c[0x0][0x170], 0x1 ;  /* 0x00005c00060aea11 */ /* 0x000fc400078008ff */
[----:B------:R-:W-:Y:S01]  /*0a90*/  @!P6 IADD3 R7, R7, R15, RZ ;  /* 0x0000000f0707e210 */ /* 0x000fe20007ffe0ff */
[----:B------:R0:W4:Y:S03]  /*0aa0*/  @P5 LDG.E R36, [R4.64] ;  /* 0x0000000804245981 */ /* 0x000126000c1e1900 */
[----:B------:R-:W-:-:S05]  /*0ab0*/  @!P6 LEA.HI.X R11, R6, c[0x0][0x174], R7, 0x1, P0 ;  /* 0x00005d00060bea11 */ /* 0x000fca00000f0c07 */
[----:B------:R1:W4:Y:S01]  /*0ac0*/  @!P6 LDG.E R37, [R10.64] ;  /* 0x000000080a25e981 */ /* 0x000322000c1e1900 */
[C---:B------:R-:W-:Y:S02]  /*0ad0*/  ISETP.GT.AND P0, PT, R38.reuse, 0x1e, PT ;  /* 0x0000001e2600780c */ /* 0x040fe40003f04270 */
[----:B------:R-:W-:Y:S02]  /*0ae0*/  ISETP.NE.AND P6, PT, R38, RZ, PT ;  /* 0x000000ff2600720c */ /* 0x000fe40003fc5270 */
[----:B------:R-:W-:Y:S01]  /*0af0*/  ISETP.NE.AND P5, PT, R19, RZ, PT ;  /* 0x000000ff1300720c */ /* 0x000fe20003fa5270 */
[----:B------:R-:W-:Y:S01]  /*0b00*/  ULDC UR5, c[0x0][0xc] ;  /* 0x0000030000057ab9 */ /* 0x000fe20000000800 */
[----:B------:R-:W-:Y:S01]  /*0b10*/  BSSY B0, `(.L_x_3814) ;  /* 0x0000077000007945 */ /* 0x000fe20003800000 */
[----:B---3--:R-:W-:Y:S02]  /*0b20*/  HADD2.F32 R9, -RZ, R29.H1_H1 ;  /* 0x3000001dff097230 */ /* 0x008fe40000004100 */
[----:B-----5:R-:W-:-:S02]  /*0b30*/  HADD2.F32 R7, -RZ, R32.H1_H1 ;  /* 0x30000020ff077230 */ /* 0x020fc40000004100 */
[----:B------:R-:W-:Y:S02]  /*0b40*/  HADD2.F32 R6, -RZ, R32.H0_H0 ;  /* 0x20000020ff067230 */ /* 0x000fe40000004100 */
[----:B------:R-:W-:Y:S01]  /*0b50*/  HADD2.F32 R8, -RZ, R29.H0_H0 ;  /* 0x2000001dff087230 */ /* 0x000fe20000004100 */
[----:B0-----:R-:W-:Y:S02]  /*0b60*/  FMUL.FTZ R5, R7, R7 ;  /* 0x0000000707057220 */ /* 0x001fe40000410000 */
[----:B------:R-:W-:Y:S02]  /*0b70*/  FADD.FTZ R7, R6, R7 ;  /* 0x0000000706077221 */ /* 0x000fe40000010000 */
[----:B------:R-:W-:Y:S02]  /*0b80*/  FMUL.FTZ R13, R9, R9 ;  /* 0x00000009090d7220 */ /* 0x000fe40000410000 */
[----:B------:R-:W-:Y:S01]  /*0b90*/  FADD.FTZ R12, R8, R9 ;  /* 0x00000009080c7221 */ /* 0x000fe20000010000 */
[--C-:B--2---:R-:W-:Y:S01]  /*0ba0*/  HADD2.F32 R9, -RZ, R30.reuse.H1_H1 ;  /* 0x3000001eff097230 */ /* 0x104fe20000004100 */
[----:B------:R-:W-:Y:S01]  /*0bb0*/  FFMA.FTZ R5, R6, R6, R5 ;  /* 0x0000000606057223 */ /* 0x000fe20000010005 */
[----:B------:R-:W-:Y:S01]  /*0bc0*/  HADD2.F32 R4, -RZ, R30.H0_H0 ;  /* 0x2000001eff047230 */ /* 0x000fe20000004100 */
[----:B------:R-:W-:-:S02]  /*0bd0*/  FADD.FTZ R7, RZ, R7 ;  /* 0x00000007ff077221 */ /* 0x000fc40000010000 */
[----:B------:R-:W-:Y:S01]  /*0be0*/  FFMA.FTZ R8, R8, R8, R13 ;  /* 0x0000000808087223 */ /* 0x000fe2000001000d */
[--C-:B------:R-:W-:Y:S01]  /*0bf0*/  HADD2.F32 R13, -RZ, R33.reuse.H1_H1 ;  /* 0x30000021ff0d7230 */ /* 0x100fe20000004100 */
[----:B------:R-:W-:Y:S02]  /*0c00*/  FADD.FTZ R5, RZ, R5 ;  /* 0x00000005ff057221 */ /* 0x000fe40000010000 */
[----:B-1----:R-:W-:Y:S02]  /*0c10*/  FMUL.FTZ R11, R9, R9 ;  /* 0x00000009090b7220 */ /* 0x002fe40000410000 */
[C---:B------:R-:W-:Y:S02]  /*0c20*/  FADD.FTZ R6, R4.reuse, R9 ;  /* 0x0000000904067221 */ /* 0x040fe40000010000 */
[----:B------:R-:W-:Y:S01]  /*0c30*/  FADD.FTZ R7, R7, R12 ;  /* 0x0000000c07077221 */ /* 0x000fe20000010000 */
[----:B------:R-:W-:Y:S01]  /*0c40*/  HADD2.F32 R10, -RZ, R33.H0_H0 ;  /* 0x20000021ff0a7230 */ /* 0x000fe20000004100 */
[----:B------:R-:W-:Y:S01]  /*0c50*/  FADD.FTZ R5, R5, R8 ;  /* 0x0000000805057221 */ /* 0x000fe20000010000 */
[----:B------:R-:W-:Y:S01]  /*0c60*/  HADD2.F32 R8, -RZ, R28.H1_H1 ;  /* 0x3000001cff087230 */ /* 0x000fe20000004100 */
[----:B------:R-:W-:-:S02]  /*0c70*/  FFMA.FTZ R4, R4, R4, R11 ;  /* 0x0000000404047223 */ /* 0x000fc4000001000b */
[----:B------:R-:W-:Y:S02]  /*0c80*/  FMUL.FTZ R9, R13, R13 ;  /* 0x0000000d0d097220 */ /* 0x000fe40000410000 */
[----:B------:R-:W-:Y:S01]  /*0c90*/  FADD.FTZ R6, R7, R6 ;  /* 0x0000000607067221 */ /* 0x000fe20000010000 */
[----:B------:R-:W-:Y:S01]  /*0ca0*/  HADD2.F32 R7, -RZ, R28.H0_H0 ;  /* 0x2000001cff077230 */ /* 0x000fe20000004100 */
[C---:B------:R-:W-:Y:S01]  /*0cb0*/  FADD.FTZ R13, R10.reuse, R13 ;  /* 0x0000000d0a0d7221 */ /* 0x040fe20000010000 */
[----:B----4-:R-:W-:Y:S01]  /*0cc0*/  HADD2.F32 R11, -RZ, R35.H1_H1 ;  /* 0x30000023ff0b7230 */ /* 0x010fe20000004100 */
[----:B------:R-:W-:Y:S02]  /*0cd0*/  FFMA.FTZ R9, R10, R10, R9 ;  /* 0x0000000a0a097223 */ /* 0x000fe40000010009 */
[----:B------:R-:W-:Y:S02]  /*0ce0*/  FADD.FTZ R4, R5, R4 ;  /* 0x0000000405047221 */ /* 0x000fe40000010000 */
[----:B------:R-:W-:-:S02]  /*0cf0*/  FMUL.FTZ R10, R8, R8 ;  /* 0x00000008080a7220 */ /* 0x000fc40000410000 */
[C---:B------:R-:W-:Y:S01]  /*0d00*/  FADD.FTZ R5, R7.reuse, R8 ;  /* 0x0000000807057221 */ /* 0x040fe20000010000 */
[----:B------:R-:W-:Y:S01]  /*0d10*/  HADD2.F32 R8, -RZ, R35.H0_H0 ;  /* 0x20000023ff087230 */ /* 0x000fe20000004100 */
[----:B------:R-:W-:Y:S02]  /*0d20*/  FADD.FTZ R6, R6, R13 ;  /* 0x0000000d06067221 */ /* 0x000fe40000010000 */
[----:B------:R-:W-:Y:S02]  /*0d30*/  FADD.FTZ R4, R4, R9 ;  /* 0x0000000904047221 */ /* 0x000fe40000010000 */
[----:B------:R-:W-:Y:S02]  /*0d40*/  FFMA.FTZ R7, R7, R7, R10 ;  /* 0x0000000707077223 */ /* 0x000fe4000001000a */
[----:B------:R-:W-:Y:S01]  /*0d50*/  FMUL.FTZ R9, R11, R11 ;  /* 0x0000000b0b097220 */ /* 0x000fe20000410000 */
[----:B------:R-:W-:Y:S01]  /*0d60*/  HADD2.F32 R10, -RZ, R36.H1_H1 ;  /* 0x30000024ff0a7230 */ /* 0x000fe20000004100 */
[----:B------:R-:W-:-:S02]  /*0d70*/  FADD.FTZ R5, R6, R5 ;  /* 0x0000000506057221 */ /* 0x000fc40000010000 */
[----:B------:R-:W-:Y:S02]  /*0d80*/  FADD.FTZ R6, R8, R11 ;  /* 0x0000000b08067221 */ /* 0x000fe40000010000 */
[----:B------:R-:W-:Y:S02]  /*0d90*/  FADD.FTZ R4, R4, R7 ;  /* 0x0000000704047221 */ /* 0x000fe40000010000 */
[----:B------:R-:W-:Y:S01]  /*0da0*/  FFMA.FTZ R9, R8, R8, R9 ;  /* 0x0000000808097223 */ /* 0x000fe20000010009 */
[----:B------:R-:W-:Y:S01]  /*0db0*/  HADD2.F32 R7, -RZ, R36.H0_H0 ;  /* 0x20000024ff077230 */ /* 0x000fe20000004100 */
[----:B------:R-:W-:Y:S02]  /*0dc0*/  FADD.FTZ R5, R5, R6 ;  /* 0x0000000605057221 */ /* 0x000fe40000010000 */
[----:B------:R-:W-:Y:S02]  /*0dd0*/  FMUL.FTZ R6, R10, R10 ;  /* 0x0000000a0a067220 */ /* 0x000fe40000410000 */
[----:B------:R-:W-:Y:S01]  /*0de0*/  FADD.FTZ R4, R4, R9 ;  /* 0x0000000904047221 */ /* 0x000fe20000010000 */
[----:B------:R-:W-:Y:S01]  /*0df0*/  HADD2.F32 R9, -RZ, R37.H1_H1 ;  /* 0x30000025ff097230 */ /* 0x000fe20000004100 */
[----:B------:R-:W-:-:S02]  /*0e00*/  FADD.FTZ R10, R7, R10 ;  /* 0x0000000a070a7221 */ /* 0x000fc40000010000 */
[----:B------:R-:W-:Y:S01]  /*0e10*/  FFMA.FTZ R7, R7, R7, R6 ;  /* 0x0000000707077223 */ /* 0x000fe20000010006 */
[----:B------:R-:W-:Y:S01]  /*0e20*/  HADD2.F32 R6, -RZ, R37.H0_H0 ;  /* 0x20000025ff067230 */ /* 0x000fe20000004100 */
[----:B------:R-:W-:Y:S02]  /*0e30*/  FMUL.FTZ R11, R9, R9 ;  /* 0x00000009090b7220 */ /* 0x000fe40000410000 */
[----:B------:R-:W-:Y:S02]  /*0e40*/  FADD.FTZ R5, R5, R10 ;  /* 0x0000000a05057221 */ /* 0x000fe40000010000 */
[----:B------:R-:W-:Y:S02]  /*0e50*/  FADD.FTZ R4, R4, R7 ;  /* 0x0000000704047221 */ /* 0x000fe40000010000 */
[C---:B------:R-:W-:Y:S02]  /*0e60*/  FADD.FTZ R8, R6.reuse, R9 ;  /* 0x0000000906087221 */ /* 0x040fe40000010000 */
[----:B------:R-:W-:-:S02]  /*0e70*/  FFMA.FTZ R11, R6, R6, R11 ;  /* 0x00000006060b7223 */ /* 0x000fc4000001000b */
        /* <DEDUP_REMOVED lines=64> */
.L_x_3815:
[----:B------:R-:W-:Y:S05]  /*1280*/  BSYNC B0 ;  /* 0x0000000000007941 */ /* 0x000fea0003800000 */
.L_x_3814:
        /* <DEDUP_REMOVED lines=26> */
.L_x_3818:
[----:B------:R-:W2:Y:S01]  /*1430*/  LDG.E.STRONG.GPU R8, [R6.64] ;  /* 0x0000000806087981 */ /* 0x000ea2000c1ef900 */
[----:B------:R-:W-:Y:S01]  /*1440*/  YIELD ;  /* 0x0000000000007946 */ /* 0x000fe20003800000 */
[----:B--2---:R-:W-:Y:S01]  /*1450*/  ISETP.NE.AND P0, PT, R8, R9, PT ;  /* 0x000000090800720c */ /* 0x004fe20003f05270 */
[----:B------:R-:W-:-:S12]  /*1460*/  CCTL.IVALL ;  /* 0x00000000ff00798f */ /* 0x000fd80002000000 */
[----:B------:R-:W-:Y:S05]  /*1470*/  @P0 BRA `(.L_x_3818) ;  /* 0xffffffb000000947 */ /* 0x000fea000383ffff */
.L_x_3817:
        /* <DEDUP_REMOVED lines=20> */
.L_x_3822:
        /* <DEDUP_REMOVED lines=116> */
.L_x_3821:
        /* <DEDUP_REMOVED lines=62> */
.L_x_3823:
[----:B------:R-:W-:-:S13]  /*20e0*/  ISETP.NE.OR P0, PT, RZ, UR5, P0 ;  /* 0x00000005ff007c0c */ /* 0x000fda0008705670 */
[----:B------:R-:W-:Y:S05]  /*20f0*/  @!P0 BRA `(.L_x_3819) ;  /* 0x000001f000008947 */ /* 0x000fea0003800000 */
.L_x_3820:
        /* <DEDUP_REMOVED lines=31> */
.L_x_3819:
        /* <DEDUP_REMOVED lines=12> */
.L_x_3825:
[----:B------:R-:W-:Y:S05]  /*23b0*/  BSYNC B0 ;  /* 0x0000000000007941 */ /* 0x000fea0003800000 */
.L_x_3824:
        /* <DEDUP_REMOVED lines=16> */
.L_x_3816:
        /* <DEDUP_REMOVED lines=16> */
[----:B------:R-:W-:Y:S01]  /*25c0*/  ISETP.NE.AND P6, PT, RZ, UR7, PT ;  /* 0x00000007ff007c0c */ /* 0x000fe2000bfc5270 */
[--C-:B------:R-:W-:Y:S01]  /*25d0*/  HADD2.F32 R34, -RZ, R29.reuse.H0_H0 ;  /* 0x2000001dff227230 */ /* 0x100fe20000004100 */
[----:B-1----:R-:W-:Y:S01]  /*25e0*/  SHF.R.U32.HI R12, RZ, 0x2, R19 ;  /* 0x00000002ff0c7819 */ /* 0x002fe20000011613 */
[----:B------:R-:W1:Y:S01]  /*25f0*/  LDS.64 R10, [0x88] ;  /* 0x00008800ff0a7984 */ /* 0x000e620000000a00 */
[----:B------:R-:W-:-:S03]  /*2600*/  HADD2.F32 R44, -RZ, R29.H1_H1 ;  /* 0x3000001dff2c7230 */ /* 0x000fc60000004100 */
[----:B------:R-:W-:-:S04]  /*2610*/  IMAD.WIDE.U32 R12, R12, 0x24924925, RZ ;  /* 0x249249250c0c7825 */ /* 0x000fc800078e00ff */
[----:B-1----:R-:W-:Y:S01]  /*2620*/  FMUL.FTZ R9, R10, c[0x0][0x1f4] ;  /* 0x00007d000a097a20 */ /* 0x002fe20000410000 */
[----:B------:R-:W-:-:S03]  /*2630*/  MOV R10, 0x3f800000 ;  /* 0x3f800000000a7802 */ /* 0x000fc60000000f00 */
[----:B------:R-:W-:-:S04]  /*2640*/  FMUL.FTZ R8, R9, R9 ;  /* 0x0000000909087220 */ /* 0x000fc80000410000 */
[----:B------:R-:W-:-:S05]  /*2650*/  FFMA.FTZ R8, R11, c[0x0][0x1f4], -R8 ;  /* 0x00007d000b087a23 */ /* 0x000fca0000010808 */
[----:B------:R-:W-:-:S13]  /*2660*/  FSETP.GTU.FTZ.AND P0, PT, R8, RZ, PT ;  /* 0x000000ff0800720b */ /* 0x000fda0003f1c000 */
[----:B------:R-:W-:Y:S01]  /*2670*/  @P0 FADD.FTZ R11, R8, c[0x0][0x188] ;  /* 0x00006200080b0621 */ /* 0x000fe20000010000 */
[--C-:B------:R-:W-:Y:S02]  /*2680*/  HADD2.F32 R8, -RZ, R32.reuse.H0_H0 ;  /* 0x20000020ff087230 */ /* 0x100fe40000004100 */
[----:B------:R-:W-:Y:S01]  /*2690*/  HADD2.F32 R32, -RZ, R32.H1_H1 ;  /* 0x30000020ff207230 */ /* 0x000fe20000004100 */
[----:B------:R-:W1:Y:S02]  /*26a0*/  @P0 MUFU.RSQ R10, R11 ;  /* 0x0000000b000a0308 */ /* 0x000e640000001400 */
[--C-:B0-----:R-:W-:Y:S02]  /*26b0*/  FADD.FTZ R15, R8, -R9.reuse ;  /* 0x80000009080f7221 */ /* 0x101fe40000010000 */
[----:B------:R-:W-:Y:S02]  /*26c0*/  FADD.FTZ R45, R32, -R9 ;  /* 0x80000009202d7221 */ /* 0x000fe40000010000 */
[----:B------:R-:W-:-:S02]  /*26d0*/  IMAD R8, R0, c[0x0][0x1e4], R13 ;  /* 0x0000790000087a24 */ /* 0x000fc400078e020d */
[-C--:B-1----:R-:W-:Y:S02]  /*26e0*/  FMUL.FTZ R15, R15, R10.reuse ;  /* 0x0000000a0f0f7220 */ /* 0x082fe40000410000 */
        /* <DEDUP_REMOVED lines=14> */
.L_x_3826:
[----:B------:R-:W-:Y:S01]  /*27d0*/  BSSY B0, `(.L_x_3827) ;  /* 0x000000c000007945 */ /* 0x000fe20003800000 */
[----:B------:R-:W-:Y:S05]  /*27e0*/  @!P1 BRA `(.L_x_3828) ;  /* 0x000000a000009947 */ /* 0x000fea0003800000 */
[----:B------:R-:W-:Y:S01]  /*27f0*/  IMAD R12, R39, c[0x0][0x1c0], RZ ;  /* 0x00007000270c7a24 */ /* 0x000fe200078e02ff */
[----:B------:R-:W-:Y:S02]  /*2800*/  MOV R13, R3 ;  /* 0x00000003000d7202 */ /* 0x000fe40000000f00 */
        /* <DEDUP_REMOVED lines=8> */
.L_x_3828:
[----:B------:R-:W-:Y:S05]  /*2890*/  BSYNC B0 ;  /* 0x0000000000007941 */ /* 0x000fea0003800000 */
.L_x_3827:
[--C-:B0-----:R-:W-:Y:S01]  /*28a0*/  FADD.FTZ R11, R34, -R9.reuse ;  /* 0x80000009220b7221 */ /* 0x101fe20000010000 */
[--C-:B------:R-:W-:Y:S01]  /*28b0*/  HADD2.F32 R14, -RZ, R30.reuse.H0_H0 ;  /* 0x2000001eff0e7230 */ /* 0x100fe20000004100 */
[--C-:B------:R-:W-:Y:S01]  /*28c0*/  FADD.FTZ R13, R44, -R9.reuse ;  /* 0x800000092c0d7221 */ /* 0x100fe20000010000 */
[----:B------:R-:W-:Y:S01]  /*28d0*/  HADD2.F32 R30, -RZ, R30.H1_H1 ;  /* 0x3000001eff1e7230 */ /* 0x000fe20000004100 */
[-C--:B------:R-:W-:Y:S01]  /*28e0*/  FMUL.FTZ R11, R11, R10.reuse ;  /* 0x0000000a0b0b7220 */ /* 0x080fe20000410000 */
[--C-:B------:R-:W-:Y:S01]  /*28f0*/  HADD2.F32 R32, -RZ, R33.reuse.H0_H0 ;  /* 0x20000021ff207230 */ /* 0x100fe20000004100 */
[----:B------:R-:W-:Y:S01]  /*2900*/  FMUL.FTZ R12, R13, R10 ;  /* 0x0000000a0d0c7220 */ /* 0x000fe20000410000 */
[----:B------:R-:W-:Y:S01]  /*2910*/  HADD2.F32 R34, -RZ, R33.H1_H1 ;  /* 0x30000021ff227230 */ /* 0x000fe20000004100 */
[--C-:B------:R-:W-:Y:S02]  /*2920*/  FADD.FTZ R33, R30, -R9.reuse ;  /* 0x800000091e217221 */ /* 0x100fe40000010000 */
[----:B------:R-:W-:-:S02]  /*2930*/  FADD.FTZ R29, R14, -R9 ;  /* 0x800000090e1d7221 */ /* 0x000fc40000010000 */
        /* <DEDUP_REMOVED lines=13> */
.L_x_3829:
        /* <DEDUP_REMOVED lines=12> */
.L_x_3831:
[----:B------:R-:W-:Y:S05]  /*2ad0*/  BSYNC B0 ;  /* 0x0000000000007941 */ /* 0x000fea0003800000 */
.L_x_3830:
[-C--:B------:R-:W-:Y:S02]  /*2ae0*/  FMUL.FTZ R29, R29, R10.reuse ;  /* 0x0000000a1d1d7220 */ /* 0x080fe40000410000 */
[----:B0-----:R-:W-:Y:S02]  /*2af0*/  FMUL.FTZ R12, R33, R10 ;  /* 0x0000000a210c7220 */ /* 0x001fe40000410000 */
[--C-:B------:R-:W-:Y:S02]  /*2b00*/  FADD.FTZ R27, R32, -R9.reuse ;  /* 0x80000009201b7221 */ /* 0x100fe40000010000 */
[----:B------:R-:W-:Y:S02]  /*2b10*/  FADD.FTZ R33, R34, -R9 ;  /* 0x8000000922217221 */ /* 0x000fe40000010000 */
        /* <DEDUP_REMOVED lines=13> */
.L_x_3832:
        /* <DEDUP_REMOVED lines=12> */
.L_x_3834:
[----:B------:R-:W-:Y:S05]  /*2cb0*/  BSYNC B0 ;  /* 0x0000000000007941 */ /* 0x000fea0003800000 */
.L_x_3833:
[-C--:B------:R-:W-:Y:S01]  /*2cc0*/  FMUL.FTZ R27, R27, R10.reuse ;  /* 0x0000000a1b1b7220 */ /* 0x080fe20000410000 */
[----:B------:R-:W-:Y:S01]  /*2cd0*/  HADD2.F32 R32, -RZ, R28.H0_H0 ;  /* 0x2000001cff207230 */ /* 0x000fe20000004100 */
        /* <DEDUP_REMOVED lines=15> */
.L_x_3835:
        /* <DEDUP_REMOVED lines=12> */
.L_x_3837:
[----:B------:R-:W-:Y:S05]  /*2e90*/  BSYNC B0 ;  /* 0x0000000000007941 */ /* 0x000fea0003800000 */
.L_x_3836:
[----:B------:R-:W-:Y:S01]  /*2ea0*/  HADD2.F32 R28, -RZ, R28.H1_H1 ;  /* 0x3000001cff1c7230 */ /* 0x000fe20000004100 */
[----:B------:R-:W-:Y:S01]  /*2eb0*/  IADD3 R12, R8, 0x50, RZ ;  /* 0x00000050080c7810 */ /* 0x000fe20007ffe0ff */
[----:B0-----:R-:W-:Y:S01]  /*2ec0*/  FADD.FTZ R15, R32, -R9 ;  /* 0x80000009200f7221 */ /* 0x001fe20000010000 */
[----:B------:R-:W-:Y:S01]  /*2ed0*/  ISETP.GE.U32.AND P5, PT, R11, c[0x0][0x1c8], PT ;  /* 0x000072000b007a0c */ /* 0x000fe20003fa6070 */
[--C-:B------:R-:W-:Y:S01]  /*2ee0*/  HADD2.F32 R30, -RZ, R35.reuse.H0_H0 ;  /* 0x20000023ff1e7230 */ /* 0x100fe20000004100 */
[----:B------:R-:W-:Y:S01]  /*2ef0*/  SHF.R.S32.HI R34, RZ, 0x1f, R11 ;  /* 0x0000001fff227819 */ /* 0x000fe2000001140b */
[--C-:B------:R-:W-:Y:S01]  /*2f00*/  FADD.FTZ R27, R28, -R9.reuse ;  /* 0x800000091c1b7221 */ /* 0x100fe20000010000 */
[----:B------:R-:W-:Y:S01]  /*2f10*/  ISETP.GE.U32.AND P0, PT, R12, c[0x0][0x1c8], PT ;  /* 0x000072000c007a0c */ /* 0x000fe20003f06070 */
[----:B------:R-:W-:Y:S01]  /*2f20*/  HADD2.F32 R44, -RZ, R35.H1_H1 ;  /* 0x30000023ff2c7230 */ /* 0x000fe20000004100 */
[----:B------:R-:W-:Y:S01]  /*2f30*/  SHF.R.S32.HI R13, RZ, 0x1f, R12 ;  /* 0x0000001fff0d7819 */ /* 0x000fe2000001140c */
[-C--:B------:R-:W-:Y:S01]  /*2f40*/  FMUL.FTZ R15, R15, R10.reuse ;  /* 0x0000000a0f0f7220 */ /* 0x080fe20000410000 */
[----:B------:R-:W-:Y:S01]  /*2f50*/  ISETP.GE.AND.EX P5, PT, R34, c[0x0][0x1cc], PT, P5 ;  /* 0x0000730022007a0c */ /* 0x000fe20003fa6350 */
[----:B------:R-:W-:Y:S01]  /*2f60*/  FMUL.FTZ R14, R27, R10 ;  /* 0x0000000a1b0e7220 */ /* 0x000fe20000410000 */
[----:B------:R-:W-:Y:S01]  /*2f70*/  ISETP.GE.AND.EX P0, PT, R13, c[0x0][0x1cc], PT, P0 ;  /* 0x000073000d007a0c */ /* 0x000fe20003f06300 */
[--C-:B------:R-:W-:Y:S01]  /*2f80*/  FADD.FTZ R35, R30, -R9.reuse ;  /* 0x800000091e237221 */ /* 0x100fe20000010000 */
[C---:B------:R-:W-:Y:S01]  /*2f90*/  ISETP.LT.U32.AND P5, PT, R19.reuse, 0x1c0, !P5 ;  /* 0x000001c01300780c */ /* 0x040fe20006fa1070 */
[----:B------:R-:W-:Y:S01]  /*2fa0*/  FADD.FTZ R45, R44, -R9 ;  /* 0x800000092c2d7221 */ /* 0x000fe20000010000 */
[----:B------:R-:W-:Y:S01]  /*2fb0*/  ISETP.LT.U32.AND P0, PT, R19, 0x1c0, !P0 ;  /* 0x000001c01300780c */ /* 0x000fe20004701070 */
[----:B------:R-:W-:-:S02]  /*2fc0*/  FFMA.FTZ R27, R6, R15, R4 ;  /* 0x0000000f061b7223 */ /* 0x000fc40000010004 */
[----:B------:R-:W-:Y:S01]  /*2fd0*/  FFMA.FTZ R30, R7, R14, R5 ;  /* 0x0000000e071e7223 */ /* 0x000fe20000010005 */
[----:B------:R-:W-:Y:S06]  /*2fe0*/  @!P6 BRA `(.L_x_3838) ;  /* 0x000000a00000e947 */ /* 0x000fec0003800000 */
        /* <DEDUP_REMOVED lines=10> */
.L_x_3838:
        /* <DEDUP_REMOVED lines=12> */
.L_x_3840:
[----:B------:R-:W-:Y:S05]  /*3150*/  BSYNC B0 ;  /* 0x0000000000007941 */ /* 0x000fea0003800000 */
.L_x_3839:
        /* <DEDUP_REMOVED lines=17> */
.L_x_3841:
        /* <DEDUP_REMOVED lines=12> */
.L_x_3843:
[----:B------:R-:W-:Y:S05]  /*3330*/  BSYNC B0 ;  /* 0x0000000000007941 */ /* 0x000fea0003800000 */
.L_x_3842:
[----:B------:R-:W-:Y:S01]  /*3340*/  HADD2.F32 R36, -RZ, R36.H1_H1 ;  /* 0x30000024ff247230 */ /* 0x000fe20000004100 */
[--C-:B0-----:R-:W-:Y:S01]  /*3350*/  FADD.FTZ R13, R32, -R9.reuse ;  /* 0x80000009200d7221 */ /* 0x101fe20000010000 */
[--C-:B------:R-:W-:Y:S01]  /*3360*/  HADD2.F32 R12, -RZ, R37.reuse.H0_H0 ;  /* 0x20000025ff0c7230 */ /* 0x100fe20000004100 */
[----:B------:R-:W-:Y:S01]  /*3370*/  ISETP.GE.U32.AND P5, PT, R26, c[0x0][0x1c8], PT ;  /* 0x000072001a007a0c */ /* 0x000fe20003fa6070 */
[----:B------:R-:W-:Y:S01]  /*3380*/  HADD2.F32 R28, -RZ, R37.H1_H1 ;  /* 0x30000025ff1c7230 */ /* 0x000fe20000004100 */
[--C-:B------:R-:W-:Y:S01]  /*3390*/  FADD.FTZ R15, R36, -R9.reuse ;  /* 0x80000009240f7221 */ /* 0x100fe20000010000 */
[----:B------:R-:W-:Y:S01]  /*33a0*/  ISETP.GE.U32.AND P0, PT, R11, c[0x0][0x1c8], PT ;  /* 0x000072000b007a0c */ /* 0x000fe20003f06070 */
[----:B------:R-:W-:Y:S01]  /*33b0*/  FADD.FTZ R27, R12, -R9 ;  /* 0x800000090c1b7221 */ /* 0x000fe20000010000 */
[----:B------:R-:W-:Y:S01]  /*33c0*/  SHF.R.S32.HI R14, RZ, 0x1f, R11 ;  /* 0x0000001fff0e7819 */ /* 0x000fe2000001140b */
[----:B------:R-:W-:Y:S01]  /*33d0*/  FADD.FTZ R9, R28, -R9 ;  /* 0x800000091c097221 */ /* 0x000fe20000010000 */
[----:B------:R-:W-:Y:S01]  /*33e0*/  ISETP.GE.AND.EX P5, PT, R31, c[0x0][0x1cc], PT, P5 ;  /* 0x000073001f007a0c */ /* 0x000fe20003fa6350 */
[-C--:B------:R-:W-:Y:S01]  /*33f0*/  FMUL.FTZ R13, R13, R10.reuse ;  /* 0x0000000a0d0d7220 */ /* 0x080fe20000410000 */
[----:B------:R-:W-:Y:S01]  /*3400*/  ISETP.GE.AND.EX P0, PT, R14, c[0x0][0x1cc], PT, P0 ;  /* 0x000073000e007a0c */ /* 0x000fe20003f06300 */
[-C--:B------:R-:W-:Y:S01]  /*3410*/  FMUL.FTZ R27, R27, R10.reuse ;  /* 0x0000000a1b1b7220 */ /* 0x080fe20000410000 */
[----:B------:R-:W-:Y:S01]  /*3420*/  ISETP.GT.U32.OR P5, PT, R19, 0x1bf, P5 ;  /* 0x000001bf1300780c */ /* 0x000fe20002fa4470 */
[-C--:B------:R-:W-:Y:S01]  /*3430*/  FMUL.FTZ R12, R9, R10.reuse ;  /* 0x0000000a090c7220 */ /* 0x080fe20000410000 */
[----:B------:R-:W-:Y:S01]  /*3440*/  ISETP.LT.U32.AND P0, PT, R19, 0x1c0, !P0 ;  /* 0x000001c01300780c */ /* 0x000fe20004701070 */
[----:B------:R-:W-:-:S02]  /*3450*/  FMUL.FTZ R10, R15, R10 ;  /* 0x0000000a0f0a7220 */ /* 0x000fc40000410000 */
[C-C-:B------:R-:W-:Y:S02]  /*3460*/  FFMA.FTZ R13, R6.reuse, R13, R4.reuse ;  /* 0x0000000d060d7223 */ /* 0x140fe40000010004 */
        /* <DEDUP_REMOVED lines=14> */
.L_x_3844:
        /* <DEDUP_REMOVED lines=12> */
.L_x_3846:
[----:B------:R-:W-:Y:S05]  /*3610*/  BSYNC B0 ;  /* 0x0000000000007941 */ /* 0x000fea0003800000 */
.L_x_3845:
        /* <DEDUP_REMOVED lines=11> */
.L_x_3847:
[----:B------:R-:W-:Y:S01]  /*36d0*/  BSSY B0, `(.L_x_3848) ;  /* 0x000000b000007945 */ /* 0x000fe20003800000 */
[----:B------:R-:W-:Y:S05]  /*36e0*/  @P5 BRA `(.L_x_3849) ;  /* 0x0000009000005947 */ /* 0x000fea0003800000 */
[----:B------:R-:W-:Y:S01]  /*36f0*/  MOV R2, R16 ;  /* 0x0000001000027202 */ /* 0x000fe20000000f00 */
[----:B------:R-:W-:Y:S01]  /*3700*/  IMAD R31, R31, c[0x0][0x1c0], RZ ;  /* 0x000070001f1f7a24 */ /* 0x000fe200078e02ff */
[----:B------:R-:W-:-:S03]  /*3710*/  F2FP.PACK_AB R27, R12, R27 ;  /* 0x0000001b0c1b723e */ /* 0x000fc600000000ff */
[----:B0-----:R-:W-:-:S04]  /*3720*/  IMAD.WIDE.U32 R4, R26, c[0x0][0x1c0], R2 ;  /* 0x000070001a047a25 */ /* 0x001fc800078e0002 */
[----:B------:R-:W-:Y:S01]  /*3730*/  IMAD R31, R26, c[0x0][0x1c4], R31 ;  /* 0x000071001a1f7a24 */ /* 0x000fe200078e021f */
[----:B------:R-:W-:-:S04]  /*3740*/  LEA R2, P0, R4, c[0x0][0x160], 0x1 ;  /* 0x0000580004027a11 */ /* 0x000fc800078008ff */
[----:B------:R-:W-:-:S04]  /*3750*/  IADD3 R31, R5, R31, RZ ;  /* 0x0000001f051f7210 */ /* 0x000fc80007ffe0ff */
[----:B------:R-:W-:-:S05]  /*3760*/  LEA.HI.X R3, R4, c[0x0][0x164], R31, 0x1, P0 ;  /* 0x0000590004037a11 */ /* 0x000fca00000f0c1f */
[----:B------:R0:W-:Y:S02]  /*3770*/  STG.E [R2.64], R27 ;  /* 0x0000001b02007986 */ /* 0x0001e4000c101908 */
.L_x_3849:
[----:B------:R-:W-:Y:S05]  /*3780*/  BSYNC B0 ;  /* 0x0000000000007941 */ /* 0x000fea0003800000 */
.L_x_3848:
[----:B------:R-:W-:Y:S02]  /*3790*/  IADD3 R22, R22, c[0x0][0x10], RZ ;  /* 0x0000040016167a10 */ /* 0x000fe40007ffe0ff */
[----:B------:R-:W-:Y:S02]  /*37a0*/  IADD3 R43, R43, 0x1, RZ ;  /* 0x000000012b2b7810 */ /* 0x000fe40007ffe0ff */
[----:B------:R-:W-:-:S13]  /*37b0*/  ISETP.GE.AND P0, PT, R22, UR4, PT ;  /* 0x0000000416007c0c */ /* 0x000fda000bf06270 */
[----:B------:R-:W-:Y:S01]  /*37c0*/  @P0 CALL.REL.NOINC `(.L_x_3850) ;  /* 0x0000001000000944 */ /* 0x000fe20003c00000 */
[----:B------:R-:W-:Y:S05]  /*37d0*/  BRA `(.L_x_3851) ;  /* 0xffffcaa000007947 */ /* 0x000fea000383ffff */
.L_x_3850:
[----:B------:R-:W-:Y:S05]  /*37e0*/  EXIT ;  /* 0x000000000000794d */ /* 0x000fea0003800000 */
.L_x_3852:
        /* <DEDUP_REMOVED lines=9> */
.L_x_5226:


//--------------------- .text._Z35group_norm_nhwc_fwd_one_pass_kernelI11Fp16IOFp32WLi256ELi56ELi448EEv26Group_norm_nhwc_fwd_params --------------------------
	.section	.text._Z35group_norm_nhwc_fwd_one_pass_kernelI11Fp16IOFp32WLi256ELi56ELi448EEv26Group_norm_nhwc_fwd_params,"ax",@progbits
	.sectioninfo	@"SHI_REGISTERS=72"
	.align	128
        .global         _Z35group_norm_nhwc_fwd_one_pass_kernelI11Fp16IOFp32WLi256ELi56ELi448EEv26Group_norm_nhwc_fwd_params
        .type           _Z35group_norm_nhwc_fwd_one_pass_kernelI11Fp16IOFp32WLi256ELi56ELi448EEv26Group_norm_nhwc_fwd_params,@function
        .size           _Z35group_norm_nhwc_fwd_one_pass_kernelI11Fp16IOFp32WLi256ELi56ELi448EEv26Group_norm_nhwc_fwd_params,(.L_x_5227 - _Z35group_norm_nhwc_fwd_one_pass_kernelI11Fp16IOFp32WLi256ELi56ELi448EEv26Group_norm_nhwc_fwd_params)
        .other          _Z35group_norm_nhwc_fwd_one_pass_kernelI11Fp16IOFp32WLi256ELi56ELi448EEv26Group_norm_nhwc_fwd_params,@"STO_CUDA_ENTRY STV_DEFAULT"
_Z35group_norm_nhwc_fwd_one_pass_kernelI11Fp16IOFp32WLi256ELi56ELi448EEv26Group_norm_nhwc_fwd_params:
.text._Z35group_norm_nhwc_fwd_one_pass_kernelI11Fp16IOFp32WLi256ELi56ELi448EEv26Group_norm_nhwc_fwd_params:
        /* <DEDUP_REMOVED lines=52> */
.L_x_3911:
[----:B0-----:R-:W-:Y:S01]  /*0340*/  IABS R12, c[0x0][0x1d8] ;  /* 0x00007600000c7a13 */ /* 0x001fe20000000000 */
[----:B------:R-:W-:Y:S01]  /*0350*/  CS2R R44, SRZ ;  /* 0x00000000002c7805 */ /* 0x000fe2000001ff00 */
        /* <DEDUP_REMOVED lines=35> */
[----:B------:R-:W-:-:S02]  /*0590*/  @P3 IMAD R13, R7, c[0x0][0x1c0], RZ ;  /* 0x00007000070d3a24 */ /* 0x000fc400078e02ff */
[----:B------:R-:W-:Y:S02]  /*05a0*/  @P2 IMAD R15, R61, c[0x0][0x1c4], R10 ;  /* 0x000071003d0f2a24 */ /* 0x000fe400078e020a */
[----:B------:R-:W-:-:S04]  /*05b0*/  IMAD.WIDE.U32 R68, R11, c[0x0][0x1d0], R68 ;  /* 0x000074000b447a25 */ /* 0x000fc800078e0044 */
[----:B------:R-:W-:Y:S01]  /*05c0*/  @P1 IMAD R9, R62, c[0x0][0x1c4], R9 ;  /* 0x000071003e091a24 */ /* 0x000fe200078e0209 */
[----:B------:R-:W-:Y:S01]  /*05d0*/  IADD3 R67, R69, R67, RZ ;  /* 0x0000004345437210 */ /* 0x000fe20007ffe0ff */
[----:B------:R-:W-:Y:S01]  /*05e0*/  @P3 IMAD R21, R60, c[0x0][0x1c4], R13 ;  /* 0x000071003c153a24 */ /* 0x000fe200078e020d */
        /* <DEDUP_REMOVED lines=11> */
[C---:B------:R-:W-:Y:S02]  /*06a0*/  @P2 LEA R14, P6, R10.reuse, c[0x0][0x170], 0x1 ;  /* 0x00005c000a0e2a11 */ /* 0x040fe400078c08ff */
[----:B------:R-:W-:Y:S02]  /*06b0*/  @P4 MOV R11, R67 ;  /* 0x00000043000b4202 */ /* 0x000fe40000000f00 */
[----:B------:R-:W-:Y:S01]  /*06c0*/  @P2 LEA.HI.X R15, R10, c[0x0][0x174], R9, 0x1, P6 ;  /* 0x00005d000a0f2a11 */ /* 0x000fe200030f0c09 */
[----:B------:R-:W-:Y:S01]  /*06d0*/  @P4 IMAD R10, R8, c[0x0][0x1c0], RZ ;  /* 0x00007000080a4a24 */ /* 0x000fe200078e02ff */
[----:B------:R-:W-:-:S02]  /*06e0*/  @P3 IADD3 R9, R17, R21, RZ ;  /* 0x0000001511093210 */ /* 0x000fc40007ffe0ff */
[----:B------:R-:W-:Y:S01]  /*06f0*/  @P1 LEA.HI.X R13, R18, c[0x0][0x174], R13, 0x1, P5 ;  /* 0x00005d00120d1a11 */ /* 0x000fe200028f0c0d */
[C---:B------:R-:W-:Y:S01]  /*0700*/  @P4 IMAD R17, R59.reuse, c[0x0][0x1c4], R10 ;  /* 0x000071003b114a24 */ /* 0x040fe200078e020a */
[----:B------:R-:W-:Y:S01]  /*0710*/  @P4 MOV R10, R68 ;  /* 0x00000044000a4202 */ /* 0x000fe20000000f00 */
[----:B------:R-:W-:Y:S01]  /*0720*/  @P0 IMAD R20, R4, c[0x0][0x1c0], RZ ;  /* 0x0000700004140a24 */ /* 0x000fe200078e02ff */
[C---:B------:R-:W-:Y:S01]  /*0730*/  @P3 LEA R18, P5, R16.reuse, c[0x0][0x170], 0x1 ;  /* 0x00005c0010123a11 */ /* 0x040fe200078a08ff */
[----:B------:R0:W2:Y:S02]  /*0740*/  @P1 LDG.E R39, [R12.64] ;  /* 0x000000080c271981 */ /* 0x0000a4000c1e1900 */
[----:B------:R-:W-:Y:S01]  /*0750*/  @P4 IMAD.WIDE.U32 R10, R59, c[0x0][0x1c0], R10 ;  /* 0x000070003b0a4a25 */ /* 0x000fe200078e000a */
[----:B------:R-:W-:Y:S01]  /*0760*/  @P3 LEA.HI.X R19, R16, c[0x0][0x174], R9, 0x1, P5 ;  /* 0x00005d0010133a11 */ /* 0x000fe200028f0c09 */
[----:B------:R1:W3:Y:S03]  /*0770*/  @P2 LDG.E R44, [R14.64] ;  /* 0x000000080e2c2981 */ /* 0x0002e6000c1e1900 */
[----:B------:R-:W-:-:S02]  /*0780*/  @P4 IADD3 R11, R11, R17, RZ ;  /* 0x000000110b0b4210 */ /* 0x000fc40007ffe0ff */
[C---:B------:R-:W-:Y:S02]  /*0790*/  @P4 LEA R16, P5, R10.reuse, c[0x0][0x170], 0x1 ;  /* 0x00005c000a104a11 */ /* 0x040fe400078a08ff */
[----:B0-----:R-:W-:Y:S02]  /*07a0*/  @P0 MOV R12, R68 ;  /* 0x00000044000c0202 */ /* 0x001fe40000000f00 */
[----:B------:R-:W-:Y:S02]  /*07b0*/  @P0 MOV R13, R67 ;  /* 0x00000043000d0202 */ /* 0x000fe40000000f00 */
[----:B------:R-:W-:Y:S02]  /*07c0*/  MOV R9, RZ ;  /* 0x000000ff00097202 */ /* 0x000fe40000000f00 */
[----:B------:R-:W-:Y:S01]  /*07d0*/  @P4 LEA.HI.X R17, R10, c[0x0][0x174], R11, 0x1, P5 ;  /* 0x00005d000a114a11 */ /* 0x000fe200028f0c0b */
[C---:B------:R-:W-:Y:S02]  /*07e0*/  @P0 IMAD R11, R63.reuse, c[0x0][0x1c4], R20 ;  /* 0x000071003f0b0a24 */ /* 0x040fe400078e0214 */
[----:B------:R-:W-:Y:S01]  /*07f0*/  @P0 IMAD.WIDE.U32 R12, R63, c[0x0][0x1c0], R12 ;  /* 0x000070003f0c0a25 */ /* 0x000fe200078e000c */
[----:B------:R0:W4:Y:S01]  /*0800*/  @P3 LDG.E R9, [R18.64] ;  /* 0x0000000812093981 */ /* 0x000122000c1e1900 */
[----:B------:R-:W-:-:S03]  /*0810*/  MOV R10, RZ ;  /* 0x000000ff000a7202 */ /* 0x000fc60000000f00 */
[----:B------:R-:W-:Y:S02]  /*0820*/  @P0 IADD3 R11, R13, R11, RZ ;  /* 0x0000000b0d0b0210 */ /* 0x000fe40007ffe0ff */
[C---:B-1----:R-:W-:Y:S01]  /*0830*/  @P0 LEA R14, P5, R12.reuse, c[0x0][0x170], 0x1 ;  /* 0x00005c000c0e0a11 */ /* 0x042fe200078a08ff */
[----:B------:R1:W5:Y:S03]  /*0840*/  @P4 LDG.E R10, [R16.64] ;  /* 0x00000008100a4981 */ /* 0x000366000c1e1900 */
[----:B------:R-:W-:Y:S02]  /*0850*/  @P0 LEA.HI.X R15, R12, c[0x0][0x174], R11, 0x1, P5 ;  /* 0x00005d000c0f0a11 */ /* 0x000fe400028f0c0b */
[----:B------:R-:W-:Y:S02]  /*0860*/  ISETP.GE.U32.AND P6, PT, R58, c[0x0][0x1c8], PT ;  /* 0x000072003a007a0c */ /* 0x000fe40003fc6070 */
[----:B------:R-:W-:Y:S01]  /*0870*/  SHF.R.S32.HI R11, RZ, 0x1f, R58 ;  /* 0x0000001fff0b7819 */ /* 0x000fe2000001143a */
[----:B------:R0:W2:Y:S03]  /*0880*/  @P0 LDG.E R45, [R14.64] ;  /* 0x000000080e2d0981 */ /* 0x0000a6000c1e1900 */
        /* <DEDUP_REMOVED lines=15> */
[----:B------:R1:W5:Y:S05]  /*0980*/  @!P6 LDG.E R13, [R16.64] ;  /* 0x00000008100de981 */ /* 0x00036a000c1e1900 */
[----:B0-----:R-:W-:Y:S01]  /*0990*/  @!P5 IMAD R14, R12, c[0x0][0x1c0], RZ ;  /* 0x000070000c0eda24 */ /* 0x001fe200078e02ff */
        /* <DEDUP_REMOVED lines=13> */
[----:B-1----:R-:W-:Y:S01]  /*0a70*/  @!P6 MOV R16, R68 ;  /* 0x000000440010e202 */ /* 0x002fe20000000f00 */
[----:B------:R-:W-:Y:S01]  /*0a80*/  @!P6 IMAD R19, R14, c[0x0][0x1c0], RZ ;  /* 0x000070000e13ea24 */ /* 0x000fe200078e02ff */
[----:B------:R-:W-:-:S03]  /*0a90*/  @!P6 MOV R17, R67 ;  /* 0x000000430011e202 */ /* 0x000fc60000000f00 */
[C---:B------:R-:W-:Y:S02]  /*0aa0*/  @!P6 IMAD R19, R56.reuse, c[0x0][0x1c4], R19 ;  /* 0x000071003813ea24 */ /* 0x040fe400078e0213 */
        /* <DEDUP_REMOVED lines=9> */
[----:B------:R1:W5:Y:S05]  /*0b40*/  @!P6 LDG.E R21, [R18.64] ;  /* 0x000000081215e981 */ /* 0x00036a000c1e1900 */
[----:B------:R-:W-:Y:S01]  /*0b50*/  @!P5 IMAD R16, R20, c[0x0][0x1c0], RZ ;  /* 0x000070001410da24 */ /* 0x000fe200078e02ff */
[----:B------:R-:W-:-:S03]  /*0b60*/  @!P5 MOV R17, R67 ;  /* 0x000000430011d202 */ /* 0x000fc60000000f00 */
[----:B------:R-:W-:Y:S01]  /*0b70*/  @!P5 IMAD R25, R55, c[0x0][0x1c4], R16 ;  /* 0x000071003719da24 */ /* 0x000fe200078e0210 */
[----:B------:R-:W-:-:S05]  /*0b80*/  @!P5 MOV R16, R68 ;  /* 0x000000440010d202 */ /* 0x000fca0000000f00 */
[----:B------:R-:W-:-:S05]  /*0b90*/  @!P5 IMAD.WIDE.U32 R16, R55, c[0x0][0x1c0], R16 ;  /* 0x000070003710da25 */ /* 0x000fca00078e0010 */
[----:B------:R-:W-:Y:S02]  /*0ba0*/  @!P5 IADD3 R17, R17, R25, RZ ;  /* 0x000000191111d210 */ /* 0x000fe40007ffe0ff */
[C---:B------:R-:W-:Y:S02]  /*0bb0*/  @!P5 LEA R26, P6, R16.reuse, c[0x0][0x170], 0x1 ;  /* 0x00005c00101ada11 */ /* 0x040fe400078c08ff */
[----:B0-----:R-:W-:Y:S02]  /*0bc0*/  SHF.R.S32.HI R22, RZ, 0x1f, R54 ;  /* 0x0000001fff167819 */ /* 0x001fe40000011436 */
        /* <DEDUP_REMOVED lines=12> */
[C---:B-1----:R-:W-:Y:S02]  /*0c90*/  @!P6 LEA R18, P5, R16.reuse, c[0x0][0x170], 0x1 ;  /* 0x00005c001012ea11 */ /* 0x042fe400078a08ff */
        /* <DEDUP_REMOVED lines=19> */
[----:B------:R-:W-:Y:S02]  /*0dd0*/  MOV R27, RZ ;  /* 0x000000ff001b7202 */ /* 0x000fe40000000f00 */
[----:B------:R-:W-:-:S04]  /*0de0*/  MOV R28, RZ ;  /* 0x000000ff001c7202 */ /* 0x000fc80000000f00 */
[----:B------:R4:W5:Y:S05]  /*0df0*/  @!P5 LDG.E R27, [R30.64] ;  /* 0x000000081e1bd981 */ /* 0x00096a000c1e1900 */
[----:B------:R-:W-:Y:S01]  /*0e00*/  @!P6 IMAD R17, R26, c[0x0][0x1c0], RZ ;  /* 0x000070001a11ea24 */ /* 0x000fe200078e02ff */
[----:B------:R-:W-:-:S03]  /*0e10*/  @!P6 MOV R16, R68 ;  /* 0x000000440010e202 */ /* 0x000fc60000000f00 */
[----:B------:R-:W-:Y:S01]  /*0e20*/  @!P6 IMAD R29, R52, c[0x0][0x1c4], R17 ;  /* 0x00007100341dea24 */ /* 0x000fe200078e0211 */
[----:B------:R-:W-:-:S05]  /*0e30*/  @!P6 MOV R17, R67 ;  /* 0x000000430011e202 */ /* 0x000fca0000000f00 */
[----:B------:R-:W-:-:S05]  /*0e40*/  @!P6 IMAD.WIDE.U32 R16, R52, c[0x0][0x1c0], R16 ;  /* 0x000070003410ea25 */ /* 0x000fca00078e0010 */
[----:B------:R-:W-:Y:S02]  /*0e50*/  @!P6 IADD3 R17, R17, R29, RZ ;  /* 0x0000001d1111e210 */ /* 0x000fe40007ffe0ff */
[----:B-1----:R-:W-:-:S04]  /*0e60*/  @!P6 LEA R18, P5, R16, c[0x0][0x170], 0x1 ;  /* 0x00005c001012ea11 */ /* 0x002fc800078a08ff */
[----:B------:R-:W-:Y:S02]  /*0e70*/  @!P6 LEA.HI.X R19, R16, c[0x0][0x174], R17, 0x1, P5 ;  /* 0x00005d001013ea11 */ /* 0x000fe400028f0c11 */
[----:B------:R-:W-:-:S03]  /*0e80*/  SHF.R.S32.HI R29, RZ, 0x1f, R51 ;  /* 0x0000001fff1d7819 */ /* 0x000fc60000011433 */
[----:B------:R0:W5:Y:S01]  /*0e90*/  @!P6 LDG.E R28, [R18.64] ;  /* 0x00000008121ce981 */ /* 0x000162000c1e1900 */
[----:B------:R-:W-:Y:S01]  /*0ea0*/  ISETP.GE.U32.AND P6, PT, R51, c[0x0][0x1c8], PT ;  /* 0x0000720033007a0c */ /* 0x000fe20003fc6070 */
[----:B--2---:R-:W-:Y:S02]  /*0eb0*/  HADD2.F32 R40, -RZ, R39.H1_H1 ;  /* 0x30000027ff287230 */ /* 0x004fe40000004100 */
[----:B----4-:R-:W-:Y:S01]  /*0ec0*/  HADD2.F32 R31, -RZ, R9.H1_H1 ;  /* 0x30000009ff1f7230 */ /* 0x010fe20000004100 */
[----:B------:R-:W-:Y:S01]  /*0ed0*/  ISETP.GE.AND.EX P6, PT, R29, c[0x0][0x1cc], PT, P6 ;  /* 0x000073001d007a0c */ /* 0x000fe20003fc6360 */
[----:B------:R-:W-:Y:S01]  /*0ee0*/  HADD2.F32 R41, -RZ, R39.H0_H0 ;  /* 0x20000027ff297230 */ /* 0x000fe20000004100 */
[----:B------:R-:W-:Y:S01]  /*0ef0*/  FMUL.FTZ R16, R40, R40 ;  /* 0x0000002828107220 */ /* 0x000fe20000410000 */
[--C-:B---3--:R-:W-:Y:S01]  /*0f00*/  HADD2.F32 R32, -RZ, R44.reuse.H1_H1 ;  /* 0x3000002cff207230 */ /* 0x108fe20000004100 */
[----:B------:R-:W-:Y:S01]  /*0f10*/  ISETP.GT.U32.OR P6, PT, R0, 0x1bf, P6 ;  /* 0x000001bf0000780c */ /* 0x000fe200037c4470 */
[----:B------:R-:W-:Y:S01]  /*0f20*/  HADD2.F32 R38, -RZ, R9.H0_H0 ;  /* 0x20000009ff267230 */ /* 0x000fe20000004100 */
[----:B0-----:R-:W-:Y:S01]  /*0f30*/  FMUL.FTZ R19, R31, R31 ;  /* 0x0000001f1f137220 */ /* 0x001fe20000410000 */
[----:B------:R-:W-:Y:S01]  /*0f40*/  HADD2.F32 R43, -RZ, R44.H0_H0 ;  /* 0x2000002cff2b7230 */ /* 0x000fe20000004100 */
[C---:B------:R-:W-:Y:S01]  /*0f50*/  FADD.FTZ R40, R41.reuse, R40 ;  /* 0x0000002829287221 */ /* 0x040fe20000010000 */
[----:B-----5:R-:W-:Y:S01]  /*0f60*/  HADD2.F32 R18, -RZ, R10.H1_H1 ;  /* 0x3000000aff127230 */ /* 0x020fe20000004100 */
[----:B------:R-:W-:-:S02]  /*0f70*/  FFMA.FTZ R41, R41, R41, R16 ;  /* 0x0000002929297223 */ /* 0x000fc40000010010 */
[----:B------:R-:W-:Y:S02]  /*0f80*/  FMUL.FTZ R30, R32, R32 ;  /* 0x00000020201e7220 */ /* 0x000fe40000410000 */
[C---:B------:R-:W-:Y:S01]  /*0f90*/  FADD.FTZ R16, R38.reuse, R31 ;  /* 0x0000001f26107221 */ /* 0x040fe20000010000 */
[----:B------:R-:W-:Y:S01]  /*0fa0*/  HADD2.F32 R35, -RZ, R10.H0_H0 ;  /* 0x2000000aff237230 */ /* 0x000fe20000004100 */
[----:B------:R-:W-:Y:S01]  /*0fb0*/  FFMA.FTZ R38, R38, R38, R19 ;  /* 0x0000002626267223 */ /* 0x000fe20000010013 */
[--C-:B------:R-:W-:Y:S01]  /*0fc0*/  HADD2.F32 R19, -RZ, R45.reuse.H1_H1 ;  /* 0x3000002dff137230 */ /* 0x100fe20000004100 */
[C---:B------:R-:W-:Y:S01]  /*0fd0*/  FADD.FTZ R17, R43.reuse, R32 ;  /* 0x000000202b117221 */ /* 0x040fe20000010000 */
[----:B------:R-:W-:Y:S01]  /*0fe0*/  HADD2.F32 R34, -RZ, R45.H0_H0 ;  /* 0x2000002dff227230 */ /* 0x000fe20000004100 */
[----:B------:R-:W-:Y:S02]  /*0ff0*/  FFMA.FTZ R43, R43, R43, R30 ;  /* 0x0000002b2b2b7223 */ /* 0x000fe4000001001e */
[----:B------:R-:W-:-:S02]  /*1000*/  FMUL.FTZ R30, R18, R18 ;  /* 0x00000012121e7220 */ /* 0x000fc40000410000 */
[----:B------:R-:W-:Y:S02]  /*1010*/  FADD.FTZ R37, R35, R18 ;  /* 0x0000001223257221 */ /* 0x000fe40000010000 */
[----:B------:R-:W-:Y:S02]  /*1020*/  FMUL.FTZ R31, R19, R19 ;  /* 0x00000013131f7220 */ /* 0x000fe40000410000 */
        /* <DEDUP_REMOVED lines=25> */
[----:B------:R0:W2:Y:S01]  /*11c0*/  @!P6 LDG.E R31, [R32.64] ;  /* 0x00000008201fe981 */ /* 0x0000a2000c1e1900 */
        /* <DEDUP_REMOVED lines=11> */
[----:B------:R0:W3:Y:S05]  /*1280*/  @!P5 LDG.E R33, [R40.64] ;  /* 0x000000082821d981 */ /* 0x0000ea000c1e1900 */
        /* <DEDUP_REMOVED lines=9> */
[----:B------:R1:W4:Y:S01]  /*1320*/  @!P6 LDG.E R34, [R16.64] ;  /* 0x000000081022e981 */ /* 0x000322000c1e1900 */
[--C-:B------:R-:W-:Y:S01]  /*1330*/  HADD2.F32 R19, -RZ, R13.reuse.H1_H1 ;  /* 0x3000000dff137230 */ /* 0x100fe20000004100 */
[----:B------:R-:W-:Y:S01]  /*1340*/  FADD.FTZ R38, R43, R38 ;  /* 0x000000262b267221 */ /* 0x000fe20000010000 */
[----:B------:R-:W-:Y:S01]  /*1350*/  HADD2.F32 R18, -RZ, R13.H0_H0 ;  /* 0x2000000dff127230 */ /* 0x000fe20000004100 */
[----:B------:R-:W-:Y:S02]  /*1360*/  FADD.FTZ R37, R42, R37 ;  /* 0x000000252a257221 */ /* 0x000fe40000010000 */
[----:B0-----:R-:W-:Y:S02]  /*1370*/  FMUL.FTZ R41, R19, R19 ;  /* 0x0000001313297220 */ /* 0x001fe40000410000 */
[----:B------:R-:W-:Y:S01]  /*1380*/  FADD.FTZ R35, R38, R35 ;  /* 0x0000002326237221 */ /* 0x000fe20000010000 */
[--C-:B-1----:R-:W-:Y:S01]  /*1390*/  HADD2.F32 R17, -RZ, R15.reuse.H1_H1 ;  /* 0x3000000fff117230 */ /* 0x102fe20000004100 */
[C---:B------:R-:W-:Y:S01]  /*13a0*/  FADD.FTZ R38, R18.reuse, R19 ;  /* 0x0000001312267221 */ /* 0x040fe20000010000 */
[----:B------:R-:W-:Y:S01]  /*13b0*/  HADD2.F32 R16, -RZ, R15.H0_H0 ;  /* 0x2000000fff107230 */ /* 0x000fe20000004100 */
[----:B------:R-:W-:-:S02]  /*13c0*/  FFMA.FTZ R18, R18, R18, R41 ;  /* 0x0000001212127223 */ /* 0x000fc40000010029 */
[----:B------:R-:W-:Y:S02]  /*13d0*/  FMUL.FTZ R19, R17, R17 ;  /* 0x0000001111137220 */ /* 0x000fe40000410000 */
[----:B------:R-:W-:Y:S02]  /*13e0*/  FADD.FTZ R37, R37, R38 ;  /* 0x0000002625257221 */ /* 0x000fe40000010000 */
[C---:B------:R-:W-:Y:S01]  /*13f0*/  FADD.FTZ R38, R16.reuse, R17 ;  /* 0x0000001110267221 */ /* 0x040fe20000010000 */
[--C-:B------:R-:W-:Y:S01]  /*1400*/  HADD2.F32 R17, -RZ, R21.reuse.H1_H1 ;  /* 0x30000015ff117230 */ /* 0x100fe20000004100 */
[----:B------:R-:W-:Y:S02]  /*1410*/  FADD.FTZ R18, R35, R18 ;  /* 0x0000001223127221 */ /* 0x000fe40000010000 */
[----:B------:R-:W-:Y:S01]  /*1420*/  FFMA.FTZ R19, R16, R16, R19 ;  /* 0x0000001010137223 */ /* 0x000fe20000010013 */
[----:B------:R-:W-:-:S03]  /*1430*/  HADD2.F32 R16, -RZ, R21.H0_H0 ;  /* 0x20000015ff107230 */ /* 0x000fc60000004100 */
[----:B------:R-:W-:Y:S02]  /*1440*/  FADD.FTZ R18, R18, R19 ;  /* 0x0000001312127221 */ /* 0x000fe40000010000 */
[----:B------:R-:W-:Y:S02]  /*1450*/  FMUL.FTZ R19, R17, R17 ;  /* 0x0000001111137220 */ /* 0x000fe40000410000 */
[----:B------:R-:W-:Y:S02]  /*1460*/  FADD.FTZ R37, R37, R38 ;  /* 0x0000002625257221 */ /* 0x000fe40000010000 */
[C---:B------:R-:W-:Y:S01]  /*1470*/  FADD.FTZ R38, R16.reuse, R17 ;  /* 0x0000001110267221 */ /* 0x040fe20000010000 */
[--C-:B------:R-:W-:Y:S01]  /*1480*/  HADD2.F32 R17, -RZ, R23.reuse.H1_H1 ;  /* 0x30000017ff117230 */ /* 0x100fe20000004100 */
[----:B------:R-:W-:Y:S01]  /*1490*/  FFMA.FTZ R19, R16, R16, R19 ;  /* 0x0000001010137223 */ /* 0x000fe20000010013 */
[----:B------:R-:W-:-:S03]  /*14a0*/  HADD2.F32 R16, -RZ, R23.H0_H0 ;  /* 0x20000017ff107230 */ /* 0x000fc60000004100 */
[----:B------:R-:W-:Y:S02]  /*14b0*/  FADD.FTZ R18, R18, R19 ;  /* 0x0000001312127221 */ /* 0x000fe40000010000 */
[----:B------:R-:W-:Y:S02]  /*14c0*/  FMUL.FTZ R19, R17, R17 ;  /* 0x0000001111137220 */ /* 0x000fe40000410000 */
[----:B------:R-:W-:Y:S02]  /*14d0*/  FADD.FTZ R37, R37, R38 ;  /* 0x0000002625257221 */ /* 0x000fe40000010000 */
[C---:B------:R-:W-:Y:S02]  /*14e0*/  FADD.FTZ R38, R16.reuse, R17 ;  /* 0x0000001110267221 */ /* 0x040fe40000010000 */
[----:B------:R-:W-:-:S04]  /*14f0*/  FFMA.FTZ R19, R16, R16, R19 ;  /* 0x0000001010137223 */ /* 0x000fc80000010013 */
[----:B------:R-:W-:Y:S02]  /*1500*/  FADD.FTZ R18, R18, R19 ;  /* 0x0000001312127221 */ /* 0x000fe40000010000 */
[----:B------:R-:W-:Y:S01]  /*1510*/  FADD.FTZ R37, R37, R38 ;  /* 0x0000002625257221 */ /* 0x000fe20000010000 */
[--C-:B------:R-:W-:Y:S02]  /*1520*/  HADD2.F32 R17, -RZ, R25.reuse.H1_H1 ;  /* 0x30000019ff117230 */ /* 0x100fe40000004100 */
[----:B------:R-:W-:-:S03]  /*1530*/  HADD2.F32 R16, -RZ, R25.H0_H0 ;  /* 0x20000019ff107230 */ /* 0x000fc60000004100 */
[----:B------:R-:W-:Y:S02]  /*1540*/  FMUL.FTZ R19, R17, R17 ;  /* 0x0000001111137220 */ /* 0x000fe40000410000 */
[C---:B------:R-:W-:Y:S02]  /*1550*/  FADD.FTZ R38, R16.reuse, R17 ;  /* 0x0000001110267221 */ /* 0x040fe40000010000 */
[----:B------:R-:W-:-:S04]  /*1560*/  FFMA.FTZ R19, R16, R16, R19 ;  /* 0x0000001010137223 */ /* 0x000fc80000010013 */
[----:B------:R-:W-:Y:S02]  /*1570*/  FADD.FTZ R18, R18, R19 ;  /* 0x0000001312127221 */ /* 0x000fe40000010000 */
[----:B------:R-:W-:Y:S01]  /*1580*/  FADD.FTZ R37, R37, R38 ;  /* 0x0000002625257221 */ /* 0x000fe20000010000 */
[----:B------:R-:W-:Y:S02]  /*1590*/  ISETP.GE.U32.AND P5, PT, R48, c[0x0][0x1c8], PT ;  /* 0x0000720030007a0c */ /* 0x000fe40003fa6070 */
[----:B------:R-:W-:Y:S01]  /*15a0*/  SHF.R.S32.HI R35, RZ, 0x1f, R48 ;  /* 0x0000001fff237819 */ /* 0x000fe20000011430 */
[--C-:B------:R-:W-:Y:S02]  /*15b0*/  HADD2.F32 R17, -RZ, R27.reuse.H1_H1 ;  /* 0x3000001bff117230 */ /* 0x100fe40000004100 */
[----:B------:R-:W-:-:S03]  /*15c0*/  HADD2.F32 R16, -RZ, R27.H0_H0 ;  /* 0x2000001bff107230 */ /* 0x000fc60000004100 */
[----:B------:R-:W-:Y:S02]  /*15d0*/  FMUL.FTZ R19, R17, R17 ;  /* 0x0000001111137220 */ /* 0x000fe40000410000 */
        /* <DEDUP_REMOVED lines=8> */
[----:B------:R-:W-:Y:S02]  /*1660*/  FFMA.FTZ R19, R16, R16, R19 ;  /* 0x0000001010137223 */ /* 0x000fe40000010013 */
[----:B------:R-:W-:Y:S02]  /*1670*/  FADD.FTZ R37, R37, R38 ;  /* 0x0000002625257221 */ /* 0x000fe40000010000 */
[----:B------:R-:W-:Y:S01]  /*1680*/  FADD.FTZ R18, R18, R19 ;  /* 0x0000001312127221 */ /* 0x000fe20000010000 */
[----:B------:R-:W-:-:S04]  /*1690*/  ISETP.GE.AND.EX P5, PT, R35, c[0x0][0x1cc], PT, P5 ;  /* 0x0000730023007a0c */ /* 0x000fc80003fa6350 */
[----:B------:R-:W-:Y:S01]  /*16a0*/  ISETP.GT.U32.OR P5, PT, R0, 0x1bf, P5 ;  /* 0x000001bf0000780c */ /* 0x000fe20002fa4470 */
[--C-:B--2---:R-:W-:Y:S02]  /*16b0*/  HADD2.F32 R17, -RZ, R31.reuse.H1_H1 ;  /* 0x3000001fff117230 */ /* 0x104fe40000004100 */
[----:B------:R-:W-:-:S03]  /*16c0*/  HADD2.F32 R16, -RZ, R31.H0_H0 ;  /* 0x2000001fff107230 */ /* 0x000fc60000004100 */
[----:B------:R-:W-:Y:S02]  /*16d0*/  FMUL.FTZ R19, R17, R17 ;  /* 0x0000001111137220 */ /* 0x000fe40000410000 */
[C---:B------:R-:W-:Y:S02]  /*16e0*/  FADD.FTZ R38, R16.reuse, R17 ;  /* 0x0000001110267221 */ /* 0x040fe40000010000 */
[----:B------:R-:W-:Y:S02]  /*16f0*/  FFMA.FTZ R19, R16, R16, R19 ;  /* 0x0000001010137223 */ /* 0x000fe40000010013 */
[----:B------:R-:W-:Y:S02]  /*1700*/  FADD.FTZ R16, R37, R38 ;  /* 0x0000002625107221 */ /* 0x000fe40000010000 */
[----:B------:R-:W-:Y:S01]  /*1710*/  FADD.FTZ R18, R18, R19 ;  /* 0x0000001312127221 */ /* 0x000fe20000010000 */
[--C-:B---3--:R-:W-:Y:S02]  /*1720*/  HADD2.F32 R38, -RZ, R33.reuse.H1_H1 ;  /* 0x30000021ff267230 */ /* 0x108fe40000004100 */
[----:B------:R-:W-:-:S03]  /*1730*/  HADD2.F32 R17, -RZ, R33.H0_H0 ;  /* 0x20000021ff117230 */ /* 0x000fc60000004100 */
[----:B------:R-:W-:Y:S02]  /*1740*/  FMUL.FTZ R40, R38, R38 ;  /* 0x0000002626287220 */ /* 0x000fe40000410000 */
[C---:B------:R-:W-:Y:S02]  /*1750*/  FADD.FTZ R19, R17.reuse, R38 ;  /* 0x0000002611137221 */ /* 0x040fe40000010000 */
[----:B------:R-:W-:Y:S02]  /*1760*/  FFMA.FTZ R37, R17, R17, R40 ;  /* 0x0000001111257223 */ /* 0x000fe40000010028 */
[----:B------:R-:W-:Y:S01]  /*1770*/  FADD.FTZ R16, R16, R19 ;  /* 0x0000001310107221 */ /* 0x000fe20000010000 */
[----:B------:R-:W-:Y:S01]  /*1780*/  @!P5 MOV R19, R67 ;  /* 0x000000430013d202 */ /* 0x000fe20000000f00 */
[----:B------:R-:W-:Y:S01]  /*1790*/  FADD.FTZ R37, R18, R37 ;  /* 0x0000002512257221 */ /* 0x000fe20000010000 */
[----:B------:R-:W-:Y:S01]  /*17a0*/  @!P5 MOV R18, R68 ;  /* 0x000000440012d202 */ /* 0x000fe20000000f00 */
[----:B----4-:R-:W-:-:S02]  /*17b0*/  HADD2.F32 R41, -RZ, R34.H1_H1 ;  /* 0x30000022ff297230 */ /* 0x010fc40000004100 */
[----:B------:R-:W-:-:S03]  /*17c0*/  HADD2.F32 R40, -RZ, R34.H0_H0 ;  /* 0x20000022ff287230 */ /* 0x000fc60000004100 */
        /* <DEDUP_REMOVED lines=16> */
[--C-:B--2---:R-:W-:Y:S02]  /*18d0*/  HADD2.F32 R19, -RZ, R38.reuse.H1_H1 ;  /* 0x30000026ff137230 */ /* 0x104fe40000004100 */
[----:B------:R-:W-:-:S03]  /*18e0*/  HADD2.F32 R18, -RZ, R38.H0_H0 ;  /* 0x20000026ff127230 */ /* 0x000fc60000004100 */
        /* <DEDUP_REMOVED lines=66> */
.L_x_3854:
[----:B------:R-:W-:Y:S05]  /*1d10*/  BSYNC B0 ;  /* 0x0000000000007941 */ /* 0x000fea0003800000 */
.L_x_3853:
        /* <DEDUP_REMOVED lines=25> */
.L_x_3857:
[----:B------:R-:W2:Y:S01]  /*1eb0*/  LDG.E.STRONG.GPU R18, [R16.64] ;  /* 0x0000000810127981 */ /* 0x000ea2000c1ef900 */
[----:B------:R-:W-:Y:S01]  /*1ec0*/  YIELD ;  /* 0x0000000000007946 */ /* 0x000fe20003800000 */
[----:B--2---:R-:W-:Y:S01]  /*1ed0*/  ISETP.NE.AND P6, PT, R18, R19, PT ;  /* 0x000000131200720c */ /* 0x004fe20003fc5270 */
[----:B------:R-:W-:-:S12]  /*1ee0*/  CCTL.IVALL ;  /* 0x00000000ff00798f */ /* 0x000fd80002000000 */
[----:B------:R-:W-:Y:S05]  /*1ef0*/  @P6 BRA `(.L_x_3857) ;  /* 0xffffffb000006947 */ /* 0x000fea000383ffff */
.L_x_3856:
        /* <DEDUP_REMOVED lines=11> */
.L_x_3859:
        /* <DEDUP_REMOVED lines=59> */
.L_x_3858:
        /* <DEDUP_REMOVED lines=22> */
.L_x_3861:
[----:B------:R-:W-:Y:S05]  /*24c0*/  BSYNC B0 ;  /* 0x0000000000007941 */ /* 0x000fea0003800000 */
.L_x_3860:
        /* <DEDUP_REMOVED lines=31> */
.L_x_3855:
        /* <DEDUP_REMOVED lines=23> */
[----:B0-----:R-:W-:Y:S01]  /*2830*/  HADD2.F32 R40, -RZ, R45.H1_H1 ;  /* 0x3000002dff287230 */ /* 0x001fe20000004100 */
[----:B-1----:R-:W-:-:S04]  /*2840*/  MOV R36, UR5 ;  /* 0x0000000500247c02 */ /* 0x002fc80008000f00 */
[----:B------:R-:W-:Y:S02]  /*2850*/  FADD.FTZ R40, R40, -UR5 ;  /* 0x8000000528287e21 */ /* 0x000fe40008010000 */
[----:B------:R-:W-:-:S04]  /*2860*/  FMUL.FTZ R36, R36, UR5 ;  /* 0x0000000524247c20 */ /* 0x000fc80008410000 */
[----:B------:R-:W-:Y:S01]  /*2870*/  FFMA.FTZ R36, R37, c[0x0][0x1f4], -R36 ;  /* 0x00007d0025247a23 */ /* 0x000fe20000010824 */
[----:B------:R-:W-:-:S04]  /*2880*/  HADD2.F32 R37, -RZ, R45.H0_H0 ;  /* 0x2000002dff257230 */ /* 0x000fc80000004100 */
        /* <DEDUP_REMOVED lines=23> */
.L_x_3862:
[----:B------:R-:W-:Y:S01]  /*2a00*/  BSSY B0, `(.L_x_3863) ;  /* 0x000000c000007945 */ /* 0x000fe20003800000 */
[----:B------:R-:W-:Y:S05]  /*2a10*/  @!P0 BRA `(.L_x_3864) ;  /* 0x000000a000008947 */ /* 0x000fea0003800000 */
[----:B------:R-:W-:Y:S01]  /*2a20*/  F2FP.PACK_AB R43, R37, R36 ;  /* 0x00000024252b723e */ /* 0x000fe200000000ff */
        /* <DEDUP_REMOVED lines=9> */
.L_x_3864:
[----:B------:R-:W-:Y:S05]  /*2ac0*/  BSYNC B0 ;  /* 0x0000000000007941 */ /* 0x000fea0003800000 */
.L_x_3863:
[--C-:B------:R-:W-:Y:S02]  /*2ad0*/  HADD2.F32 R36, -RZ, R39.reuse.H0_H0 ;  /* 0x20000027ff247230 */ /* 0x100fe40000004100 */
[----:B------:R-:W-:-:S03]  /*2ae0*/  HADD2.F32 R37, -RZ, R39.H1_H1 ;  /* 0x30000027ff257230 */ /* 0x000fc60000004100 */
        /* <DEDUP_REMOVED lines=17> */
.L_x_3865:
[----:B------:R-:W-:Y:S01]  /*2c00*/  BSSY B0, `(.L_x_3866) ;  /* 0x000000c000007945 */ /* 0x000fe20003800000 */
[----:B------:R-:W-:Y:S05]  /*2c10*/  @!P1 BRA `(.L_x_3867) ;  /* 0x000000a000009947 */ /* 0x000fea0003800000 */
[----:B------:R-:W-:Y:S01]  /*2c20*/  MOV R36, R68 ;  /* 0x0000004400247202 */ /* 0x000fe20000000f00 */
[----:B0-----:R-:W-:Y:S01]  /*2c30*/  IMAD R41, R5, c[0x0][0x1c0], RZ ;  /* 0x0000700005297a24 */ /* 0x001fe200078e02ff */
        /* <DEDUP_REMOVED lines=8> */
.L_x_3867:
[----:B------:R-:W-:Y:S05]  /*2cc0*/  BSYNC B0 ;  /* 0x0000000000007941 */ /* 0x000fea0003800000 */
.L_x_3866:
[--C-:B------:R-:W-:Y:S02]  /*2cd0*/  HADD2.F32 R36, -RZ, R44.reuse.H0_H0 ;  /* 0x2000002cff247230 */ /* 0x100fe40000004100 */
[----:B------:R-:W-:-:S03]  /*2ce0*/  HADD2.F32 R37, -RZ, R44.H1_H1 ;  /* 0x3000002cff257230 */ /* 0x000fc60000004100 */
        /* <DEDUP_REMOVED lines=17> */
.L_x_3868:
        /* <DEDUP_REMOVED lines=12> */
.L_x_3870:
[----:B------:R-:W-:Y:S05]  /*2ec0*/  BSYNC B0 ;  /* 0x0000000000007941 */ /* 0x000fea0003800000 */
.L_x_3869:
[--C-:B------:R-:W-:Y:S02]  /*2ed0*/  HADD2.F32 R36, -RZ, R9.reuse.H0_H0 ;  /* 0x20000009ff247230 */ /* 0x100fe40000004100 */
[----:B------:R-:W-:Y:S02]  /*2ee0*/  HADD2.F32 R37, -RZ, R9.H1_H1 ;  /* 0x30000009ff257230 */ /* 0x000fe40000004100 */
[--C-:B0-----:R-:W-:Y:S01]  /*2ef0*/  HADD2.F32 R39, -RZ, R10.reuse.H0_H0 ;  /* 0x2000000aff277230 */ /* 0x101fe20000004100 */
[----:B------:R-:W-:Y:S01]  /*2f00*/  FADD.FTZ R9, R36, -UR5 ;  /* 0x8000000524097e21 */ /* 0x000fe20008010000 */
[----:B------:R-:W-:Y:S01]  /*2f10*/  HADD2.F32 R40, -RZ, R10.H1_H1 ;  /* 0x3000000aff287230 */ /* 0x000fe20000004100 */
        /* <DEDUP_REMOVED lines=20> */
.L_x_3871:
        /* <DEDUP_REMOVED lines=12> */
.L_x_3873:
[----:B------:R-:W-:Y:S05]  /*3120*/  BSYNC B0 ;  /* 0x0000000000007941 */ /* 0x000fea0003800000 */
.L_x_3872:
        /* <DEDUP_REMOVED lines=13> */
.L_x_3874:
        /* <DEDUP_REMOVED lines=12> */
.L_x_3876:
[----:B------:R-:W-:Y:S05]  /*32c0*/  BSYNC B0 ;  /* 0x0000000000007941 */ /* 0x000fea0003800000 */
.L_x_3875:
[--C-:B0-----:R-:W-:Y:S01]  /*32d0*/  HADD2.F32 R9, -RZ, R13.reuse.H0_H0 ;  /* 0x2000000dff097230 */ /* 0x101fe20000004100 */
[----:B------:R-:W-:Y:S01]  /*32e0*/  ISETP.GE.U32.AND P5, PT, R58, c[0x0][0x1c8], PT ;  /* 0x000072003a007a0c */ /* 0x000fe20003fa6070 */
[----:B------:R-:W-:-:S03]  /*32f0*/  HADD2.F32 R10, -RZ, R13.H1_H1 ;  /* 0x3000000dff0a7230 */ /* 0x000fc60000004100 */
[----:B------:R-:W-:Y:S01]  /*3300*/  FADD.FTZ R9, R9, -UR5 ;  /* 0x8000000509097e21 */ /* 0x000fe20008010000 */
[----:B------:R-:W-:Y:S01]  /*3310*/  ISETP.GE.AND.EX P5, PT, R11, c[0x0][0x1cc], PT, P5 ;  /* 0x000073000b007a0c */ /* 0x000fe20003fa6350 */
[----:B------:R-:W-:Y:S02]  /*3320*/  FADD.FTZ R10, R10, -UR5 ;  /* 0x800000050a0a7e21 */ /* 0x000fe40008010000 */
[----:B------:R-:W-:Y:S01]  /*3330*/  FMUL.FTZ R9, R9, UR6 ;  /* 0x0000000609097c20 */ /* 0x000fe20008410000 */
[----:B------:R-:W-:Y:S01]  /*3340*/  ISETP.GT.U32.OR P5, PT, R0, 0x1bf, P5 ;  /* 0x000001bf0000780c */ /* 0x000fe20002fa4470 */
[----:B------:R-:W-:Y:S02]  /*3350*/  FMUL.FTZ R10, R10, UR6 ;  /* 0x000000060a0a7c20 */ /* 0x000fe40008410000 */
[----:B------:R-:W-:Y:S02]  /*3360*/  FFMA.FTZ R9, R16, R9, R18 ;  /* 0x0000000910097223 */ /* 0x000fe40000010012 */
        /* <DEDUP_REMOVED lines=12> */
.L_x_3877:
[----:B------:R-:W-:Y:S01]  /*3430*/  BSSY B0, `(.L_x_3878) ;  /* 0x000000c000007945 */ /* 0x000fe20003800000 */
[----:B------:R-:W-:Y:S05]  /*3440*/  @P5 BRA `(.L_x_3879) ;  /* 0x000000a000005947 */ /* 0x000fea0003800000 */
[----:B------:R-:W-:Y:S01]  /*3450*/  IMAD R13, R11, c[0x0][0x1c0], RZ ;  /* 0x000070000b0d7a24 */ /* 0x000fe200078e02ff */
[----:B------:R-:W-:Y:S02]  /*3460*/  MOV R10, R68 ;  /* 0x00000044000a7202 */ /* 0x000fe40000000f00 */
[----:B------:R-:W-:Y:S01]  /*3470*/  MOV R11, R67 ;  /* 0x00000043000b7202 */ /* 0x000fe20000000f00 */
[----:B------:R-:W-:Y:S01]  /*3480*/  IMAD R13, R58, c[0x0][0x1c4], R13 ;  /* 0x000071003a0d7a24 */ /* 0x000fe200078e020d */
[----:B------:R-:W-:-:S03]  /*3490*/  F2FP.PACK_AB R9, R40, R9 ;  /* 0x000000092809723e */ /* 0x000fc600000000ff */
[----:B------:R-:W-:-:S05]  /*34a0*/  IMAD.WIDE.U32 R10, R58, c[0x0][0x1c0], R10 ;  /* 0x000070003a0a7a25 */ /* 0x000fca00078e000a */
[----:B------:R-:W-:Y:S02]  /*34b0*/  IADD3 R13, R11, R13, RZ ;  /* 0x0000000d0b0d7210 */ /* 0x000fe40007ffe0ff */
[----:B------:R-:W-:-:S04]  /*34c0*/  LEA R36, P5, R10, c[0x0][0x160], 0x1 ;  /* 0x000058000a247a11 */ /* 0x000fc800078a08ff */
[----:B------:R-:W-:-:S05]  /*34d0*/  LEA.HI.X R37, R10, c[0x0][0x164], R13, 0x1, P5 ;  /* 0x000059000a257a11 */ /* 0x000fca00028f0c0d */
[----:B------:R0:W-:Y:S04]  /*34e0*/  STG.E [R36.64], R9 ;  /* 0x0000000924007986 */ /* 0x0001e8000c101908 */
.L_x_3879:
[----:B------:R-:W-:Y:S05]  /*34f0*/  BSYNC B0 ;  /* 0x0000000000007941 */ /* 0x000fea0003800000 */
.L_x_3878:
        /* <DEDUP_REMOVED lines=22> */
.L_x_3880:
        /* <DEDUP_REMOVED lines=12> */
.L_x_3882:
[----:B------:R-:W-:Y:S05]  /*3720*/  BSYNC B0 ;  /* 0x0000000000007941 */ /* 0x000fea0003800000 */
.L_x_3881:
        /* <DEDUP_REMOVED lines=22> */
.L_x_3883:
        /* <DEDUP_REMOVED lines=12> */
.L_x_3885:
[----:B------:R-:W-:Y:S05]  /*3950*/  BSYNC B0 ;  /* 0x0000000000007941 */ /* 0x000fea0003800000 */
.L_x_3884:
        /* <DEDUP_REMOVED lines=22> */
.L_x_3886:
        /* <DEDUP_REMOVED lines=12> */
.L_x_3888:
[----:B------:R-:W-:Y:S05]  /*3b80*/  BSYNC B0 ;  /* 0x0000000000007941 */ /* 0x000fea0003800000 */
.L_x_3887:
        /* <DEDUP_REMOVED lines=22> */
.L_x_3889:
        /* <DEDUP_REMOVED lines=12> */
.L_x_3891:
[----:B------:R-:W-:Y:S05]  /*3db0*/  BSYNC B0 ;  /* 0x0000000000007941 */ /* 0x000fea0003800000 */
.L_x_3890:
        /* <DEDUP_REMOVED lines=22> */
.L_x_3892:
        /* <DEDUP_REMOVED lines=12> */
.L_x_3894:
[----:B------:R-:W-:Y:S05]  /*3fe0*/  BSYNC B0 ;  /* 0x0000000000007941 */ /* 0x000fea0003800000 */
.L_x_3893:
        /* <DEDUP_REMOVED lines=22> */
.L_x_3895:
        /* <DEDUP_REMOVED lines=12> */
.L_x_3897:
[----:B------:R-:W-:Y:S05]  /*4210*/  BSYNC B0 ;  /* 0x0000000000007941 */ /* 0x000fea0003800000 */
.L_x_3896:
        /* <DEDUP_REMOVED lines=22> */
.L_x_3898:
        /* <DEDUP_REMOVED lines=12> */
.L_x_3900:
[----:B------:R-:W-:Y:S05]  /*4440*/  BSYNC B0 ;  /* 0x0000000000007941 */ /* 0x000fea0003800000 */
.L_x_3899:
        /* <DEDUP_REMOVED lines=22> */
.L_x_3901:
        /* <DEDUP_REMOVED lines=12> */
.L_x_3903:
[----:B------:R-:W-:Y:S05]  /*4670*/  BSYNC B0 ;  /* 0x0000000000007941 */ /* 0x000fea0003800000 */
.L_x_3902:
        /* <DEDUP_REMOVED lines=22> */
.L_x_3904:
        /* <DEDUP_REMOVED lines=12> */
.L_x_3906:
[----:B------:R-:W-:Y:S05]  /*48a0*/  BSYNC B0 ;  /* 0x0000000000007941 */ /* 0x000fea0003800000 */
.L_x_3905:
        /* <DEDUP_REMOVED lines=22> */
.L_x_3907:
        /* <DEDUP_REMOVED lines=12> */
.L_x_3909:
[----:B------:R-:W-:Y:S05]  /*4ad0*/  BSYNC B0 ;  /* 0x0000000000007941 */ /* 0x000fea0003800000 */
.L_x_3908:
[----:B------:R-:W-:Y:S02]  /*4ae0*/  IADD3 R64, R64, c[0x0][0x10], RZ ;  /* 0x0000040040407a10 */ /* 0x000fe40007ffe0ff */
[----:B------:R-:W-:Y:S02]  /*4af0*/  IADD3 R46, R46, 0x1, RZ ;  /* 0x000000012e2e7810 */ /* 0x000fe40007ffe0ff */
[----:B------:R-:W-:-:S13]  /*4b00*/  ISETP.GE.AND P5, PT, R64, UR4, PT ;  /* 0x0000000440007c0c */ /* 0x000fda000bfa6270 */
[----:B------:R-:W-:Y:S01]  /*4b10*/  @P5 CALL.REL.NOINC `(.L_x_3910) ;  /* 0x0000001000005944 */ /* 0x000fe20003c00000 */
[----:B------:R-:W-:Y:S05]  /*4b20*/  BRA `(.L_x_3911) ;  /* 0xffffb81000007947 */ /* 0x000fea000383ffff */
.L_x_3910:
[----:B------:R-:W-:Y:S05]  /*4b30*/  EXIT ;  /* 0x000000000000794d */ /* 0x000fea0003800000 */
.L_x_3912:
        /* <DEDUP_REMOVED lines=12> */
.L_x_5227:


//--------------------- .text._Z35group_norm_nhwc_fwd_one_pass_kernelI11Fp16IOFp32WLi512ELi56ELi448EEv26Group_norm_nhwc_fwd_params --------------------------
	.section	.text._Z35group_norm_nhwc_fwd_one_pass_kernelI11Fp16IOFp32WLi512ELi56ELi448EEv26Group_norm_nhwc_fwd_params,"ax",@progbits
	.sectioninfo	@"SHI_REGISTERS=128"
	.align	128
        .global         _Z35group_norm_nhwc_fwd_one_pass_kernelI11Fp16IOFp32WLi512ELi56ELi448EEv26Group_norm_nhwc_fwd_params
        .type           _Z35group_norm_nhwc_fwd_one_pass_kernelI11Fp16IOFp32WLi512ELi56ELi448EEv26Group_norm_nhwc_fwd_params,@function
        .size           _Z35group_norm_nhwc_fwd_one_pass_kernelI11Fp16IOFp32WLi512ELi56ELi448EEv26Group_norm_nhwc_fwd_params,(.L_x_5228 - _Z35group_norm_nhwc_fwd_one_pass_kernelI11Fp16IOFp32WLi512ELi56ELi448EEv26Group_norm_nhwc_fwd_params)
        .other          _Z35group_norm_nhwc_fwd_one_pass_kernelI11Fp16IOFp32WLi512ELi56ELi448EEv26Group_norm_nhwc_fwd_params,@"STO_CUDA_ENTRY STV_DEFAULT"
_Z35group_norm_nhwc_fwd_one_pass_kernelI11Fp16IOFp32WLi512ELi56ELi448EEv26Group_norm_nhwc_fwd_params:
.text._Z35group_norm_nhwc_fwd_one_pass_kernelI11Fp16IOFp32WLi512ELi56ELi448EEv26Group_norm_nhwc_fwd_params:
        /* <DEDUP_REMOVED lines=198> */
.L_x_4019:
        /* <DEDUP_REMOVED lines=276> */
[----:B------:R-:W-:-:S05]  /*1da0*/  @P2 IMAD R27, R12, c[0x0][0x1c4], R27 ;  /* 0x000071000c1b2a24 */ /* 0x000fca00078e021b */
[----:B------:R-:W-:Y:S01]  /*1db0*/  @P2 IADD3 R27, R81, R27, RZ ;  /* 0x0000001b511b2210 */ /* 0x000fe20007ffe0ff */
        /* <DEDUP_REMOVED lines=85> */
[----:B------:R0:W5:Y:S02]  /*2310*/  @P5 LDG.E R53, [R54.64] ;  /* 0x0000000636355981 */ /* 0x000164000c1e1900 */
[----:B0-----:R-:W-:-:S06]  /*2320*/  CS2R R54, SRZ ;  /* 0x0000000000367805 */ /* 0x001fcc000001ff00 */
[----:B------:R0:W5:Y:S01]  /*2330*/  @P4 LDG.E R54, [R34.64] ;  /* 0x0000000622364981 */ /* 0x000162000c1e1900 */
[C---:B------:R-:W-:Y:S02]  /*2340*/  LOP3.LUT P4, RZ, R24.reuse, 0x200, RZ, 0xc0, !PT ;  /* 0x0000020018ff7812 */ /* 0x040fe4000788c0ff */
[----:B------:R-:W-:Y:S01]  /*2350*/  LOP3.LUT R24, R24, 0x7fffffff, RZ, 0xc0, !PT ;  /* 0x7fffffff18187812 */ /* 0x000fe200078ec0ff */
[----:B------:R1:W5:Y:S03]  /*2360*/  @P2 LDG.E R55, [R56.64] ;  /* 0x0000000638372981 */ /* 0x000366000c1e1900 */
        /* <DEDUP_REMOVED lines=10> */
[----:B------:R0:W5:Y:S03]  /*2410*/  @P3 LDG.E R56, [R64.64] ;  /* 0x0000000640383981 */ /* 0x000166000c1e1900 */
[----:B------:R-:W-:Y:S01]  /*2420*/  @P0 IMAD R81, R100, c[0x0][0x1c0], RZ ;  /* 0x0000700064510a24 */ /* 0x000fe200078e02ff */
[----:B------:R-:W-:-:S03]  /*2430*/  @P0 MOV R80, R68 ;  /* 0x0000004400500202 */ /* 0x000fc60000000f00 */
        /* <DEDUP_REMOVED lines=8> */
[----:B------:R-:W-:-:S04]  /*24c0*/  ISETP.GE.U32.AND P5, PT, R23, c[0x0][0x1c8], PT ;  /* 0x0000720017007a0c */ /* 0x000fc80003fa6070 */
[----:B------:R0:W5:Y:S01]  /*24d0*/  @P4 LDG.E R57, [R58.64] ;  /* 0x000000063a394981 */ /* 0x000162000c1e1900 */
[----:B------:R-:W-:Y:S02]  /*24e0*/  LOP3.LUT P1, RZ, R24, 0x20, RZ, 0xc0, !PT ;  /* 0x0000002018ff7812 */ /* 0x000fe4000782c0ff */
[----:B0-----:R-:W-:-:S04]  /*24f0*/  SHF.R.S32.HI R59, RZ, 0x1f, R23 ;  /* 0x0000001fff3b7819 */ /* 0x001fc80000011417 */
[----:B------:R-:W-:-:S04]  /*2500*/  ISETP.GE.AND.EX P5, PT, R59, c[0x0][0x1cc], PT, P5 ;  /* 0x000073003b007a0c */ /* 0x000fc80003fa6350 */
[----:B-1----:R-:W-:Y:S02]  /*2510*/  ISETP.GT.U32.OR P5, PT, R100, 0x1bf, P5 ;  /* 0x000001bf6400780c */ /* 0x002fe40002fa4470 */
[----:B------:R-:W-:Y:S02]  /*2520*/  LOP3.LUT R78, R78, 0xfffffffe, RZ, 0xc0, !PT ;  /* 0xfffffffe4e4e7812 */ /* 0x000fe400078ec0ff */
[----:B------:R-:W-:Y:S02]  /*2530*/  MOV R58, RZ ;  /* 0x000000ff003a7202 */ /* 0x000fe40000000f00 */
[----:B------:R-:W-:Y:S02]  /*2540*/  @P1 LOP3.LUT R78, R78, 0x1, RZ, 0xfc, !PT ;  /* 0x000000014e4e1812 */ /* 0x000fe400078efcff */
[----:B------:R-:W-:Y:S02]  /*2550*/  LOP3.LUT P1, RZ, R24, 0x40, RZ, 0xc0, !PT ;  /* 0x0000004018ff7812 */ /* 0x000fe4000782c0ff */
[----:B------:R0:W5:Y:S03]  /*2560*/  @P6 LDG.E R58, [R60.64] ;  /* 0x000000063c3a6981 */ /* 0x000166000c1e1900 */
[----:B------:R-:W-:Y:S01]  /*2570*/  @!P5 IMAD R80, R59, c[0x0][0x1c0], RZ ;  /* 0x000070003b50da24 */ /* 0x000fe200078e02ff */
[----:B------:R-:W-:-:S02]  /*2580*/  LOP3.LUT R78, R78, 0xfffffffd, RZ, 0xc0, !PT ;  /* 0xfffffffd4e4e7812 */ /* 0x000fc400078ec0ff */
[----:B0-----:R-:W-:Y:S02]  /*2590*/  @!P5 MOV R60, R68 ;  /* 0x00000044003cd202 */ /* 0x001fe40000000f00 */
[----:B------:R-:W-:Y:S01]  /*25a0*/  @!P5 MOV R61, R67 ;  /* 0x00000043003dd202 */ /* 0x000fe20000000f00 */
[C---:B------:R-:W-:Y:S02]  /*25b0*/  @!P5 IMAD R80, R23.reuse, c[0x0][0x1c4], R80 ;  /* 0x000071001750da24 */ /* 0x040fe400078e0250 */
[----:B------:R-:W-:Y:S02]  /*25c0*/  @P1 LOP3.LUT R78, R78, 0x2, RZ, 0xfc, !PT ;  /* 0x000000024e4e1812 */ /* 0x000fe400078efcff */
[----:B------:R-:W-:Y:S01]  /*25d0*/  @!P5 IMAD.WIDE.U32 R60, R23, c[0x0][0x1c0], R60 ;  /* 0x00007000173cda25 */ /* 0x000fe200078e003c */
[----:B------:R-:W-:-:S04]  /*25e0*/  LOP3.LUT P1, RZ, R24, 0x80, RZ, 0xc0, !PT ;  /* 0x0000008018ff7812 */ /* 0x000fc8000782c0ff */
[----:B------:R-:W-:Y:S02]  /*25f0*/  @!P5 IADD3 R61, R61, R80, RZ ;  /* 0x000000503d3dd210 */ /* 0x000fe40007ffe0ff */
[----:B------:R-:W-:-:S04]  /*2600*/  @!P5 LEA R80, P6, R60, c[0x0][0x170], 0x1 ;  /* 0x00005c003c50da11 */ /* 0x000fc800078c08ff */
[----:B------:R-:W-:Y:S02]  /*2610*/  @!P5 LEA.HI.X R81, R60, c[0x0][0x174], R61, 0x1, P6 ;  /* 0x00005d003c51da11 */ /* 0x000fe400030f0c3d */
[----:B------:R-:W-:-:S06]  /*2620*/  CS2R R60, SRZ ;  /* 0x00000000003c7805 */ /* 0x000fcc000001ff00 */
[----:B------:R0:W5:Y:S01]  /*2630*/  @P1 LDG.E R61, [R62.64] ;  /* 0x000000063e3d1981 */ /* 0x000162000c1e1900 */
[C---:B------:R-:W-:Y:S02]  /*2640*/  LOP3.LUT P2, RZ, R24.reuse, 0x10, RZ, 0xc0, !PT ;  /* 0x0000001018ff7812 */ /* 0x040fe4000784c0ff */
[----:B------:R-:W-:Y:S01]  /*2650*/  LOP3.LUT P3, RZ, R24, 0x8, RZ, 0xc0, !PT ;  /* 0x0000000818ff7812 */ /* 0x000fe2000786c0ff */
[----:B------:R-:W5:Y:S01]  /*2660*/  @!P5 LDG.E R60, [R80.64] ;  /* 0x00000006503cd981 */ /* 0x000f62000c1e1900 */
[----:B0-----:R-:W-:-:S06]  /*2670*/  CS2R R62, SRZ ;  /* 0x00000000003e7805 */ /* 0x001fcc000001ff00 */
[----:B------:R0:W5:Y:S01]  /*2680*/  @P0 LDG.E R63, [R64.64] ;  /* 0x00000006403f0981 */ /* 0x000162000c1e1900 */
[----:B------:R-:W-:-:S13]  /*2690*/  LOP3.LUT P1, RZ, R78, 0x2, RZ, 0xc0, !PT ;  /* 0x000000024eff7812 */ /* 0x000fda000782c0ff */
[----:B------:R1:W5:Y:S01]  /*26a0*/  @P1 LDG.E R62, [R76.64] ;  /* 0x000000064c3e1981 */ /* 0x000362000c1e1900 */
[----:B------:R-:W-:Y:S01]  /*26b0*/  LOP3.LUT P1, RZ, R78, 0x1, RZ, 0xc0, !PT ;  /* 0x000000014eff7812 */ /* 0x000fe2000782c0ff */
[----:B0-----:R-:W-:Y:S01]  /*26c0*/  CS2R R64, SRZ ;  /* 0x0000000000407805 */ /* 0x001fe2000001ff00 */
[----:B------:R-:W-:-:S05]  /*26d0*/  LOP3.LUT P4, RZ, R24, 0x4, RZ, 0xc0, !PT ;  /* 0x0000000418ff7812 */ /* 0x000fca000788c0ff */
[----:B------:R0:W5:Y:S06]  /*26e0*/  @P2 LDG.E R65, [R70.64] ;  /* 0x0000000646412981 */ /* 0x00016c000c1e1900 */
[----:B------:R1:W5:Y:S01]  /*26f0*/  @P1 LDG.E R64, [R74.64] ;  /* 0x000000064a401981 */ /* 0x000362000c1e1900 */
[----:B0-----:R-:W-:Y:S01]  /*2700*/  CS2R R70, SRZ ;  /* 0x0000000000467805 */ /* 0x001fe2000001ff00 */
[----:B------:R-:W-:-:S05]  /*2710*/  LOP3.LUT P5, RZ, R24, 0x2, RZ, 0xc0, !PT ;  /* 0x0000000218ff7812 */ /* 0x000fca00078ac0ff */
[----:B------:R0:W5:Y:S04]  /*2720*/  @P3 LDG.E R70, [R72.64] ;  /* 0x0000000648463981 */ /* 0x000168000c1e1900 */
[----:B------:R3:W5:Y:S01]  /*2730*/  @P4 LDG.E R71, [R42.64] ;  /* 0x000000062a474981 */ /* 0x000762000c1e1900 */
[----:B------:R-:W-:Y:S01]  /*2740*/  LOP3.LUT P6, RZ, R24, 0x1, RZ, 0xc0, !PT ;  /* 0x0000000118ff7812 */ /* 0x000fe200078cc0ff */
[----:B0-----:R-:W-:-:S06]  /*2750*/  CS2R R72, SRZ ;  /* 0x0000000000487805 */ /* 0x001fcc000001ff00 */
[----:B------:R2:W5:Y:S01]  /*2760*/  @P5 LDG.E R72, [R40.64] ;  /* 0x0000000628485981 */ /* 0x000562000c1e1900 */
[----:B------:R-:W-:Y:S01]  /*2770*/  LOP3.LUT P4, RZ, R24, 0x8000000, RZ, 0xc0, !PT ;  /* 0x0800000018ff7812 */ /* 0x000fe2000788c0ff */
[----:B-1----:R-:W-:-:S04]  /*2780*/  CS2R R74, SRZ ;  /* 0x00000000004a7805 */ /* 0x002fc8000001ff00 */
[----:B------:R0:W5:Y:S01]  /*2790*/  @P6 LDG.E R73, [R38.64] ;  /* 0x0000000626496981 */ /* 0x000162000c1e1900 */
[C---:B------:R-:W-:Y:S02]  /*27a0*/  LOP3.LUT P3, RZ, R24.reuse, 0x10000000, RZ, 0xc0, !PT ;  /* 0x1000000018ff7812 */ /* 0x040fe4000786c0ff */
[----:B------:R-:W-:-:S05]  /*27b0*/  LOP3.LUT P2, RZ, R24, 0x20000000, RZ, 0xc0, !PT ;  /* 0x2000000018ff7812 */ /* 0x000fca000784c0ff */
[----:B------:R1:W5:Y:S01]  /*27c0*/  @P4 LDG.E R74, [R36.64] ;  /* 0x00000006244a4981 */ /* 0x000362000c1e1900 */
[----:B------:R-:W-:-:S05]  /*27d0*/  LOP3.LUT P1, RZ, R24, 0x40000000, RZ, 0xc0, !PT ;  /* 0x4000000018ff7812 */ /* 0x000fca000782c0ff */
[----:B------:R0:W5:Y:S01]  /*27e0*/  @P3 LDG.E R75, [R28.64] ;  /* 0x000000061c4b3981 */ /* 0x000162000c1e1900 */
[----:B------:R-:W-:Y:S01]  /*27f0*/  CS2R R76, SRZ ;  /* 0x00000000004c7805 */ /* 0x000fe2000001ff00 */
[----:B------:R-:W-:Y:S02]  /*2800*/  LOP3.LUT P0, RZ, R24, 0x80000000, RZ, 0xc0, !PT ;  /* 0x8000000018ff7812 */ /* 0x000fe4000780c0ff */
[----:B------:R-:W-:-:S03]  /*2810*/  MOV R78, RZ ;  /* 0x000000ff004e7202 */ /* 0x000fc60000000f00 */
[----:B------:R0:W5:Y:S04]  /*2820*/  @P2 LDG.E R76, [R30.64] ;  /* 0x000000061e4c2981 */ /* 0x000168000c1e1900 */
[----:B------:R5:W5:Y:S04]  /*2830*/  @P1 LDG.E R77, [R32.64] ;  /* 0x00000006204d1981 */ /* 0x000b68000c1e1900 */
[----:B------:R1:W5:Y:S01]  /*2840*/  @P0 LDG.E R78, [R34.64] ;  /* 0x00000006224e0981 */ /* 0x000362000c1e1900 */
[--C-:B--2---:R-:W-:Y:S02]  /*2850*/  HADD2.F32 R41, -RZ, R26.reuse.H1_H1 ;  /* 0x3000001aff297230 */ /* 0x104fe40000004100 */
[----:B0-----:R-:W-:-:S03]  /*2860*/  HADD2.F32 R38, -RZ, R26.H0_H0 ;  /* 0x2000001aff267230 */ /* 0x001fc60000004100 */
[----:B------:R-:W-:-:S04]  /*2870*/  FMUL.FTZ R39, R41, R41 ;  /* 0x0000002929277220 */ /* 0x000fc80000410000 */
[C---:B-1----:R-:W-:Y:S01]  /*2880*/  FFMA.FTZ R36, R38.reuse, R38, R39 ;  /* 0x0000002626247223 */ /* 0x042fe20000010027 */
[--C-:B----4-:R-:W-:Y:S02]  /*2890*/  HADD2.F32 R39, -RZ, R44.reuse.H1_H1 ;  /* 0x3000002cff277230 */ /* 0x110fe40000004100 */
[----:B------:R-:W-:Y:S02]  /*28a0*/  HADD2.F32 R28, -RZ, R44.H0_H0 ;  /* 0x2000002cff1c7230 */ /* 0x000fe40000004100 */
[--C-:B---3--:R-:W-:Y:S01]  /*28b0*/  HADD2.F32 R43, -RZ, R27.reuse.H1_H1 ;  /* 0x3000001bff2b7230 */ /* 0x108fe20000004100 */
[----:B------:R-:W-:Y:S01]  /*28c0*/  FMUL.FTZ R35, R39, R39 ;  /* 0x0000002727237220 */ /* 0x000fe20000410000 */
[----:B------:R-:W-:Y:S01]  /*28d0*/  HADD2.F32 R40, -RZ, R27.H0_H0 ;  /* 0x2000001bff287230 */ /* 0x000fe20000004100 */
[----:B------:R-:W-:Y:S02]  /*28e0*/  FADD.FTZ R37, R38, R41 ;  /* 0x0000002926257221 */ /* 0x000fe40000010000 */
[----:B------:R-:W-:-:S02]  /*28f0*/  FADD.FTZ R30, R28, R39 ;  /* 0x000000271c1e7221 */ /* 0x000fc40000010000 */
[----:B------:R-:W-:Y:S02]  /*2900*/  FFMA.FTZ R28, R28, R28, R35 ;  /* 0x0000001c1c1c7223 */ /* 0x000fe40000010023 */
[----:B------:R-:W-:Y:S02]  /*2910*/  FMUL.FTZ R29, R43, R43 ;  /* 0x0000002b2b1d7220 */ /* 0x000fe40000410000 */
[C---:B------:R-:W-:Y:S02]  /*2920*/  FADD.FTZ R31, R40.reuse, R43 ;  /* 0x0000002b281f7221 */ /* 0x040fe40000010000 */
[----:B------:R-:W-:Y:S01]  /*2930*/  FFMA.FTZ R29, R40, R40, R29 ;  /* 0x00000028281d7223 */ /* 0x000fe2000001001d */
[--C-:B-----5:R-:W-:Y:S02]  /*2940*/  HADD2.F32 R32, -RZ, R63.reuse.H0_H0 ;  /* 0x2000003fff207230 */ /* 0x120fe40000004100 */
[----:B------:R-:W-:-:S05]  /*2950*/  HADD2.F32 R33, -RZ, R63.H1_H1 ;  /* 0x3000003fff217230 */ /* 0x000fca0000004100 */
[C---:B------:R-:W-:Y:S02]  /*2960*/  FADD.FTZ R34, R32.reuse, R33 ;  /* 0x0000002120227221 */ /* 0x040fe40000010000 */
[----:B------:R-:W-:Y:S02]  /*2970*/  FMUL.FTZ R33, R33, R33 ;  /* 0x0000002121217220 */ /* 0x000fe40000410000 */
[----:B------:R-:W-:Y:S02]  /*2980*/  FADD.FTZ R34, RZ, R34 ;  /* 0x00000022ff227221 */ /* 0x000fe40000010000 */
[----:B------:R-:W-:Y:S01]  /*2990*/  FFMA.FTZ R33, R32, R32, R33 ;  /* 0x0000002020217223 */ /* 0x000fe20000010021 */
[--C-:B------:R-:W-:Y:S01]  /*29a0*/  HADD2.F32 R32, -RZ, R45.reuse.H0_H0 ;  /* 0x2000002dff207230 */ /* 0x100fe20000004100 */
[----:B------:R-:W-:Y:S02]  /*29b0*/  FADD.FTZ R34, R34, R37 ;  /* 0x0000002522227221 */ /* 0x000fe40000010000 */
[----:B------:R-:W-:Y:S01]  /*29c0*/  FADD.FTZ R35, RZ, R33 ;  /* 0x00000021ff237221 */ /* 0x000fe20000010000 */
[----:B------:R-:W-:-:S03]  /*29d0*/  HADD2.F32 R37, -RZ, R45.H1_H1 ;  /* 0x3000002dff257230 */ /* 0x000fc60000004100 */
[----:B------:R-:W-:Y:S02]  /*29e0*/  FADD.FTZ R36, R35, R36 ;  /* 0x0000002423247221 */ /* 0x000fe40000010000 */
[----:B------:R-:W-:Y:S01]  /*29f0*/  FADD.FTZ R35, R34, R31 ;  /* 0x0000001f22237221 */ /* 0x000fe20000010000 */
[--C-:B------:R-:W-:Y:S01]  /*2a00*/  HADD2.F32 R34, -RZ, R46.reuse.H1_H1 ;  /* 0x3000002eff227230 */ /* 0x100fe20000004100 */
[----:B------:R-:W-:Y:S02]  /*2a10*/  FMUL.FTZ R39, R37, R37 ;  /* 0x0000002525277220 */ /* 0x000fe40000410000 */
[----:B------:R-:W-:Y:S02]  /*2a20*/  FADD.FTZ R33, R32, R37 ;  /* 0x0000002520217221 */ /* 0x000fe40000010000 */
        /* <DEDUP_REMOVED lines=8> */
[C---:B------:R-:W-:Y:S02]  /*2ab0*/  FADD.FTZ R34, R31.reuse, R34 ;  /* 0x000000221f227221 */ /* 0x040fe40000010000 */
[----:B------:R-:W-:Y:S02]  /*2ac0*/  FADD.FTZ R35, R36, R33 ;  /* 0x0000002124237221 */ /* 0x000fe40000010000 */
[----:B------:R-:W-:Y:S02]  /*2ad0*/  FFMA.FTZ R31, R31, R31, R38 ;  /* 0x0000001f1f1f7223 */ /* 0x000fe40000010026 */
[----:B------:R-:W-:-:S02]  /*2ae0*/  FADD.FTZ R36, R37, R32 ;  /* 0x0000002025247221 */ /* 0x000fc40000010000 */
[----:B------:R-:W-:Y:S02]  /*2af0*/  FMUL.FTZ R38, R30, R30 ;  /* 0x0000001e1e267220 */ /* 0x000fe40000410000 */
[----:B------:R-:W-:Y:S02]  /*2b00*/  FADD.FTZ R30, R29, R30 ;  /* 0x0000001e1d1e7221 */ /* 0x000fe40000010000 */
[----:B------:R-:W-:Y:S01]  /*2b10*/  FADD.FTZ R35, R35, R34 ;  /* 0x0000002223237221 */ /* 0x000fe20000010000 */
[----:B------:R-:W-:Y:S01]  /*2b20*/  HADD2.F32 R33, -RZ, R48.H1_H1 ;  /* 0x30000030ff217230 */ /* 0x000fe20000004100 */
[----:B------:R-:W-:Y:S01]  /*2b30*/  FADD.FTZ R36, R36, R31 ;  /* 0x0000001f24247221 */ /* 0x000fe20000010000 */
[----:B------:R-:W-:Y:S01]  /*2b40*/  HADD2.F32 R31, -RZ, R50.H1_H1 ;  /* 0x30000032ff1f7230 */ /* 0x000fe20000004100 */
[----:B------:R-:W-:Y:S01]  /*2b50*/  FFMA.FTZ R29, R29, R29, R38 ;  /* 0x0000001d1d1d7223 */ /* 0x000fe20000010026 */
[----:B------:R-:W-:Y:S01]  /*2b60*/  HADD2.F32 R28, -RZ, R48.H0_H0 ;  /* 0x20000030ff1c7230 */ /* 0x000fe20000004100 */
[----:B------:R-:W-:Y:S01]  /*2b70*/  FADD.FTZ R38, R35, R30 ;  /* 0x0000001e23267221 */ /* 0x000fe20000010000 */
[----:B------:R-:W-:Y:S01]  /*2b80*/  HADD2.F32 R30, -RZ, R50.H0_H0 ;  /* 0x20000032ff1e7230 */ /* 0x000fe20000004100 */
[----:B------:R-:W-:Y:S01]  /*2b90*/  FMUL.FTZ R39, R33, R33 ;  /* 0x0000002121277220 */ /* 0x000fe20000410000 */
[--C-:B------:R-:W-:Y:S01]  /*2ba0*/  HADD2.F32 R37, -RZ, R49.reuse.H1_H1 ;  /* 0x30000031ff257230 */ /* 0x100fe20000004100 */
[----:B------:R-:W-:Y:S01]  /*2bb0*/  FMUL.FTZ R35, R31, R31 ;  /* 0x0000001f1f237220 */ /* 0x000fe20000410000 */
[----:B------:R-:W-:Y:S01]  /*2bc0*/  HADD2.F32 R32, -RZ, R49.H0_H0 ;  /* 0x20000031ff207230 */ /* 0x000fe20000004100 */
[----:B------:R-:W-:-:S02]  /*2bd0*/  FADD.FTZ R33, R28, R33 ;  /* 0x000000211c217221 */ /* 0x000fc40000010000 */
[----:B------:R-:W-:Y:S02]  /*2be0*/  FADD.FTZ R31, R30, R31 ;  /* 0x0000001f1e1f7221 */ /* 0x000fe40000010000 */
[----:B------:R-:W-:Y:S02]  /*2bf0*/  FFMA.FTZ R28, R28, R28, R39 ;  /* 0x0000001c1c1c7223 */ /* 0x000fe40000010027 */
[----:B------:R-:W-:Y:S02]  /*2c00*/  FFMA.FTZ R30, R30, R30, R35 ;  /* 0x0000001e1e1e7223 */ /* 0x000fe40000010023 */
[----:B------:R-:W-:Y:S02]  /*2c10*/  FMUL.FTZ R39, R37, R37 ;  /* 0x0000002525277220 */ /* 0x000fe40000410000 */
[----:B------:R-:W-:Y:S01]  /*2c20*/  FADD.FTZ R35, R36, R29 ;  /* 0x0000001d24237221 */ /* 0x000fe20000010000 */
[--C-:B------:R-:W-:Y:S01]  /*2c30*/  HADD2.F32 R36, -RZ, R51.reuse.H1_H1 ;  /* 0x30000033ff247230 */ /* 0x100fe20000004100 */
[----:B------:R-:W-:Y:S01]  /*2c40*/  FADD.FTZ R34, R32, R37 ;  /* 0x0000002520227221 */ /* 0x000fe20000010000 */
[----:B------:R-:W-:Y:S01]  /*2c50*/  HADD2.F32 R29, -RZ, R51.H0_H0 ;  /* 0x20000033ff1d7230 */ /* 0x000fe20000004100 */
[----:B------:R-:W-:-:S02]  /*2c60*/  FADD.FTZ R37, R38, R33 ;  /* 0x0000002126257221 */ /* 0x000fc40000010000 */
[----:B------:R-:W-:Y:S02]  /*2c70*/  FFMA.FTZ R32, R32, R32, R39 ;  /* 0x0000002020207223 */ /* 0x000fe40000010027 */
[----:B------:R-:W-:Y:S02]  /*2c80*/  FADD.FTZ R35, R35, R28 ;  /* 0x0000001c23237221 */ /* 0x000fe40000010000 */
[----:B------:R-:W-:Y:S02]  /*2c90*/  FMUL.FTZ R38, R36, R36 ;  /* 0x0000002424267220 */ /* 0x000fe40000410000 */
[----:B------:R-:W-:Y:S02]  /*2ca0*/  FADD.FTZ R33, R29, R36 ;  /* 0x000000241d217221 */ /* 0x000fe40000010000 */
[----:B------:R-:W-:Y:S02]  /*2cb0*/  FADD.FTZ R36, R37, R34 ;  /* 0x0000002225247221 */ /* 0x000fe40000010000 */
[----:B------:R-:W-:Y:S01]  /*2cc0*/  FADD.FTZ R35, R35, R32 ;  /* 0x0000002023237221 */ /* 0x000fe20000010000 */
[--C-:B------:R-:W-:Y:S01]  /*2cd0*/  HADD2.F32 R32, -RZ, R53.reuse.H1_H1 ;  /* 0x30000035ff207230 */ /* 0x100fe20000004100 */
[----:B------:R-:W-:Y:S01]  /*2ce0*/  FADD.FTZ R36, R36, R31 ;  /* 0x0000001f24247221 */ /* 0x000fe20000010000 */
[----:B------:R-:W-:Y:S01]  /*2cf0*/  HADD2.F32 R31, -RZ, R53.H0_H0 ;  /* 0x20000035ff1f7230 */ /* 0x000fe20000004100 */
[----:B------:R-:W-:-:S02]  /*2d00*/  FFMA.FTZ R29, R29, R29, R38 ;  /* 0x0000001d1d1d7223 */ /* 0x000fc40000010026 */
[----:B------:R-:W-:Y:S02]  /*2d10*/  FMUL.FTZ R38, R32, R32 ;  /* 0x0000002020267220 */ /* 0x000fe40000410000 */
[C---:B------:R-:W-:Y:S01]  /*2d20*/  FADD.FTZ R32, R31.reuse, R32 ;  /* 0x000000201f207221 */ /* 0x040fe20000010000 */
[--C-:B------:R-:W-:Y:S01]  /*2d30*/  HADD2.F32 R37, -RZ, R52.reuse.H1_H1 ;  /* 0x30000034ff257230 */ /* 0x100fe20000004100 */
[----:B------:R-:W-:Y:S01]  /*2d40*/  FFMA.FTZ R31, R31, R31, R38 ;  /* 0x0000001f1f1f7223 */ /* 0x000fe20000010026 */
[----:B------:R-:W-:Y:S01]  /*2d50*/  HADD2.F32 R28, -RZ, R52.H0_H0 ;  /* 0x20000034ff1c7230 */ /* 0x000fe20000004100 */
[----:B------:R-:W-:Y:S02]  /*2d60*/  FADD.FTZ R38, R35, R30 ;  /* 0x0000001e23267221 */ /* 0x000fe40000010000 */
[----:B------:R-:W-:Y:S01]  /*2d70*/  FADD.FTZ R35, R36, R33 ;  /* 0x0000002124237221 */ /* 0x000fe20000010000 */
[--C-:B------:R-:W-:Y:S01]  /*2d80*/  HADD2.F32 R33, -RZ, R54.reuse.H1_H1 ;  /* 0x30000036ff217230 */ /* 0x100fe20000004100 */
[----:B------:R-:W-:Y:S01]  /*2d90*/  FADD.FTZ R34, R28, R37 ;  /* 0x000000251c227221 */ /* 0x000fe20000010000 */
[----:B------:R-:W-:Y:S01]  /*2da0*/  HADD2.F32 R30, -RZ, R54.H0_H0 ;  /* 0x20000036ff1e7230 */ /* 0x000fe20000004100 */
[----:B------:R-:W-:-:S02]  /*2db0*/  FMUL.FTZ R39, R37, R37 ;  /* 0x0000002525277220 */ /* 0x000fc40000410000 */
[----:B------:R-:W-:Y:S02]  /*2dc0*/  FMUL.FTZ R37, R33, R33 ;  /* 0x0000002121257220 */ /* 0x000fe40000410000 */
[----:B------:R-:W-:Y:S01]  /*2dd0*/  FADD.FTZ R35, R35, R34 ;  /* 0x0000002223237221 */ /* 0x000fe20000010000 */
[--C-:B------:R-:W-:Y:S01]  /*2de0*/  HADD2.F32 R34, -RZ, R55.reuse.H1_H1 ;  /* 0x30000037ff227230 */ /* 0x100fe20000004100 */
[C---:B------:R-:W-:Y:S02]  /*2df0*/  FADD.FTZ R33, R30.reuse, R33 ;  /* 0x000000211e217221 */ /* 0x040fe40000010000 */
[----:B------:R-:W-:Y:S02]  /*2e00*/  FFMA.FTZ R30, R30, R30, R37 ;  /* 0x0000001e1e1e7223 */ /* 0x000fe40000010025 */
[----:B------:R-:W-:Y:S01]  /*2e10*/  FADD.FTZ R37, R38, R29 ;  /* 0x0000001d26257221 */ /* 0x000fe20000010000 */
[----:B------:R-:W-:Y:S01]  /*2e20*/  HADD2.F32 R29, -RZ, R55.H0_H0 ;  /* 0x20000037ff1d7230 */ /* 0x000fe20000004100 */
[----:B------:R-:W-:-:S02]  /*2e30*/  FMUL.FTZ R36, R34, R34 ;  /* 0x0000002222247220 */ /* 0x000fc40000410000 */
[----:B------:R-:W-:Y:S02]  /*2e40*/  FFMA.FTZ R28, R28, R28, R39 ;  /* 0x0000001c1c1c7223 */ /* 0x000fe40000010027 */
[C---:B------:R-:W-:Y:S02]  /*2e50*/  FADD.FTZ R34, R29.reuse, R34 ;  /* 0x000000221d227221 */ /* 0x040fe40000010000 */
[----:B------:R-:W-:Y:S02]  /*2e60*/  FFMA.FTZ R29, R29, R29, R36 ;  /* 0x0000001d1d1d7223 */ /* 0x000fe40000010024 */
[----:B------:R-:W-:Y:S01]  /*2e70*/  FADD.FTZ R36, R37, R28 ;  /* 0x0000001c25247221 */ /* 0x000fe20000010000 */
[--C-:B------:R-:W-:Y:S01]  /*2e80*/  HADD2.F32 R28, -RZ, R56.reuse.H0_H0 ;  /* 0x20000038ff1c7230 */ /* 0x100fe20000004100 */
[----:B------:R-:W-:Y:S01]  /*2e90*/  FADD.FTZ R38, R35, R32 ;  /* 0x0000002023267221 */ /* 0x000fe20000010000 */
[----:B------:R-:W-:-:S05]  /*2ea0*/  HADD2.F32 R35, -RZ, R56.H1_H1 ;  /* 0x30000038ff237230 */ /* 0x000fca0000004100 */
[----:B------:R-:W-:Y:S02]  /*2eb0*/  FMUL.FTZ R37, R35, R35 ;  /* 0x0000002323257220 */ /* 0x000fe40000410000 */
[----:B------:R-:W-:Y:S02]  /*2ec0*/  FADD.FTZ R32, R28, R35 ;  /* 0x000000231c207221 */ /* 0x000fe40000010000 */
[----:B------:R-:W-:Y:S01]  /*2ed0*/  FADD.FTZ R35, R36, R31 ;  /* 0x0000001f24237221 */ /* 0x000fe20000010000 */
[--C-:B------:R-:W-:Y:S02]  /*2ee0*/  HADD2.F32 R36, -RZ, R57.reuse.H1_H1 ;  /* 0x30000039ff247230 */ /* 0x100fe40000004100 */
[----:B------:R-:W-:Y:S01]  /*2ef0*/  HADD2.F32 R31, -RZ, R57.H0_H0 ;  /* 0x20000039ff1f7230 */ /* 0x000fe20000004100 */
[----:B------:R-:W-:Y:S02]  /*2f00*/  FFMA.FTZ R28, R28, R28, R37 ;  /* 0x0000001c1c1c7223 */ /* 0x000fe40000010025 */
[----:B------:R-:W-:-:S02]  /*2f10*/  FADD.FTZ R37, R38, R33 ;  /* 0x0000002126257221 */ /* 0x000fc40000010000 */
[----:B------:R-:W-:Y:S02]  /*2f20*/  FMUL.FTZ R38, R36, R36 ;  /* 0x0000002424267220 */ /* 0x000fe40000410000 */
[----:B------:R-:W-:Y:S02]  /*2f30*/  FADD.FTZ R33, R31, R36 ;  /* 0x000000241f217221 */ /* 0x000fe40000010000 */
[----:B------:R-:W-:Y:S01]  /*2f40*/  FADD.FTZ R36, R35, R30 ;  /* 0x0000001e23247221 */ /* 0x000fe20000010000 */
[--C-:B------:R-:W-:Y:S02]  /*2f50*/  HADD2.F32 R35, -RZ, R58.reuse.H1_H1 ;  /* 0x3000003aff237230 */ /* 0x100fe40000004100 */
[----:B------:R-:W-:Y:S01]  /*2f60*/  HADD2.F32 R30, -RZ, R58.H0_H0 ;  /* 0x2000003aff1e7230 */ /* 0x000fe20000004100 */
[----:B------:R-:W-:Y:S02]  /*2f70*/  FADD.FTZ R37, R37, R34 ;  /* 0x0000002225257221 */ /* 0x000fe40000010000 */
[----:B------:R-:W-:-:S02]  /*2f80*/  FMUL.FTZ R39, R35, R35 ;  /* 0x0000002323277220 */ /* 0x000fc40000410000 */
[----:B------:R-:W-:Y:S02]  /*2f90*/  FADD.FTZ R34, R30, R35 ;  /* 0x000000231e227221 */ /* 0x000fe40000010000 */
[----:B------:R-:W-:Y:S02]  /*2fa0*/  FADD.FTZ R35, R36, R29 ;  /* 0x0000001d24237221 */ /* 0x000fe40000010000 */
[----:B------:R-:W-:Y:S01]  /*2fb0*/  FADD.FTZ R36, R37, R32 ;  /* 0x0000002025247221 */ /* 0x000fe20000010000 */
[--C-:B------:R-:W-:Y:S01]  /*2fc0*/  HADD2.F32 R32, -RZ, R61.reuse.H1_H1 ;  /* 0x3000003dff207230 */ /* 0x100fe20000004100 */
[----:B------:R-:W-:Y:S01]  /*2fd0*/  FFMA.FTZ R31, R31, R31, R38 ;  /* 0x0000001f1f1f7223 */ /* 0x000fe20000010026 */
[----:B------:R-:W-:-:S03]  /*2fe0*/  HADD2.F32 R29, -RZ, R61.H0_H0 ;  /* 0x2000003dff1d7230 */ /* 0x000fc60000004100 */
[----:B------:R-:W-:Y:S02]  /*2ff0*/  FMUL.FTZ R38, R32, R32 ;  /* 0x0000002020267220 */ /* 0x000fe40000410000 */
[C---:B------:R-:W-:Y:S02]  /*3000*/  FADD.FTZ R32, R29.reuse, R32 ;  /* 0x000000201d207221 */ /* 0x040fe40000010000 */
[----:B------:R-:W-:Y:S02]  /*3010*/  FFMA.FTZ R29, R29, R29, R38 ;  /* 0x0000001d1d1d7223 */ /* 0x000fe40000010026 */
[----:B------:R-:W-:Y:S02]  /*3020*/  FADD.FTZ R38, R35, R28 ;  /* 0x0000001c23267221 */ /* 0x000fe40000010000 */
[----:B------:R-:W-:Y:S01]  /*3030*/  FADD.FTZ R35, R36, R33 ;  /* 0x0000002124237221 */ /* 0x000fe20000010000 */
[--C-:B------:R-:W-:Y:S02]  /*3040*/  HADD2.F32 R33, -RZ, R62.reuse.H1_H1 ;  /* 0x3000003eff217230 */ /* 0x100fe40000004100 */
[----:B------:R-:W-:Y:S01]  /*3050*/  HADD2.F32 R28, -RZ, R62.H0_H0 ;  /* 0x2000003eff1c7230 */ /* 0x000fe20000004100 */
[----:B------:R-:W-:-:S02]  /*3060*/  FADD.FTZ R35, R35, R34 ;  /* 0x0000002223237221 */ /* 0x000fc40000010000 */
[----:B------:R-:W-:Y:S01]  /*3070*/  FMUL.FTZ R37, R33, R33 ;  /* 0x0000002121257220 */ /* 0x000fe20000410000 */
[--C-:B------:R-:W-:Y:S01]  /*3080*/  HADD2.F32 R34, -RZ, R64.reuse.H1_H1 ;  /* 0x30000040ff227230 */ /* 0x100fe20000004100 */
[C---:B------:R-:W-:Y:S02]  /*3090*/  FADD.FTZ R33, R28.reuse, R33 ;  /* 0x000000211c217221 */ /* 0x040fe40000010000 */
[----:B------:R-:W-:Y:S02]  /*30a0*/  FFMA.FTZ R28, R28, R28, R37 ;  /* 0x0000001c1c1c7223 */ /* 0x000fe40000010025 */
[----:B------:R-:W-:Y:S01]  /*30b0*/  FADD.FTZ R37, R38, R31 ;  /* 0x0000001f26257221 */ /* 0x000fe20000010000 */
[----:B------:R-:W-:Y:S01]  /*30c0*/  HADD2.F32 R31, -RZ, R64.H0_H0 ;  /* 0x20000040ff1f7230 */ /* 0x000fe20000004100 */
[----:B------:R-:W-:Y:S02]  /*30d0*/  FMUL.FTZ R36, R34, R34 ;  /* 0x0000002222247220 */ /* 0x000fe40000410000 */
[----:B------:R-:W-:-:S02]  /*30e0*/  FFMA.FTZ R30, R30, R30, R39 ;  /* 0x0000001e1e1e7223 */ /* 0x000fc40000010027 */
        /* <DEDUP_REMOVED lines=42> */
[----:B------:R-:W-:Y:S02]  /*3390*/  FADD.FTZ R34, R29, R34 ;  /* 0x000000221d227221 */ /* 0x000fe40000010000 */
[----:B------:R-:W-:Y:S01]  /*33a0*/  FADD.FTZ R38, R35, R32 ;  /* 0x0000002023267221 */ /* 0x000fe20000010000 */
[--C-:B------:R-:W-:Y:S01]  /*33b0*/  HADD2.F32 R35, -RZ, R75.reuse.H1_H1 ;  /* 0x3000004bff237230 */ /* 0x100fe20000004100 */
[----:B------:R-:W-:Y:S02]  /*33c0*/  FFMA.FTZ R29, R29, R29, R36 ;  /* 0x0000001d1d1d7223 */ /* 0x000fe40000010024 */
[----:B------:R-:W-:Y:S01]  /*33d0*/  FADD.FTZ R36, R37, R28 ;  /* 0x0000001c25247221 */ /* 0x000fe20000010000 */
[----:B------:R-:W-:Y:S01]  /*33e0*/  HADD2.F32 R28, -RZ, R75.H0_H0 ;  /* 0x2000004bff1c7230 */ /* 0x000fe20000004100 */
[----:B------:R-:W-:-:S04]  /*33f0*/  FMUL.FTZ R37, R35, R35 ;  /* 0x0000002323257220 */ /* 0x000fc80000410000 */
[----:B------:R-:W-:Y:S02]  /*3400*/  FADD.FTZ R32, R28, R35 ;  /* 0x000000231c207221 */ /* 0x000fe40000010000 */
[----:B------:R-:W-:Y:S02]  /*3410*/  FADD.FTZ R35, R36, R31 ;  /* 0x0000001f24237221 */ /* 0x000fe40000010000 */
[----:B------:R-:W-:Y:S01]  /*3420*/  FFMA.FTZ R28, R28, R28, R37 ;  /* 0x0000001c1c1c7223 */ /* 0x000fe20000010025 */
[--C-:B------:R-:W-:Y:S01]  /*3430*/  HADD2.F32 R36, -RZ, R76.reuse.H1_H1 ;  /* 0x3000004cff247230 */ /* 0x100fe20000004100 */
[----:B------:R-:W-:Y:S01]  /*3440*/  FADD.FTZ R37, R38, R33 ;  /* 0x0000002126257221 */ /* 0x000fe20000010000 */
[----:B------:R-:W-:Y:S01]  /*3450*/  HADD2.F32 R33, -RZ, R76.H0_H0 ;  /* 0x2000004cff217230 */ /* 0x000fe20000004100 */
[----:B------:R-:W-:Y:S01]  /*3460*/  FADD.FTZ R30, R35, R30 ;  /* 0x0000001e231e7221 */ /* 0x000fe20000010000 */
[----:B------:R-:W-:Y:S01]  /*3470*/  HADD2.F32 R39, -RZ, R77.H1_H1 ;  /* 0x3000004dff277230 */ /* 0x000fe20000004100 */
[----:B------:R-:W-:-:S02]  /*3480*/  FADD.FTZ R37, R37, R34 ;  /* 0x0000002225257221 */ /* 0x000fc40000010000 */
[----:B------:R-:W-:Y:S02]  /*3490*/  FMUL.FTZ R38, R36, R36 ;  /* 0x0000002424267220 */ /* 0x000fe40000410000 */
[----:B------:R-:W-:Y:S01]  /*34a0*/  FADD.FTZ R35, R30, R29 ;  /* 0x0000001d1e237221 */ /* 0x000fe20000010000 */
[----:B------:R-:W-:Y:S01]  /*34b0*/  HADD2.F32 R30, -RZ, R77.H0_H0 ;  /* 0x2000004dff1e7230 */ /* 0x000fe20000004100 */
[----:B------:R-:W-:Y:S02]  /*34c0*/  FADD.FTZ R31, R33, R36 ;  /* 0x00000024211f7221 */ /* 0x000fe40000010000 */
[----:B------:R-:W-:Y:S01]  /*34d0*/  FADD.FTZ R32, R37, R32 ;  /* 0x0000002025207221 */ /* 0x000fe20000010000 */
[----:B------:R-:W-:Y:S01]  /*34e0*/  HADD2.F32 R34, -RZ, R78.H1_H1 ;  /* 0x3000004eff227230 */ /* 0x000fe20000004100 */
[----:B------:R-:W-:Y:S02]  /*34f0*/  FFMA.FTZ R33, R33, R33, R38 ;  /* 0x0000002121217223 */ /* 0x000fe40000010026 */
[----:B------:R-:W-:-:S02]  /*3500*/  FMUL.FTZ R41, R39, R39 ;  /* 0x0000002727297220 */ /* 0x000fc40000410000 */
[----:B------:R-:W-:Y:S02]  /*3510*/  FADD.FTZ R28, R35, R28 ;  /* 0x0000001c231c7221 */ /* 0x000fe40000010000 */
[----:B------:R-:W-:Y:S01]  /*3520*/  FADD.FTZ R32, R32, R31 ;  /* 0x0000001f20207221 */ /* 0x000fe20000010000 */
[----:B------:R-:W-:Y:S01]  /*3530*/  HADD2.F32 R31, -RZ, R78.H0_H0 ;  /* 0x2000004eff1f7230 */ /* 0x000fe20000004100 */
[C---:B------:R-:W-:Y:S01]  /*3540*/  FADD.FTZ R29, R30.reuse, R39 ;  /* 0x000000271e1d7221 */ /* 0x040fe20000010000 */
[--C-:B------:R-:W-:Y:S01]  /*3550*/  HADD2.F32 R35, -RZ, R60.reuse.H1_H1 ;  /* 0x3000003cff237230 */ /* 0x100fe20000004100 */
[----:B------:R-:W-:Y:S02]  /*3560*/  FFMA.FTZ R30, R30, R30, R41 ;  /* 0x0000001e1e1e7223 */ /* 0x000fe40000010029 */
[----:B------:R-:W-:Y:S02]  /*3570*/  FADD.FTZ R33, R28, R33 ;  /* 0x000000211c217221 */ /* 0x000fe40000010000 */
[----:B------:R-:W-:Y:S01]  /*3580*/  FMUL.FTZ R36, R34, R34 ;  /* 0x0000002222247220 */ /* 0x000fe20000410000 */
[----:B------:R-:W-:Y:S01]  /*3590*/  HADD2.F32 R28, -RZ, R60.H0_H0 ;  /* 0x2000003cff1c7230 */ /* 0x000fe20000004100 */
[----:B------:R-:W-:Y:S01]  /*35a0*/  FADD.FTZ R34, R31, R34 ;  /* 0x000000221f227221 */ /* 0x000fe20000010000 */
[----:B------:R-:W0:Y:S01]  /*35b0*/  S2R R105, SR_LANEID ;  /* 0x0000000000697919 */ /* 0x000e220000000000 */
[----:B------:R-:W-:-:S02]  /*35c0*/  FADD.FTZ R30, R33, R30 ;  /* 0x0000001e211e7221 */ /* 0x000fc40000010000 */
[----:B------:R-:W-:Y:S02]  /*35d0*/  FFMA.FTZ R31, R31, R31, R36 ;  /* 0x0000001f1f1f7223 */ /* 0x000fe40000010024 */
[----:B------:R-:W-:Y:S02]  /*35e0*/  FADD.FTZ R29, R32, R29 ;  /* 0x0000001d201d7221 */ /* 0x000fe40000010000 */
[----:B------:R-:W-:Y:S02]  /*35f0*/  FMUL.FTZ R33, R35, R35 ;  /* 0x0000002323217220 */ /* 0x000fe40000410000 */
[----:B------:R-:W-:Y:S02]  /*3600*/  FADD.FTZ R29, R29, R34 ;  /* 0x000000221d1d7221 */ /* 0x000fe40000010000 */
[----:B------:R-:W-:Y:S02]  /*3610*/  FADD.FTZ R30, R30, R31 ;  /* 0x0000001f1e1e7221 */ /* 0x000fe40000010000 */
[----:B------:R-:W-:-:S02]  /*3620*/  FADD.FTZ R32, R28, R35 ;  /* 0x000000231c207221 */ /* 0x000fc40000010000 */
        /* <DEDUP_REMOVED lines=69> */
.L_x_3914:
[----:B0-----:R-:W-:Y:S05]  /*3a80*/  BSYNC B0 ;  /* 0x0000000000007941 */ /* 0x001fea0003800000 */
.L_x_3913:
[----:B------:R-:W-:-:S04]  /*3a90*/  MOV R31, c[0x0][0xc] ;  /* 0x00000300001f7a02 */ /* 0x000fc80000000f00 */
[----:B------:R-:W-:-:S13]  /*3aa0*/  ISETP.GE.U32.AND P6, PT, R31, 0x2, PT ;  /* 0x000000021f00780c */ /* 0x000fda0003fc6070 */
[----:B------:R-:W-:Y:S05]  /*3ab0*/  @!P6 BRA `(.L_x_3915) ;  /* 0x000009300000e947 */ /* 0x000fea0003800000 */
[----:B------:R-:W-:Y:S05]  /*3ac0*/  @P5 BRA `(.L_x_3916) ;  /* 0x000001a000005947 */ /* 0x000fea0003800000 */
[----:B------:R-:W0:Y:S01]  /*3ad0*/  S2R R39, SR_CTAID.Y ;  /* 0x0000000000277919 */ /* 0x000e220000002600 */
[C---:B------:R-:W-:Y:S01]  /*3ae0*/  LOP3.LUT R28, R20.reuse, 0x1, RZ, 0xc0, !PT ;  /* 0x00000001141c7812 */ /* 0x040fe200078ec0ff */
[----:B------:R-:W-:Y:S01]  /*3af0*/  HFMA2.MMA R33, -RZ, RZ, 0, 5.9604644775390625e-08 ;  /* 0x00000001ff217435 */ /* 0x000fe200000001ff */
[----:B------:R-:W-:Y:S02]  /*3b00*/  MOV R37, 0x4 ;  /* 0x0000000400257802 */ /* 0x000fe40000000f00 */
[----:B------:R-:W-:Y:S01]  /*3b10*/  LOP3.LUT P6, RZ, R20, 0x2, RZ, 0xc0, !PT ;  /* 0x0000000214ff7812 */ /* 0x000fe200078cc0ff */
[----:B------:R-:W-:-:S03]  /*3b20*/  IMAD R32, R28, c[0x0][0x10], RZ ;  /* 0x000004001c207a24 */ /* 0x000fc600078e02ff */
[----:B------:R-:W-:Y:S01]  /*3b30*/  SEL R30, RZ, c[0x0][0xc], P6 ;  /* 0x00000300ff1e7a07 */ /* 0x000fe20003000000 */
[----:B------:R-:W-:Y:S02]  /*3b40*/  IMAD R28, R32, c[0x0][0xc], RZ ;  /* 0x00000300201c7a24 */ /* 0x000fe400078e02ff */
[----:B------:R-:W-:-:S03]  /*3b50*/  SEL R33, R33, 0xffffffff, !P6 ;  /* 0xffffffff21217807 */ /* 0x000fc60007000000 */
        /* <DEDUP_REMOVED lines=12> */
.L_x_3917:
[----:B------:R-:W2:Y:S01]  /*3c20*/  LDG.E.STRONG.GPU R33, [R28.64] ;  /* 0x000000061c217981 */ /* 0x000ea2000c1ef900 */
[----:B------:R-:W-:Y:S01]  /*3c30*/  YIELD ;  /* 0x0000000000007946 */ /* 0x000fe20003800000 */
[----:B--2---:R-:W-:Y:S01]  /*3c40*/  ISETP.NE.AND P6, PT, R33, R30, PT ;  /* 0x0000001e2100720c */ /* 0x004fe20003fc5270 */
[----:B------:R-:W-:-:S12]  /*3c50*/  CCTL.IVALL ;  /* 0x00000000ff00798f */ /* 0x000fd80002000000 */
[----:B------:R-:W-:Y:S05]  /*3c60*/  @P6 BRA `(.L_x_3917) ;  /* 0xffffffb000006947 */ /* 0x000fea000383ffff */
.L_x_3916:
        /* <DEDUP_REMOVED lines=11> */
.L_x_3919:
        /* <DEDUP_REMOVED lines=59> */
.L_x_3918:
        /* <DEDUP_REMOVED lines=10> */
[----:B------:R-:W-:-:S05]  /*4170*/  IMAD R28, R28, c[0x0][0xc], RZ ;  /* 0x000003001c1c7a24 */ /* 0x000fca00078e02ff */
[----:B------:R-:W-:-:S05]  /*4180*/  SHF.L.U32 R28, R28, 0x1, RZ ;  /* 0x000000011c1c7819 */ /* 0x000fca00000006ff */
[----:B------:R-:W-:-:S04]  /*4190*/  IMAD.WIDE R28, R28, R29, c[0x0][0x198] ;  /* 0x000066001c1c7625 */ /* 0x000fc800078e021d */
[----:B0-----:R-:W-:-:S04]  /*41a0*/  IMAD R33, R30, c[0x0][0x10], R33 ;  /* 0x000004001e217a24 */ /* 0x001fc800078e0221 */
[----:B------:R-:W-:-:S06]  /*41b0*/  IMAD.WIDE.U32 R28, R33, 0x8, R28 ;  /* 0x00000008211c7825 */ /* 0x000fcc00078e001c */
[----:B------:R-:W2:Y:S02]  /*41c0*/  LDG.E.64 R28, [R28.64] ;  /* 0x000000061c1c7981 */ /* 0x000ea4000c1e1b00 */
[----:B--2---:R-:W-:Y:S02]  /*41d0*/  FADD.FTZ R42, R42, R28 ;  /* 0x0000001c2a2a7221 */ /* 0x004fe40000010000 */
[----:B------:R-:W-:Y:S02]  /*41e0*/  FADD.FTZ R43, R43, R29 ;  /* 0x0000001d2b2b7221 */ /* 0x000fe40000010000 */
.L_x_3921:
[----:B------:R-:W-:Y:S05]  /*41f0*/  BSYNC B0 ;  /* 0x0000000000007941 */ /* 0x000fea0003800000 */
.L_x_3920:
        /* <DEDUP_REMOVED lines=31> */
.L_x_3915:
[----:B------:R-:W0:Y:S01]  /*43f0*/  S2R R29, SR_TID.X ;  /* 0x00000000001d7919 */ /* 0x000e220000002100 */
[----:B------:R-:W-:Y:S01]  /*4400*/  P2R R28, PR, RZ, 0x1 ;  /* 0x00000001ff1c7803 */ /* 0x000fe20000000000 */
[----:B------:R-:W-:Y:S01]  /*4410*/  HFMA2.MMA R37, -RZ, RZ, 1.875, 0 ;  /* 0x3f800000ff257435 */ /* 0x000fe200000001ff */
[----:B------:R-:W-:Y:S01]  /*4420*/  ISETP.EQ.U32.AND P0, PT, RZ, c[0x0][0x168], PT ;  /* 0x00005a00ff007a0c */ /* 0x000fe20003f02070 */
[----:B------:R1:W-:Y:S01]  /*4430*/  @!P5 STS.64 [0x88], R42 ;  /* 0x0000882aff00d388 */ /* 0x0003e20000000a00 */
[----:B------:R-:W-:Y:S02]  /*4440*/  IADD3 R25, R22, R25, RZ ;  /* 0x0000001916197210 */ /* 0x000fe40007ffe0ff */
        /* <DEDUP_REMOVED lines=16> */
[----:B------:R-:W0:Y:S02]  /*4550*/  @P5 MUFU.RSQ R37, R32 ;  /* 0x0000002000255308 */ /* 0x000e240000001400 */
[----:B------:R-:W-:-:S04]  /*4560*/  IMAD.WIDE R28, R25, R30, c[0x0][0x178] ;  /* 0x00005e00191c7625 */ /* 0x000fc800078e021e */
[----:B------:R-:W-:Y:S02]  /*4570*/  IMAD.WIDE R30, R25, R30, c[0x0][0x180] ;  /* 0x00006000191e7625 */ /* 0x000fe400078e021e */
[----:B------:R-:W2:Y:S04]  /*4580*/  LDG.E.64 R28, [R28.64] ;  /* 0x000000061c1c7981 */ /* 0x000ea8000c1e1b00 */
[----:B------:R-:W2:Y:S01]  /*4590*/  LDG.E.64 R30, [R30.64] ;  /* 0x000000061e1e7981 */ /* 0x000ea2000c1e1b00 */
[----:B------:R-:W-:Y:S01]  /*45a0*/  ISETP.NE.AND P6, PT, RZ, UR5, PT ;  /* 0x00000005ff007c0c */ /* 0x000fe2000bfc5270 */
[--C-:B------:R-:W-:Y:S02]  /*45b0*/  HADD2.F32 R25, -RZ, R63.reuse.H0_H0 ;  /* 0x2000003fff197230 */ /* 0x100fe40000004100 */
[----:B------:R-:W-:-:S02]  /*45c0*/  HADD2.F32 R63, -RZ, R63.H1_H1 ;  /* 0x3000003fff3f7230 */ /* 0x000fc40000004100 */
[--C-:B------:R-:W-:Y:S01]  /*45d0*/  HADD2.F32 R39, -RZ, R26.reuse.H1_H1 ;  /* 0x3000001aff277230 */ /* 0x100fe20000004100 */
[--C-:B------:R-:W-:Y:S01]  /*45e0*/  FADD.FTZ R34, R25, -R36.reuse ;  /* 0x8000002419227221 */ /* 0x100fe20000010000 */
[----:B------:R-:W-:Y:S01]  /*45f0*/  HADD2.F32 R25, -RZ, R26.H0_H0 ;  /* 0x2000001aff197230 */ /* 0x000fe20000004100 */
[----:B------:R-:W-:Y:S02]  /*4600*/  FADD.FTZ R38, R63, -R36 ;  /* 0x800000243f267221 */ /* 0x000fe40000010000 */
        /* <DEDUP_REMOVED lines=15> */
.L_x_3922:
[----:B------:R-:W-:Y:S01]  /*4700*/  LOP3.LUT P5, RZ, R24, 0x2000000, RZ, 0xc0, !PT ;  /* 0x0200000018ff7812 */ /* 0x000fe200078ac0ff */
[----:B------:R-:W-:-:S12]  /*4710*/  BSSY B0, `(.L_x_3923) ;  /* 0x000000d000007945 */ /* 0x000fd80003800000 */
[----:B------:R-:W-:Y:S05]  /*4720*/  @!P5 BRA `(.L_x_3924) ;  /* 0x000000b00000d947 */ /* 0x000fea0003800000 */
[----:B------:R-:W-:Y:S02]  /*4730*/  SHF.R.S32.HI R32, RZ, 0x1f, R2 ;  /* 0x0000001fff207819 */ /* 0x000fe40000011402 */
[----:B------:R-:W-:Y:S02]  /*4740*/  MOV R33, R67 ;  /* 0x0000004300217202 */ /* 0x000fe40000000f00 */
[----:B------:R-:W-:Y:S01]  /*4750*/  F2FP.PACK_AB R41, R41, R26 ;  /* 0x0000001a2929723e */ /* 0x000fe200000000ff */
        /* <DEDUP_REMOVED lines=8> */
.L_x_3924:
[----:B------:R-:W-:Y:S05]  /*47e0*/  BSYNC B0 ;  /* 0x0000000000007941 */ /* 0x000fea0003800000 */
.L_x_3923:
[--C-:B------:R-:W-:Y:S01]  /*47f0*/  FADD.FTZ R26, R25, -R36.reuse ;  /* 0x80000024191a7221 */ /* 0x100fe20000010000 */
[--C-:B------:R-:W-:Y:S01]  /*4800*/  HADD2.F32 R33, -RZ, R27.reuse.H0_H0 ;  /* 0x2000001bff217230 */ /* 0x100fe20000004100 */
[--C-:B------:R-:W-:Y:S01]  /*4810*/  FADD.FTZ R32, R39, -R36.reuse ;  /* 0x8000002427207221 */ /* 0x100fe20000010000 */
[----:B------:R-:W-:Y:S01]  /*4820*/  HADD2.F32 R27, -RZ, R27.H1_H1 ;  /* 0x3000001bff1b7230 */ /* 0x000fe20000004100 */
[-C--:B------:R-:W-:Y:S02]  /*4830*/  FMUL.FTZ R25, R26, R37.reuse ;  /* 0x000000251a197220 */ /* 0x080fe40000410000 */
[----:B------:R-:W-:Y:S02]  /*4840*/  FMUL.FTZ R32, R32, R37 ;  /* 0x0000002520207220 */ /* 0x000fe40000410000 */
[--C-:B0-----:R-:W-:Y:S02]  /*4850*/  FADD.FTZ R34, R33, -R36.reuse ;  /* 0x8000002421227221 */ /* 0x101fe40000010000 */
        /* <DEDUP_REMOVED lines=14> */
.L_x_3925:
        /* <DEDUP_REMOVED lines=14> */
.L_x_3927:
[----:B------:R-:W-:Y:S05]  /*4a20*/  BSYNC B0 ;  /* 0x0000000000007941 */ /* 0x000fea0003800000 */
.L_x_3926:
[-C--:B------:R-:W-:Y:S01]  /*4a30*/  FMUL.FTZ R27, R34, R37.reuse ;  /* 0x00000025221b7220 */ /* 0x080fe20000410000 */
[--C-:B------:R-:W-:Y:S01]  /*4a40*/  HADD2.F32 R39, -RZ, R45.reuse.H0_H0 ;  /* 0x2000002dff277230 */ /* 0x100fe20000004100 */
[----:B------:R-:W-:Y:S01]  /*4a50*/  FMUL.FTZ R38, R38, R37 ;  /* 0x0000002526267220 */ /* 0x000fe20000410000 */
[--C-:B0-----:R-:W-:Y:S01]  /*4a60*/  HADD2.F32 R25, -RZ, R44.reuse.H0_H0 ;  /* 0x2000002cff197230 */ /* 0x101fe20000004100 */
[----:B------:R-:W-:Y:S01]  /*4a70*/  FFMA.FTZ R34, R28, R27, R30 ;  /* 0x0000001b1c227223 */ /* 0x000fe2000001001e */
[----:B------:R-:W-:Y:S01]  /*4a80*/  HADD2.F32 R35, -RZ, R44.H1_H1 ;  /* 0x3000002cff237230 */ /* 0x000fe20000004100 */
[----:B------:R-:W-:Y:S01]  /*4a90*/  FFMA.FTZ R41, R29, R38, R31 ;  /* 0x000000261d297223 */ /* 0x000fe2000001001f */
[----:B------:R-:W-:Y:S01]  /*4aa0*/  HADD2.F32 R45, -RZ, R45.H1_H1 ;  /* 0x3000002dff2d7230 */ /* 0x000fe20000004100 */
        /* <DEDUP_REMOVED lines=11> */
.L_x_3928:
        /* <DEDUP_REMOVED lines=14> */
.L_x_3930:
[----:B------:R-:W-:Y:S05]  /*4c40*/  BSYNC B0 ;  /* 0x0000000000007941 */ /* 0x000fea0003800000 */
.L_x_3929:
[--C-:B------:R-:W-:Y:S02]  /*4c50*/  FADD.FTZ R26, R25, -R36.reuse ;  /* 0x80000024191a7221 */ /* 0x100fe40000010000 */
[--C-:B0-----:R-:W-:Y:S02]  /*4c60*/  FADD.FTZ R32, R35, -R36.reuse ;  /* 0x8000002423207221 */ /* 0x101fe40000010000 */
        /* <DEDUP_REMOVED lines=19> */
.L_x_3931:
        /* <DEDUP_REMOVED lines=14> */
.L_x_3933:
[----:B------:R-:W-:Y:S05]  /*4e80*/  BSYNC B0 ;  /* 0x0000000000007941 */ /* 0x000fea0003800000 */
.L_x_3932:
[--C-:B0-----:R-:W-:Y:S01]  /*4e90*/  HADD2.F32 R35, -RZ, R46.reuse.H0_H0 ;  /* 0x2000002eff237230 */ /* 0x101fe20000004100 */
[----:B------:R-:W-:Y:S01]  /*4ea0*/  FFMA.FTZ R25, R28, R25, R30 ;  /* 0x000000191c197223 */ /* 0x000fe2000001001e */
[----:B------:R-:W-:Y:S01]  /*4eb0*/  HADD2.F32 R39, -RZ, R46.H1_H1 ;  /* 0x3000002eff277230 */ /* 0x000fe20000004100 */
        /* <DEDUP_REMOVED lines=12> */
.L_x_3934:
[----:B------:R-:W-:Y:S01]  /*4f80*/  LOP3.LUT P5, RZ, R24, 0x200000, RZ, 0xc0, !PT ;  /* 0x0020000018ff7812 */ /* 0x000fe200078ac0ff */
[----:B------:R-:W-:-:S12]  /*4f90*/  BSSY B0, `(.L_x_3935) ;  /* 0x000000c000007945 */ /* 0x000fd80003800000 */
        /* <DEDUP_REMOVED lines=11> */
.L_x_3936:
[----:B------:R-:W-:Y:S05]  /*5050*/  BSYNC B0 ;  /* 0x0000000000007941 */ /* 0x000fea0003800000 */
.L_x_3935:
[--C-:B------:R-:W-:Y:S01]  /*5060*/  FADD.FTZ R26, R35, -R36.reuse ;  /* 0x80000024231a7221 */ /* 0x100fe20000010000 */
[--C-:B------:R-:W-:Y:S01]  /*5070*/  HADD2.F32 R27, -RZ, R47.reuse.H0_H0 ;  /* 0x2000002fff1b7230 */ /* 0x100fe20000004100 */
[--C-:B0-----:R-:W-:Y:S01]  /*5080*/  FADD.FTZ R32, R39, -R36.reuse ;  /* 0x8000002427207221 */ /* 0x101fe20000010000 */
        /* <DEDUP_REMOVED lines=20> */
.L_x_3937:
        /* <DEDUP_REMOVED lines=13> */
.L_x_3939:
[----:B------:R-:W-:Y:S05]  /*52a0*/  BSYNC B0 ;  /* 0x0000000000007941 */ /* 0x000fea0003800000 */
.L_x_3938:
[-C--:B------:R-:W-:Y:S02]  /*52b0*/  FMUL.FTZ R27, R34, R37.reuse ;  /* 0x00000025221b7220 */ /* 0x080fe40000410000 */
[----:B------:R-:W-:Y:S02]  /*52c0*/  FMUL.FTZ R40, R38, R37 ;  /* 0x0000002526287220 */ /* 0x000fe40000410000 */
[--C-:B------:R-:W-:Y:S02]  /*52d0*/  FADD.FTZ R34, R25, -R36.reuse ;  /* 0x8000002419227221 */ /* 0x100fe40000010000 */
[----:B------:R-:W-:Y:S02]  /*52e0*/  FADD.FTZ R38, R35, -R36 ;  /* 0x8000002423267221 */ /* 0x000fe40000010000 */
        /* <DEDUP_REMOVED lines=13> */
.L_x_3940:
[----:B------:R-:W-:Y:S01]  /*53c0*/  LOP3.LUT P5, RZ, R24, 0x80000, RZ, 0xc0, !PT ;  /* 0x0008000018ff7812 */ /* 0x000fe200078ac0ff */
[----:B------:R-:W-:-:S12]  /*53d0*/  BSSY B0, `(.L_x_3941) ;  /* 0x000000c000007945 */ /* 0x000fd80003800000 */
        /* <DEDUP_REMOVED lines=11> */
.L_x_3942:
[----:B------:R-:W-:Y:S05]  /*5490*/  BSYNC B0 ;  /* 0x0000000000007941 */ /* 0x000fea0003800000 */
.L_x_3941:
[-C--:B------:R-:W-:Y:S01]  /*54a0*/  FMUL.FTZ R27, R34, R37.reuse ;  /* 0x00000025221b7220 */ /* 0x080fe20000410000 */
[--C-:B0-----:R-:W-:Y:S01]  /*54b0*/  HADD2.F32 R25, -RZ, R49.reuse.H0_H0 ;  /* 0x20000031ff197230 */ /* 0x101fe20000004100 */
[----:B------:R-:W-:Y:S01]  /*54c0*/  FMUL.FTZ R38, R38, R37 ;  /* 0x0000002526267220 */ /* 0x000fe20000410000 */
[----:B------:R-:W-:Y:S01]  /*54d0*/  HADD2.F32 R49, -RZ, R49.H1_H1 ;  /* 0x30000031ff317230 */ /* 0x000fe20000004100 */
[----:B------:R-:W-:Y:S01]  /*54e0*/  FFMA.FTZ R34, R28, R27, R30 ;  /* 0x0000001b1c227223 */ /* 0x000fe2000001001e */
[--C-:B------:R-:W-:Y:S01]  /*54f0*/  HADD2.F32 R35, -RZ, R50.reuse.H0_H0 ;  /* 0x20000032ff237230 */ /* 0x100fe20000004100 */
        /* <DEDUP_REMOVED lines=13> */
.L_x_3943:
        /* <DEDUP_REMOVED lines=13> */
.L_x_3945:
[----:B------:R-:W-:Y:S05]  /*56a0*/  BSYNC B0 ;  /* 0x0000000000007941 */ /* 0x000fea0003800000 */
.L_x_3944:
        /* <DEDUP_REMOVED lines=21> */
.L_x_3946:
        /* <DEDUP_REMOVED lines=13> */
.L_x_3948:
[----:B------:R-:W-:Y:S05]  /*58d0*/  BSYNC B0 ;  /* 0x0000000000007941 */ /* 0x000fea0003800000 */
.L_x_3947:
[----:B------:R-:W-:Y:S01]  /*58e0*/  HADD2.F32 R105, -RZ, R51.H0_H0 ;  /* 0x20000033ff697230 */ /* 0x000fe20000004100 */
[----:B------:R-:W-:Y:S01]  /*58f0*/  FFMA.FTZ R25, R28, R25, R30 ;  /* 0x000000191c197223 */ /* 0x000fe2000001001e */
[----:B0-----:R-:W-:Y:S01]  /*5900*/  HADD2.F32 R35, -RZ, R52.H0_H0 ;  /* 0x20000034ff237230 */ /* 0x001fe20000004100 */
        /* <DEDUP_REMOVED lines=12> */
.L_x_3949:
        /* <DEDUP_REMOVED lines=13> */
.L_x_3951:
[----:B------:R-:W-:Y:S05]  /*5aa0*/  BSYNC B0 ;  /* 0x0000000000007941 */ /* 0x000fea0003800000 */
.L_x_3950:
[----:B------:R-:W-:Y:S01]  /*5ab0*/  HADD2.F32 R27, -RZ, R54.H0_H0 ;  /* 0x20000036ff1b7230 */ /* 0x000fe20000004100 */
[--C-:B------:R-:W-:Y:S01]  /*5ac0*/  FADD.FTZ R100, R35, -R36.reuse ;  /* 0x8000002423647221 */ /* 0x100fe20000010000 */
[----:B0-----:R-:W-:Y:S01]  /*5ad0*/  HADD2.F32 R25, -RZ, R65.H0_H0 ;  /* 0x20000041ff197230 */ /* 0x001fe20000004100 */
[--C-:B------:R-:W-:Y:S01]  /*5ae0*/  FADD.FTZ R105, R105, -R36.reuse ;  /* 0x8000002469697221 */ /* 0x100fe20000010000 */
[----:B------:R-:W-:Y:S01]  /*5af0*/  HADD2.F32 R33, -RZ, R56.H0_H0 ;  /* 0x20000038ff217230 */ /* 0x000fe20000004100 */
        /* <DEDUP_REMOVED lines=35> */
[----:B------:R-:W-:Y:S01]  /*5d30*/  HADD2.F32 R54, -RZ, R54.H1_H1 ;  /* 0x30000036ff367230 */ /* 0x000fe20000004100 */
[--C-:B------:R-:W-:Y:S01]  /*5d40*/  FADD.FTZ R25, R25, -R36.reuse ;  /* 0x8000002419197221 */ /* 0x100fe20000010000 */
[----:B------:R-:W-:Y:S01]  /*5d50*/  HADD2.F32 R64, -RZ, R64.H1_H1 ;  /* 0x30000040ff407230 */ /* 0x000fe20000004100 */
[----:B------:R-:W-:Y:S01]  /*5d60*/  FADD.FTZ R48, R48, -R36 ;  /* 0x8000002430307221 */ /* 0x000fe20000010000 */
[----:B------:R-:W-:Y:S01]  /*5d70*/  HADD2.F32 R51, -RZ, R51.H1_H1 ;  /* 0x30000033ff337230 */ /* 0x000fe20000004100 */
[-C--:B------:R-:W-:Y:S01]  /*5d80*/  FMUL.FTZ R105, R105, R37.reuse ;  /* 0x0000002569697220 */ /* 0x080fe20000410000 */
        /* <DEDUP_REMOVED lines=139> */
.L_x_3952:
        /* <DEDUP_REMOVED lines=13> */
.L_x_3954:
[----:B------:R-:W-:Y:S05]  /*6710*/  BSYNC B0 ;  /* 0x0000000000007941 */ /* 0x000fea0003800000 */
.L_x_3953:
        /* <DEDUP_REMOVED lines=11> */
.L_x_3955:
        /* <DEDUP_REMOVED lines=11> */
[----:B------:R-:W-:-:S05]  /*6880*/  F2FP.PACK_AB R29, R74, R100 ;  /* 0x000000644a1d723e */ /* 0x000fca00000000ff */
[----:B------:R0:W-:Y:S02]  /*6890*/  STG.E [R56.64], R29 ;  /* 0x0000001d38007986 */ /* 0x0001e4000c101906 */
.L_x_3957:
[----:B------:R-:W-:Y:S05]  /*68a0*/  BSYNC B0 ;  /* 0x0000000000007941 */ /* 0x000fea0003800000 */
.L_x_3956:
        /* <DEDUP_REMOVED lines=11> */
.L_x_3958:
        /* <DEDUP_REMOVED lines=13> */
.L_x_3960:
[----:B------:R-:W-:Y:S05]  /*6a30*/  BSYNC B0 ;  /* 0x0000000000007941 */ /* 0x000fea0003800000 */
.L_x_3959:
        /* <DEDUP_REMOVED lines=11> */
.L_x_3961:
        /* <DEDUP_REMOVED lines=13> */
.L_x_3963:
[----:B------:R-:W-:Y:S05]  /*6bc0*/  BSYNC B0 ;  /* 0x0000000000007941 */ /* 0x000fea0003800000 */
.L_x_3962:
        /* <DEDUP_REMOVED lines=11> */
.L_x_3964:
        /* <DEDUP_REMOVED lines=13> */
.L_x_3966:
[----:B------:R-:W-:Y:S05]  /*6d50*/  BSYNC B0 ;  /* 0x0000000000007941 */ /* 0x000fea0003800000 */
.L_x_3965:
        /* <DEDUP_REMOVED lines=11> */
.L_x_3967:
        /* <DEDUP_REMOVED lines=13> */
.L_x_3969:
[----:B------:R-:W-:Y:S05]  /*6ee0*/  BSYNC B0 ;  /* 0x0000000000007941 */ /* 0x000fea0003800000 */
.L_x_3968:
        /* <DEDUP_REMOVED lines=11> */
.L_x_3970:
        /* <DEDUP_REMOVED lines=13> */
.L_x_3972:
[----:B------:R-:W-:Y:S05]  /*7070*/  BSYNC B0 ;  /* 0x0000000000007941 */ /* 0x000fea0003800000 */
.L_x_3971:
        /* <DEDUP_REMOVED lines=11> */
.L_x_3973:
        /* <DEDUP_REMOVED lines=13> */
.L_x_3975:
[----:B------:R-:W-:Y:S05]  /*7200*/  BSYNC B0 ;  /* 0x0000000000007941 */ /* 0x000fea0003800000 */
.L_x_3974:
        /* <DEDUP_REMOVED lines=11> */
.L_x_3976:
        /* <DEDUP_REMOVED lines=13> */
.L_x_3978:
[----:B------:R-:W-:Y:S05]  /*7390*/  BSYNC B0 ;  /* 0x0000000000007941 */ /* 0x000fea0003800000 */
.L_x_3977:
        /* <DEDUP_REMOVED lines=11> */
.L_x_3979:
        /* <DEDUP_REMOVED lines=13> */
.L_x_3981:
[----:B------:R-:W-:Y:S05]  /*7520*/  BSYNC B0 ;  /* 0x0000000000007941 */ /* 0x000fea0003800000 */
.L_x_3980:
        /* <DEDUP_REMOVED lines=11> */
.L_x_3982:
        /* <DEDUP_REMOVED lines=13> */
.L_x_3984:
[----:B------:R-:W-:Y:S05]  /*76b0*/  BSYNC B0 ;  /* 0x0000000000007941 */ /* 0x000fea0003800000 */
.L_x_3983:
        /* <DEDUP_REMOVED lines=11> */
.L_x_3985:
        /* <DEDUP_REMOVED lines=11> */
[----:B------:R-:W-:-:S05]  /*7820*/  F2FP.PACK_AB R29, R36, R40 ;  /* 0x00000028241d723e */ /* 0x000fca00000000ff */
[----:B------:R0:W-:Y:S02]  /*7830*/  STG.E [R42.64], R29 ;  /* 0x0000001d2a007986 */ /* 0x0001e4000c101906 */
.L_x_3987:
[----:B------:R-:W-:Y:S05]  /*7840*/  BSYNC B0 ;  /* 0x0000000000007941 */ /* 0x000fea0003800000 */
.L_x_3986:
        /* <DEDUP_REMOVED lines=11> */
.L_x_3988:
        /* <DEDUP_REMOVED lines=13> */
.L_x_3990:
[----:B------:R-:W-:Y:S05]  /*79d0*/  BSYNC B0 ;  /* 0x0000000000007941 */ /* 0x000fea0003800000 */
.L_x_3989:
        /* <DEDUP_REMOVED lines=11> */
.L_x_3991:
        /* <DEDUP_REMOVED lines=13> */
.L_x_3993:
[----:B------:R-:W-:Y:S05]  /*7b60*/  BSYNC B0 ;  /* 0x0000000000007941 */ /* 0x000fea0003800000 */
.L_x_3992:
        /* <DEDUP_REMOVED lines=11> */
.L_x_3994:
        /* <DEDUP_REMOVED lines=13> */
.L_x_3996:
[----:B------:R-:W-:Y:S05]  /*7cf0*/  BSYNC B0 ;  /* 0x0000000000007941 */ /* 0x000fea0003800000 */
.L_x_3995:
        /* <DEDUP_REMOVED lines=11> */
.L_x_3997:
        /* <DEDUP_REMOVED lines=13> */
.L_x_3999:
[----:B------:R-:W-:Y:S05]  /*7e80*/  BSYNC B0 ;  /* 0x0000000000007941 */ /* 0x000fea0003800000 */
.L_x_3998:
        /* <DEDUP_REMOVED lines=11> */
.L_x_4000:
        /* <DEDUP_REMOVED lines=12> */
.L_x_4002:
[----:B------:R-:W-:Y:S05]  /*8000*/  BSYNC B0 ;  /* 0x0000000000007941 */ /* 0x000fea0003800000 */
.L_x_4001:
        /* <DEDUP_REMOVED lines=11> */
.L_x_4003:
        /* <DEDUP_REMOVED lines=12> */
.L_x_4005:
[----:B------:R-:W-:Y:S05]  /*8180*/  BSYNC B0 ;  /* 0x0000000000007941 */ /* 0x000fea0003800000 */
.L_x_4004:
        /* <DEDUP_REMOVED lines=11> */
.L_x_4006:
        /* <DEDUP_REMOVED lines=12> */
.L_x_4008:
[----:B------:R-:W-:Y:S05]  /*8300*/  BSYNC B0 ;  /* 0x0000000000007941 */ /* 0x000fea0003800000 */
.L_x_4007:
        /* <DEDUP_REMOVED lines=11> */
.L_x_4009:
        /* <DEDUP_REMOVED lines=12> */
.L_x_4011:
[----:B------:R-:W-:Y:S05]  /*8480*/  BSYNC B0 ;  /* 0x0000000000007941 */ /* 0x000fea0003800000 */
.L_x_4010:
        /* <DEDUP_REMOVED lines=11> */
.L_x_4012:
        /* <DEDUP_REMOVED lines=12> */
.L_x_4014:
[----:B------:R-:W-:Y:S05]  /*8600*/  BSYNC B0 ;  /* 0x0000000000007941 */ /* 0x000fea0003800000 */
.L_x_4013:
        /* <DEDUP_REMOVED lines=11> */
.L_x_4015:
        /* <DEDUP_REMOVED lines=16> */
.L_x_4017:
[----:B------:R-:W-:Y:S05]  /*87c0*/  BSYNC B0 ;  /* 0x0000000000007941 */ /* 0x000fea0003800000 */
.L_x_4016:
[----:B------:R-:W-:Y:S02]  /*87d0*/  IADD3 R19, R19, c[0x0][0x10], RZ ;  /* 0x0000040013137a10 */ /* 0x000fe40007ffe0ff */
[----:B------:R-:W-:Y:S02]  /*87e0*/  IADD3 R20, R20, 0x1, RZ ;  /* 0x0000000114147810 */ /* 0x000fe40007ffe0ff */
[----:B------:R-:W-:-:S13]  /*87f0*/  ISETP.GE.AND P5, PT, R19, UR4, PT ;  /* 0x0000000413007c0c */ /* 0x000fda000bfa6270 */
[----:B------:R-:W-:Y:S01]  /*8800*/  @P5 CALL.REL.NOINC `(.L_x_4018) ;  /* 0x0000001000005944 */ /* 0x000fe20003c00000 */
[----:B------:R-:W-:Y:S05]  /*8810*/  BRA `(.L_x_4019) ;  /* 0xffff844000007947 */ /* 0x000fea000383ffff */
.L_x_4018:
[----:B------:R-:W-:Y:S05]  /*8820*/  EXIT ;  /* 0x000000000000794d */ /* 0x000fea0003800000 */
.L_x_4020:
        /* <DEDUP_REMOVED lines=13> */
.L_x_5228:


//--------------------- .text._Z35group_norm_nhwc_fwd_one_pass_kernelI11Fp16IOBf16WLi64ELi56ELi448EEv26Group_norm_nhwc_fwd_params --------------------------
	.section	.text._Z35group_norm_nhwc_fwd_one_pass_kernelI11Fp16IOBf16WLi64ELi56ELi448EEv26Group_norm_nhwc_fwd_params,"ax",@progbits
	.sectioninfo	@"SHI_REGISTERS=40"
	.align	128
        .global         _Z35group_norm_nhwc_fwd_one_pass_kernelI11Fp16IOBf16WLi64ELi56ELi448EEv26Group_norm_nhwc_fwd_params
        .type           _Z35group_norm_nhwc_fwd_one_pass_kernelI11Fp16IOBf16WLi64ELi56ELi448EEv26Group_norm_nhwc_fwd_params,@function
        .size           _Z35group_norm_nhwc_fwd_one_pass_kernelI11Fp16IOBf16WLi64ELi56ELi448EEv26Group_norm_nhwc_fwd_params,(.L_x_5229 - _Z35group_norm_nhwc_fwd_one_pass_kernelI11Fp16IOBf16WLi64ELi56ELi448EEv26Group_norm_nhwc_fwd_params)
        .other          _Z35group_norm_nhwc_fwd_one_pass_kernelI11Fp16IOBf16WLi64ELi56ELi448EEv26Group_norm_nhwc_fwd_params,@"STO_CUDA_ENTRY STV_DEFAULT"
_Z35group_norm_nhwc_fwd_one_pass_kernelI11Fp16IOBf16WLi64ELi56ELi448EEv26Group_norm_nhwc_fwd_params:
.text._Z35group_norm_nhwc_fwd_one_pass_kernelI11Fp16IOBf16WLi64ELi56ELi448EEv26Group_norm_nhwc_fwd_params:
        /* <DEDUP_REMOVED lines=28> */
.L_x_4043:
        /* <DEDUP_REMOVED lines=178> */
.L_x_4022:
[----:B------:R-:W-:Y:S05]  /*0ce0*/  BSYNC B0 ;  /* 0x0000000000007941 */ /* 0x000fea0003800000 */
.L_x_4021:
        /* <DEDUP_REMOVED lines=25> */
.L_x_4025:
[----:B------:R-:W2:Y:S01]  /*0e80*/  LDG.E.STRONG.GPU R10, [R8.64] ;  /* 0x00000006080a7981 */ /* 0x000ea2000c1ef900 */
[----:B------:R-:W-:Y:S01]  /*0e90*/  YIELD ;  /* 0x0000000000007946 */ /* 0x000fe20003800000 */
[----:B--2---:R-:W-:Y:S01]  /*0ea0*/  ISETP.NE.AND P1, PT, R10, R11, PT ;  /* 0x0000000b0a00720c */ /* 0x004fe20003f25270 */
[----:B------:R-:W-:-:S12]  /*0eb0*/  CCTL.IVALL ;  /* 0x00000000ff00798f */ /* 0x000fd80002000000 */
[----:B------:R-:W-:Y:S05]  /*0ec0*/  @P1 BRA `(.L_x_4025) ;  /* 0xffffffb000001947 */ /* 0x000fea000383ffff */
.L_x_4024:
        /* <DEDUP_REMOVED lines=11> */
.L_x_4027:
        /* <DEDUP_REMOVED lines=59> */
.L_x_4026:
        /* <DEDUP_REMOVED lines=19> */
.L_x_4029:
[----:B------:R-:W-:Y:S05]  /*1460*/  BSYNC B0 ;  /* 0x0000000000007941 */ /* 0x000fea0003800000 */
.L_x_4028:
        /* <DEDUP_REMOVED lines=30> */
.L_x_4023:
        /* <DEDUP_REMOVED lines=18> */
[--C-:B0-----:R-:W-:Y:S01]  /*1770*/  HADD2.F32 R19, -RZ, R3.reuse.H0_H0 ;  /* 0x20000003ff137230 */ /* 0x101fe20000004100 */
[----:B------:R-:W-:Y:S01]  /*1780*/  ISETP.NE.AND P4, PT, RZ, UR5, PT ;  /* 0x00000005ff007c0c */ /* 0x000fe2000bf85270 */
[----:B------:R-:W-:Y:S01]  /*1790*/  HADD2.F32 R17, -RZ, R0.H1_H1 ;  /* 0x30000000ff117230 */ /* 0x000fe20000004100 */
[----:B------:R-:W0:Y:S01]  /*17a0*/  LDS.64 R10, [0x88] ;  /* 0x00008800ff0a7984 */ /* 0x000e220000000a00 */
[----:B------:R-:W-:Y:S01]  /*17b0*/  ISETP.GE.U32.AND P2, PT, R28, c[0x0][0x1c8], PT ;  /* 0x000072001c007a0c */ /* 0x000fe20003f46070 */
[----:B-1----:R-:W-:Y:S01]  /*17c0*/  HADD2.F32 R15, -RZ, R3.H1_H1 ;  /* 0x30000003ff0f7230 */ /* 0x002fe20000004100 */
[----:B------:R-:W-:Y:S01]  /*17d0*/  ISETP.GE.U32.AND P3, PT, R27, c[0x0][0x1c8], PT ;  /* 0x000072001b007a0c */ /* 0x000fe20003f66070 */
[----:B------:R-:W-:Y:S01]  /*17e0*/  HADD2.F32 R3, -RZ, R2.H1_H1 ;  /* 0x30000002ff037230 */ /* 0x000fe20000004100 */
[----:B------:R-:W-:Y:S01]  /*17f0*/  ISETP.GE.AND.EX P2, PT, R7, c[0x0][0x1cc], PT, P2 ;  /* 0x0000730007007a0c */ /* 0x000fe20003f46320 */
[--C-:B---3--:R-:W-:Y:S01]  /*1800*/  HADD2.F32 R12, -RZ, R4.reuse.H0_H0 ;  /* 0x20000004ff0c7230 */ /* 0x108fe20000004100 */
[----:B------:R-:W-:Y:S01]  /*1810*/  ISETP.GE.AND.EX P3, PT, R6, c[0x0][0x1cc], PT, P3 ;  /* 0x0000730006007a0c */ /* 0x000fe20003f66330 */
[----:B------:R-:W-:Y:S01]  /*1820*/  HADD2.F32 R4, -RZ, R4.H1_H1 ;  /* 0x30000004ff047230 */ /* 0x000fe20000004100 */
[C---:B------:R-:W-:Y:S01]  /*1830*/  ISETP.GT.U32.OR P2, PT, R24.reuse, 0x1bf, P2 ;  /* 0x000001bf1800780c */ /* 0x040fe20001744470 */
[----:B------:R-:W-:Y:S01]  /*1840*/  HADD2.F32 R13, -RZ, R0.H0_H0 ;  /* 0x20000000ff0d7230 */ /* 0x000fe20000004100 */
        /* <DEDUP_REMOVED lines=12> */
[----:B------:R-:W-:Y:S01]  /*1910*/  @P1 FADD.FTZ R18, R11, c[0x0][0x188] ;  /* 0x000062000b121621 */ /* 0x000fe20000010000 */
[----:B------:R-:W-:Y:S01]  /*1920*/  HADD2.F32 R11, -RZ, R2.H0_H0 ;  /* 0x20000002ff0b7230 */ /* 0x000fe20000004100 */
[--C-:B------:R-:W-:Y:S02]  /*1930*/  FADD.FTZ R2, R12, -R16.reuse ;  /* 0x800000100c027221 */ /* 0x100fe40000010000 */
[----:B------:R-:W0:Y:S01]  /*1940*/  @P1 MUFU.RSQ R10, R18 ;  /* 0x00000012000a1308 */ /* 0x000e220000001400 */
[----:B------:R-:W-:Y:S01]  /*1950*/  ISETP.GE.U32.AND P1, PT, R26, c[0x0][0x1c8], PT ;  /* 0x000072001a007a0c */ /* 0x000fe20003f26070 */
[----:B------:R-:W-:-:S03]  /*1960*/  FADD.FTZ R11, R11, -R16 ;  /* 0x800000100b0b7221 */ /* 0x000fc60000010000 */
[----:B------:R-:W-:-:S04]  /*1970*/  ISETP.GE.AND.EX P1, PT, R5, c[0x0][0x1cc], PT, P1 ;  /* 0x0000730005007a0c */ /* 0x000fc80003f26310 */
[----:B------:R-:W-:Y:S01]  /*1980*/  ISETP.GT.U32.OR P1, PT, R24, 0x1bf, P1 ;  /* 0x000001bf1800780c */ /* 0x000fe20000f24470 */
[-C--:B0-----:R-:W-:Y:S02]  /*1990*/  FMUL.FTZ R15, R15, R10.reuse ;  /* 0x0000000a0f0f7220 */ /* 0x081fe40000410000 */
[-C--:B------:R-:W-:Y:S02]  /*19a0*/  FMUL.FTZ R0, R0, R10.reuse ;  /* 0x0000000a00007220 */ /* 0x080fe40000410000 */
[-C--:B------:R-:W-:Y:S02]  /*19b0*/  FMUL.FTZ R4, R19, R10.reuse ;  /* 0x0000000a13047220 */ /* 0x080fe40000410000 */
[-C--:B------:R-:W-:Y:S02]  /*19c0*/  FMUL.FTZ R11, R11, R10.reuse ;  /* 0x0000000a0b0b7220 */ /* 0x080fe40000410000 */
[-C--:B------:R-:W-:Y:S02]  /*19d0*/  FMUL.FTZ R14, R3, R10.reuse ;  /* 0x0000000a030e7220 */ /* 0x080fe40000410000 */
[----:B------:R-:W-:-:S02]  /*19e0*/  FMUL.FTZ R17, R17, R10 ;  /* 0x0000000a11117220 */ /* 0x000fc40000410000 */
        /* <DEDUP_REMOVED lines=25> */
.L_x_4030:
        /* <DEDUP_REMOVED lines=12> */
.L_x_4032:
[----:B------:R-:W-:Y:S05]  /*1c40*/  BSYNC B0 ;  /* 0x0000000000007941 */ /* 0x000fea0003800000 */
.L_x_4031:
        /* <DEDUP_REMOVED lines=11> */
.L_x_4033:
        /* <DEDUP_REMOVED lines=12> */
.L_x_4035:
[----:B------:R-:W-:Y:S05]  /*1dc0*/  BSYNC B0 ;  /* 0x0000000000007941 */ /* 0x000fea0003800000 */
.L_x_4034:
        /* <DEDUP_REMOVED lines=11> */
.L_x_4036:
        /* <DEDUP_REMOVED lines=12> */
.L_x_4038:
[----:B------:R-:W-:Y:S05]  /*1f40*/  BSYNC B0 ;  /* 0x0000000000007941 */ /* 0x000fea0003800000 */
.L_x_4037:
        /* <DEDUP_REMOVED lines=11> */
.L_x_4039:
        /* <DEDUP_REMOVED lines=12> */
.L_x_4041:
[----:B------:R-:W-:Y:S05]  /*20c0*/  BSYNC B0 ;  /* 0x0000000000007941 */ /* 0x000fea0003800000 */
.L_x_4040:
[----:B------:R-:W-:Y:S02]  /*20d0*/  IADD3 R30, R30, c[0x0][0x10], RZ ;  /* 0x000004001e1e7a10 */ /* 0x000fe40007ffe0ff */
[----:B------:R-:W-:Y:S02]  /*20e0*/  IADD3 R20, R20, 0x1, RZ ;  /* 0x0000000114147810 */ /* 0x000fe40007ffe0ff */
[----:B------:R-:W-:-:S13]  /*20f0*/  ISETP.GE.AND P1, PT, R30, UR4, PT ;  /* 0x000000041e007c0c */ /* 0x000fda000bf26270 */
[----:B------:R-:W-:Y:S01]  /*2100*/  @P1 CALL.REL.NOINC `(.L_x_4042) ;  /* 0x0000001000001944 */ /* 0x000fe20003c00000 */
[----:B------:R-:W-:Y:S05]  /*2110*/  BRA `(.L_x_4043) ;  /* 0xffffe0a000007947 */ /* 0x000fea000383ffff */
.L_x_4042:
[----:B------:R-:W-:Y:S05]  /*2120*/  EXIT ;  /* 0x000000000000794d */ /* 0x000fea0003800000 */
.L_x_4044:
        /* <DEDUP_REMOVED lines=13> */
.L_x_5229:


//--------------------- .text._Z35group_norm_nhwc_fwd_one_pass_kernelI11Fp16IOBf16WLi128ELi56ELi448EEv26Group_norm_nhwc_fwd_params --------------------------
	.section	.text._Z35group_norm_nhwc_fwd_one_pass_kernelI11Fp16IOBf16WLi128ELi56ELi448EEv26Group_norm_nhwc_fwd_params,"ax",@progbits
	.sectioninfo	@"SHI_REGISTERS=52"
	.align	128
        .global         _Z35group_norm_nhwc_fwd_one_pass_kernelI11Fp16IOBf16WLi128ELi56ELi448EEv26Group_norm_nhwc_fwd_params
        .type           _Z35group_norm_nhwc_fwd_one_pass_kernelI11Fp16IOBf16WLi128ELi56ELi448EEv26Group_norm_nhwc_fwd_params,@function
        .size           _Z35group_norm_nhwc_fwd_one_pass_kernelI11Fp16IOBf16WLi128ELi56ELi448EEv26Group_norm_nhwc_fwd_params,(.L_x_5230 - _Z35group_norm_nhwc_fwd_one_pass_kernelI11Fp16IOBf16WLi128ELi56ELi448EEv26Group_norm_nhwc_fwd_params)
        .other          _Z35group_norm_nhwc_fwd_one_pass_kernelI11Fp16IOBf16WLi128ELi56ELi448EEv26Group_norm_nhwc_fwd_params,@"STO_CUDA_ENTRY STV_DEFAULT"
_Z35group_norm_nhwc_fwd_one_pass_kernelI11Fp16IOBf16WLi128ELi56ELi448EEv26Group_norm_nhwc_fwd_params:
.text._Z35group_norm_nhwc_fwd_one_pass_kernelI11Fp16IOBf16WLi128ELi56ELi448EEv26Group_norm_nhwc_fwd_params:
        /* <DEDUP_REMOVED lines=39> */
[----:B--2---:R-:W-:-:S08]  /*0270*/  IADD3 R26, R4, 0x70, RZ ;  /* 0x00000070041a7810 */ /* 0x004fd00007ffe0ff */
.L_x_4082:
[----:B0-----:R-:W-:Y:S01]  /*0280*/  IABS R6, c[0x0][0x1d8] ;  /* 0x0000760000067a13 */ /* 0x001fe20000000000 */
[----:B------:R-:W-:Y:S01]  /*0290*/  @P4 IMAD R13, R42, c[0x0][0x1c0], RZ ;  /* 0x000070002a0d4a24 */ /* 0x000fe200078e02ff */
[----:B------:R-:W-:Y:S01]  /*02a0*/  IABS R8, R23 ;  /* 0x0000001700087213 */ /* 0x000fe20000000000 */
[----:B------:R-:W-:Y:S01]  /*02b0*/  @P3 IMAD R11, R41, c[0x0][0x1c0], RZ ;  /* 0x00007000290b3a24 */ /* 0x000fe200078e02ff */
[----:B------:R-:W0:Y:S01]  /*02c0*/  I2F.RP R5, R6 ;  /* 0x0000000600057306 */ /* 0x000e220000209400 */
[----:B------:R-:W-:Y:S01]  /*02d0*/  SHF.R.U32.HI R30, RZ, 0x2, R18 ;  /* 0x00000002ff1e7819 */ /* 0x000fe20000011612 */
[----:B------:R-:W-:-:S02]  /*02e0*/  @P4 IMAD R15, R22, c[0x0][0x1c4], R13 ;  /* 0x00007100160f4a24 */ /* 0x000fc400078e020d */
[----:B------:R-:W-:Y:S02]  /*02f0*/  @P3 IMAD R11, R20, c[0x0][0x1c4], R11 ;  /* 0x00007100140b3a24 */ /* 0x000fe400078e020b */
[----:B------:R-:W-:-:S04]  /*0300*/  IMAD.WIDE.U32 R30, R30, 0x24924925, RZ ;  /* 0x249249251e1e7825 */ /* 0x000fc800078e00ff */
[----:B------:R-:W-:-:S05]  /*0310*/  IMAD R30, R19, c[0x0][0x1e4], R31 ;  /* 0x00007900131e7a24 */ /* 0x000fca00078e021f */
[C---:B------:R-:W-:Y:S01]  /*0320*/  IADD3 R35, R30.reuse, 0x40, RZ ;  /* 0x000000401e237810 */ /* 0x040fe20007ffe0ff */
[----:B0-----:R-:W0:Y:S01]  /*0330*/  MUFU.RCP R5, R5 ;  /* 0x0000000500057308 */ /* 0x001e220000001000 */
[----:B------:R-:W-:-:S04]  /*0340*/  IADD3 R32, R30, 0x50, RZ ;  /* 0x000000501e207810 */ /* 0x000fc80007ffe0ff */
[----:B------:R-:W-:Y:S02]  /*0350*/  SHF.R.S32.HI R27, RZ, 0x1f, R32 ;  /* 0x0000001fff1b7819 */ /* 0x000fe40000011420 */
[----:B0-----:R-:W-:-:S04]  /*0360*/  IADD3 R2, R5, 0xffffffe, RZ ;  /* 0x0ffffffe05027810 */ /* 0x001fc80007ffe0ff */
[----:B------:R0:W1:Y:S02]  /*0370*/  F2I.FTZ.U32.TRUNC.NTZ R3, R2 ;  /* 0x0000000200037305 */ /* 0x000064000021f000 */
[----:B0-----:R-:W-:Y:S02]  /*0380*/  MOV R2, RZ ;  /* 0x000000ff00027202 */ /* 0x001fe40000000f00 */
[----:B-1----:R-:W-:-:S05]  /*0390*/  IADD3 R7, RZ, -R3, RZ ;  /* 0x80000003ff077210 */ /* 0x002fca0007ffe0ff */
[----:B------:R-:W-:-:S04]  /*03a0*/  IMAD R7, R7, R6, RZ ;  /* 0x0000000607077224 */ /* 0x000fc800078e02ff */
[----:B------:R-:W-:Y:S01]  /*03b0*/  IMAD.HI.U32 R3, R3, R7, R2 ;  /* 0x0000000703037227 */ /* 0x000fe200078e0002 */
[----:B------:R-:W-:Y:S02]  /*03c0*/  MOV R7, R8 ;  /* 0x0000000800077202 */ /* 0x000fe40000000f00 */
[----:B------:R-:W-:-:S03]  /*03d0*/  LOP3.LUT R2, R23, c[0x0][0x1d8], RZ, 0x3c, !PT ;  /* 0x0000760017027a12 */ /* 0x000fc600078e3cff */
[----:B------:R-:W-:Y:S01]  /*03e0*/  IMAD.HI.U32 R3, R3, R7, RZ ;  /* 0x0000000703037227 */ /* 0x000fe200078e00ff */
[----:B------:R-:W-:-:S04]  /*03f0*/  ISETP.GE.AND P5, PT, R2, RZ, PT ;  /* 0x000000ff0200720c */ /* 0x000fc80003fa6270 */
[----:B------:R-:W-:-:S05]  /*0400*/  IADD3 R5, -R3, RZ, RZ ;  /* 0x000000ff03057210 */ /* 0x000fca0007ffe1ff */
[----:B------:R-:W-:-:S05]  /*0410*/  IMAD R5, R6, R5, R7 ;  /* 0x0000000506057224 */ /* 0x000fca00078e0207 */
[----:B------:R-:W-:-:S13]  /*0420*/  ISETP.GT.U32.AND P6, PT, R6, R5, PT ;  /* 0x000000050600720c */ /* 0x000fda0003fc4070 */
[-C--:B------:R-:W-:Y:S02]  /*0430*/  @!P6 IADD3 R5, R5, -R6.reuse, RZ ;  /* 0x800000060505e210 */ /* 0x080fe40007ffe0ff */
[----:B------:R-:W-:Y:S02]  /*0440*/  @!P6 IADD3 R3, R3, 0x1, RZ ;  /* 0x000000010303e810 */ /* 0x000fe40007ffe0ff */
[----:B------:R-:W-:Y:S02]  /*0450*/  ISETP.GE.U32.AND P0, PT, R5, R6, PT ;  /* 0x000000060500720c */ /* 0x000fe40003f06070 */
[----:B------:R-:W-:Y:S02]  /*0460*/  ISETP.NE.AND P6, PT, RZ, c[0x0][0x1d8], PT ;  /* 0x00007600ff007a0c */ /* 0x000fe40003fc5270 */
[----:B------:R-:W-:-:S09]  /*0470*/  SHF.R.S32.HI R5, RZ, 0x1f, R25 ;  /* 0x0000001fff057819 */ /* 0x000fd20000011419 */
[----:B------:R-:W-:-:S04]  /*0480*/  @P0 IADD3 R3, R3, 0x1, RZ ;  /* 0x0000000103030810 */ /* 0x000fc80007ffe0ff */
[----:B------:R-:W-:Y:S02]  /*0490*/  @!P5 IADD3 R3, -R3, RZ, RZ ;  /* 0x000000ff0303d210 */ /* 0x000fe40007ffe1ff */
[----:B------:R-:W-:Y:S02]  /*04a0*/  @!P6 LOP3.LUT R3, RZ, c[0x0][0x1d8], RZ, 0x33, !PT ;  /* 0x00007600ff03ea12 */ /* 0x000fe400078e33ff */
[----:B------:R-:W-:Y:S02]  /*04b0*/  ISETP.GE.U32.AND P5, PT, R35, c[0x0][0x1c8], PT ;  /* 0x0000720023007a0c */ /* 0x000fe40003fa6070 */
[----:B------:R-:W-:Y:S02]  /*04c0*/  IADD3 R38, -R3, RZ, RZ ;  /* 0x000000ff03267210 */ /* 0x000fe40007ffe1ff */
[----:B------:R-:W-:-:S03]  /*04d0*/  SHF.R.S32.HI R2, RZ, 0x1f, R3 ;  /* 0x0000001fff027819 */ /* 0x000fc60000011403 */
[----:B------:R-:W-:Y:S02]  /*04e0*/  IMAD R38, R38, c[0x0][0x1d8], R23 ;  /* 0x0000760026267a24 */ /* 0x000fe400078e0217 */
        /* <DEDUP_REMOVED lines=10> */
[----:B------:R-:W-:Y:S02]  /*0590*/  SHF.R.S32.HI R5, RZ, 0x1f, R35 ;  /* 0x0000001fff057819 */ /* 0x000fe40000011423 */
[----:B------:R-:W-:Y:S01]  /*05a0*/  @P3 MOV R12, R16 ;  /* 0x00000010000c3202 */ /* 0x000fe20000000f00 */
[----:B------:R-:W-:Y:S01]  /*05b0*/  @P2 IMAD.WIDE.U32 R6, R21, c[0x0][0x1c0], R2 ;  /* 0x0000700015062a25 */ /* 0x000fe200078e0002 */
[----:B------:R-:W-:Y:S02]  /*05c0*/  ISETP.GE.AND.EX P5, PT, R5, c[0x0][0x1cc], PT, P5 ;  /* 0x0000730005007a0c */ /* 0x000fe40003fa6350 */
[----:B------:R-:W-:-:S02]  /*05d0*/  @P3 MOV R13, R3 ;  /* 0x00000003000d3202 */ /* 0x000fc40000000f00 */
[----:B------:R-:W-:Y:S02]  /*05e0*/  @P2 IADD3 R7, R7, R9, RZ ;  /* 0x0000000907072210 */ /* 0x000fe40007ffe0ff */
[----:B------:R-:W-:Y:S01]  /*05f0*/  @P2 LEA R8, P0, R6, c[0x0][0x170], 0x1 ;  /* 0x00005c0006082a11 */ /* 0x000fe200078008ff */
[----:B------:R-:W-:Y:S01]  /*0600*/  @P3 IMAD.WIDE.U32 R12, R20, c[0x0][0x1c0], R12 ;  /* 0x00007000140c3a25 */ /* 0x000fe200078e000c */
[----:B------:R-:W-:Y:S02]  /*0610*/  ISETP.LT.U32.AND P5, PT, R18, 0x1c0, !P5 ;  /* 0x000001c01200780c */ /* 0x000fe40006fa1070 */
[----:B------:R-:W-:Y:S01]  /*0620*/  @P2 LEA.HI.X R9, R6, c[0x0][0x174], R7, 0x1, P0 ;  /* 0x00005d0006092a11 */ /* 0x000fe200000f0c07 */
[----:B------:R-:W-:Y:S01]  /*0630*/  @P1 IMAD R7, R39, c[0x0][0x1c0], RZ ;  /* 0x0000700027071a24 */ /* 0x000fe200078e02ff */
[----:B------:R-:W-:Y:S02]  /*0640*/  ISETP.GE.U32.AND P0, PT, R32, c[0x0][0x1c8], PT ;  /* 0x0000720020007a0c */ /* 0x000fe40003f06070 */
[----:B------:R-:W-:Y:S01]  /*0650*/  @P4 MOV R28, R16 ;  /* 0x00000010001c4202 */ /* 0x000fe20000000f00 */
[----:B------:R-:W-:Y:S01]  /*0660*/  @P1 IMAD R31, R4, c[0x0][0x1c4], R7 ;  /* 0x00007100041f1a24 */ /* 0x000fe200078e0207 */
[----:B------:R-:W-:-:S02]  /*0670*/  ISETP.GE.AND.EX P0, PT, R27, c[0x0][0x1cc], PT, P0 ;  /* 0x000073001b007a0c */ /* 0x000fc40003f06300 */
[----:B------:R-:W-:Y:S02]  /*0680*/  @P4 MOV R29, R3 ;  /* 0x00000003001d4202 */ /* 0x000fe40000000f00 */
[----:B------:R-:W-:Y:S01]  /*0690*/  ISETP.LT.U32.AND P0, PT, R18, 0x1c0, !P0 ;  /* 0x000001c01200780c */ /* 0x000fe20004701070 */
[----:B------:R-:W-:Y:S01]  /*06a0*/  @P5 IMAD R14, R5, c[0x0][0x1c0], RZ ;  /* 0x00007000050e5a24 */ /* 0x000fe200078e02ff */
[----:B------:R-:W-:Y:S01]  /*06b0*/  @P3 IADD3 R5, R13, R11, RZ ;  /* 0x0000000b0d053210 */ /* 0x000fe20007ffe0ff */
[----:B------:R-:W-:Y:S01]  /*06c0*/  @P4 IMAD.WIDE.U32 R28, R22, c[0x0][0x1c0], R28 ;  /* 0x00007000161c4a25 */ /* 0x000fe200078e001c */
[----:B------:R-:W-:Y:S02]  /*06d0*/  @P1 MOV R10, R16 ;  /* 0x00000010000a1202 */ /* 0x000fe40000000f00 */
[----:B------:R-:W-:Y:S01]  /*06e0*/  @P1 MOV R11, R3 ;  /* 0x00000003000b1202 */ /* 0x000fe20000000f00 */
[----:B------:R-:W-:Y:S01]  /*06f0*/  @P5 IMAD R33, R35, c[0x0][0x1c4], R14 ;  /* 0x0000710023215a24 */ /* 0x000fe200078e020e */
[----:B------:R-:W-:-:S02]  /*0700*/  @P3 LEA R6, P6, R12, c[0x0][0x170], 0x1 ;  /* 0x00005c000c063a11 */ /* 0x000fc400078c08ff */
[----:B------:R-:W-:Y:S01]  /*0710*/  @P5 MOV R14, R16 ;  /* 0x00000010000e5202 */ /* 0x000fe20000000f00 */
[----:B------:R-:W-:Y:S01]  /*0720*/  @P1 IMAD.WIDE.U32 R10, R4, c[0x0][0x1c0], R10 ;  /* 0x00007000040a1a25 */ /* 0x000fe200078e000a */
[----:B------:R-:W-:Y:S02]  /*0730*/  @P3 LEA.HI.X R7, R12, c[0x0][0x174], R5, 0x1, P6 ;  /* 0x00005d000c073a11 */ /* 0x000fe400030f0c05 */
[----:B------:R-:W-:Y:S01]  /*0740*/  @P4 IADD3 R5, R29, R15, RZ ;  /* 0x0000000f1d054210 */ /* 0x000fe20007ffe0ff */
[----:B------:R-:W-:Y:S01]  /*0750*/  @P0 IMAD R27, R27, c[0x0][0x1c0], RZ ;  /* 0x000070001b1b0a24 */ /* 0x000fe200078e02ff */
[----:B------:R-:W-:Y:S02]  /*0760*/  @P4 LEA R4, P6, R28, c[0x0][0x170], 0x1 ;  /* 0x00005c001c044a11 */ /* 0x000fe400078c08ff */
[----:B------:R-:W-:Y:S01]  /*0770*/  @P5 MOV R15, R3 ;  /* 0x00000003000f5202 */ /* 0x000fe20000000f00 */
[----:B------:R-:W-:Y:S01]  /*0780*/  @P0 IMAD R27, R32, c[0x0][0x1c4], R27 ;  /* 0x00007100201b0a24 */ /* 0x000fe200078e021b */
[----:B------:R-:W-:-:S02]  /*0790*/  @P4 LEA.HI.X R5, R28, c[0x0][0x174], R5, 0x1, P6 ;  /* 0x00005d001c054a11 */ /* 0x000fc400030f0c05 */
[----:B------:R-:W-:Y:S01]  /*07a0*/  @P0 MOV R28, R16 ;  /* 0x00000010001c0202 */ /* 0x000fe20000000f00 */
[----:B------:R-:W-:Y:S01]  /*07b0*/  @P5 IMAD.WIDE.U32 R14, R35, c[0x0][0x1c0], R14 ;  /* 0x00007000230e5a25 */ /* 0x000fe200078e000e */
[----:B------:R-:W-:Y:S02]  /*07c0*/  @P0 MOV R29, R3 ;  /* 0x00000003001d0202 */ /* 0x000fe40000000f00 */
[----:B------:R-:W-:Y:S02]  /*07d0*/  @P1 IADD3 R11, R11, R31, RZ ;  /* 0x0000001f0b0b1210 */ /* 0x000fe40007ffe0ff */
[----:B------:R-:W-:Y:S01]  /*07e0*/  @P1 LEA R12, P6, R10, c[0x0][0x170], 0x1 ;  /* 0x00005c000a0c1a11 */ /* 0x000fe200078c08ff */
[----:B------:R-:W-:-:S03]  /*07f0*/  @P0 IMAD.WIDE.U32 R28, R32, c[0x0][0x1c0], R28 ;  /* 0x00007000201c0a25 */ /* 0x000fc600078e001c */
[----:B------:R-:W-:Y:S02]  /*0800*/  @P1 LEA.HI.X R13, R10, c[0x0][0x174], R11, 0x1, P6 ;  /* 0x00005d000a0d1a11 */ /* 0x000fe400030f0c0b */
[----:B------:R-:W-:Y:S02]  /*0810*/  @P5 IADD3 R11, R15, R33, RZ ;  /* 0x000000210f0b5210 */ /* 0x000fe40007ffe0ff */
[----:B------:R-:W-:Y:S02]  /*0820*/  @P5 LEA R32, P6, R14, c[0x0][0x170], 0x1 ;  /* 0x00005c000e205a11 */ /* 0x000fe400078c08ff */
[----:B------:R-:W-:Y:S02]  /*0830*/  IADD3 R15, R30, 0x60, RZ ;  /* 0x000000601e0f7810 */ /* 0x000fe40007ffe0ff */
[----:B------:R-:W-:Y:S02]  /*0840*/  @P5 LEA.HI.X R33, R14, c[0x0][0x174], R11, 0x1, P6 ;  /* 0x00005d000e215a11 */ /* 0x000fe400030f0c0b */
[----:B------:R-:W-:-:S02]  /*0850*/  @P0 IADD3 R11, R29, R27, RZ ;  /* 0x0000001b1d0b0210 */ /* 0x000fc40007ffe0ff */
[----:B------:R-:W-:Y:S01]  /*0860*/  MOV R27, RZ ;  /* 0x000000ff001b7202 */ /* 0x000fe20000000f00 */
[----:B------:R-:W-:Y:S01]  /*0870*/  CS2R R34, SRZ ;  /* 0x0000000000227805 */ /* 0x000fe2000001ff00 */
[----:B------:R-:W-:Y:S02]  /*0880*/  SHF.R.S32.HI R14, RZ, 0x1f, R15 ;  /* 0x0000001fff0e7819 */ /* 0x000fe4000001140f */
[----:B------:R-:W-:Y:S02]  /*0890*/  @P0 LEA R10, P6, R28, c[0x0][0x170], 0x1 ;  /* 0x00005c001c0a0a11 */ /* 0x000fe400078c08ff */
[----:B------:R0:W2:Y:S01]  /*08a0*/  @P5 LDG.E R27, [R32.64] ;  /* 0x00000008201b5981 */ /* 0x0000a2000c1e1900 */
[----:B------:R-:W-:Y:S02]  /*08b0*/  ISETP.GE.U32.AND P5, PT, R15, c[0x0][0x1c8], PT ;  /* 0x000072000f007a0c */ /* 0x000fe40003fa6070 */
[----:B------:R-:W-:Y:S01]  /*08c0*/  MOV R36, RZ ;  /* 0x000000ff00247202 */ /* 0x000fe20000000f00 */
[----:B------:R1:W3:Y:S01]  /*08d0*/  @P2 LDG.E R35, [R8.64] ;  /* 0x0000000808232981 */ /* 0x0002e2000c1e1900 */
[----:B------:R-:W-:-:S02]  /*08e0*/  ISETP.GE.AND.EX P5, PT, R14, c[0x0][0x1cc], PT, P5 ;  /* 0x000073000e007a0c */ /* 0x000fc40003fa6350 */
[----:B------:R-:W-:Y:S02]  /*08f0*/  @P0 LEA.HI.X R11, R28, c[0x0][0x174], R11, 0x1, P6 ;  /* 0x00005d001c0b0a11 */ /* 0x000fe400030f0c0b */
[----:B------:R-:W-:Y:S01]  /*0900*/  ISETP.GE.U32.AND P6, PT, R26, c[0x0][0x1c8], PT ;  /* 0x000072001a007a0c */ /* 0x000fe20003fc6070 */
[----:B------:R4:W5:Y:S01]  /*0910*/  @P1 LDG.E R36, [R12.64] ;  /* 0x000000080c241981 */ /* 0x000962000c1e1900 */
[----:B------:R-:W-:Y:S02]  /*0920*/  MOV R28, RZ ;  /* 0x000000ff001c7202 */ /* 0x000fe40000000f00 */
[----:B------:R-:W-:Y:S02]  /*0930*/  SHF.R.S32.HI R29, RZ, 0x1f, R26 ;  /* 0x0000001fff1d7819 */ /* 0x000fe4000001141a */
[----:B------:R-:W-:Y:S02]  /*0940*/  ISETP.LT.U32.AND P5, PT, R18, 0x1c0, !P5 ;  /* 0x000001c01200780c */ /* 0x000fe40006fa1070 */
[----:B------:R-:W-:Y:S01]  /*0950*/  ISETP.GE.AND.EX P6, PT, R29, c[0x0][0x1cc], PT, P6 ;  /* 0x000073001d007a0c */ /* 0x000fe20003fc6360 */
[----:B------:R0:W2:Y:S01]  /*0960*/  @P3 LDG.E R28, [R6.64] ;  /* 0x00000008061c3981 */ /* 0x0000a2000c1e1900 */
[----:B------:R-:W-:-:S02]  /*0970*/  MOV R31, RZ ;  /* 0x000000ff001f7202 */ /* 0x000fc40000000f00 */
[----:B------:R-:W-:-:S04]  /*0980*/  ISETP.GT.U32.OR P6, PT, R18, 0x1bf, P6 ;  /* 0x000001bf1200780c */ /* 0x000fc800037c4470 */
[----:B------:R4:W2:Y:S03]  /*0990*/  @P4 LDG.E R31, [R4.64] ;  /* 0x00000008041f4981 */ /* 0x0008a6000c1e1900 */
[-C--:B-1----:R-:W-:Y:S01]  /*09a0*/  @P5 MOV R8, R16.reuse ;  /* 0x0000001000085202 */ /* 0x082fe20000000f00 */
[----:B------:R-:W-:Y:S01]  /*09b0*/  @P5 IMAD R14, R14, c[0x0][0x1c0], RZ ;  /* 0x000070000e0e5a24 */ /* 0x000fe200078e02ff */
[-C--:B------:R-:W-:Y:S01]  /*09c0*/  @P5 MOV R9, R3.reuse ;  /* 0x0000000300095202 */ /* 0x080fe20000000f00 */
[----:B0-----:R-:W-:Y:S02]  /*09d0*/  CS2R R32, SRZ ;  /* 0x0000000000207805 */ /* 0x001fe4000001ff00 */
[C---:B----4-:R-:W-:Y:S02]  /*09e0*/  @P5 IMAD R13, R15.reuse, c[0x0][0x1c4], R14 ;  /* 0x000071000f0d5a24 */ /* 0x050fe400078e020e */
[----:B------:R-:W-:Y:S01]  /*09f0*/  @P5 IMAD.WIDE.U32 R8, R15, c[0x0][0x1c0], R8 ;  /* 0x000070000f085a25 */ /* 0x000fe200078e0008 */
[----:B------:R-:W-:Y:S01]  /*0a00*/  @!P6 MOV R4, R16 ;  /* 0x000000100004e202 */ /* 0x000fe20000000f00 */
[----:B------:R3:W4:Y:S01]  /*0a10*/  @P0 LDG.E R32, [R10.64] ;  /* 0x000000080a200981 */ /* 0x000722000c1e1900 */
[----:B------:R-:W-:Y:S01]  /*0a20*/  @!P6 MOV R5, R3 ;  /* 0x000000030005e202 */ /* 0x000fe20000000f00 */
[----:B------:R-:W-:Y:S01]  /*0a30*/  @!P6 IMAD R15, R29, c[0x0][0x1c0], RZ ;  /* 0x000070001d0fea24 */ /* 0x000fe200078e02ff */
[----:B------:R-:W-:-:S02]  /*0a40*/  @P5 IADD3 R7, R9, R13, RZ ;  /* 0x0000000d09075210 */ /* 0x000fc40007ffe0ff */
[----:B------:R-:W-:Y:S01]  /*0a50*/  @P5 LEA R6, P0, R8, c[0x0][0x170], 0x1 ;  /* 0x00005c0008065a11 */ /* 0x000fe200078008ff */
[C---:B------:R-:W-:Y:S02]  /*0a60*/  @!P6 IMAD R15, R26.reuse, c[0x0][0x1c4], R15 ;  /* 0x000071001a0fea24 */ /* 0x040fe400078e020f */
[----:B------:R-:W-:Y:S01]  /*0a70*/  @!P6 IMAD.WIDE.U32 R4, R26, c[0x0][0x1c0], R4 ;  /* 0x000070001a04ea25 */ /* 0x000fe200078e0004 */
[----:B------:R-:W-:-:S04]  /*0a80*/  @P5 LEA.HI.X R7, R8, c[0x0][0x174], R7, 0x1, P0 ;  /* 0x00005d0008075a11 */ /* 0x000fc800000f0c07 */
[----:B------:R-:W-:Y:S01]  /*0a90*/  @!P6 IADD3 R5, R5, R15, RZ ;  /* 0x0000000f0505e210 */ /* 0x000fe20007ffe0ff */
[----:B------:R0:W4:Y:S01]  /*0aa0*/  @P5 LDG.E R33, [R6.64] ;  /* 0x0000000806215981 */ /* 0x000122000c1e1900 */
[----:B------:R-:W-:-:S04]  /*0ab0*/  @!P6 LEA R8, P0, R4, c[0x0][0x170], 0x1 ;  /* 0x00005c000408ea11 */ /* 0x000fc800078008ff */
[----:B------:R-:W-:-:S05]  /*0ac0*/  @!P6 LEA.HI.X R9, R4, c[0x0][0x174], R5, 0x1, P0 ;  /* 0x00005d000409ea11 */ /* 0x000fca00000f0c05 */
[----:B------:R1:W4:Y:S01]  /*0ad0*/  @!P6 LDG.E R34, [R8.64] ;  /* 0x000000080822e981 */ /* 0x000322000c1e1900 */
[C---:B------:R-:W-:Y:S02]  /*0ae0*/  ISETP.GT.AND P0, PT, R37.reuse, 0x1e, PT ;  /* 0x0000001e2500780c */ /* 0x040fe40003f04270 */
[----:B------:R-:W-:Y:S02]  /*0af0*/  ISETP.NE.AND P6, PT, R37, RZ, PT ;  /* 0x000000ff2500720c */ /* 0x000fe40003fc5270 */
[----:B------:R-:W-:Y:S01]  /*0b00*/  ISETP.NE.AND P5, PT, R18, RZ, PT ;  /* 0x000000ff1200720c */ /* 0x000fe20003fa5270 */
[----:B------:R-:W-:Y:S01]  /*0b10*/  ULDC UR5, c[0x0][0xc] ;  /* 0x0000030000057ab9 */ /* 0x000fe20000000800 */
[----:B------:R-:W-:Y:S01]  /*0b20*/  BSSY B0, `(.L_x_4045) ;  /* 0x0000077000007945 */ /* 0x000fe20003800000 */
[--C-:B---3--:R-:W-:Y:S02]  /*0b30*/  HADD2.F32 R11, -RZ, R35.reuse.H1_H1 ;  /* 0x30000023ff0b7230 */ /* 0x108fe40000004100 */
[----:B------:R-:W-:-:S02]  /*0b40*/  HADD2.F32 R10, -RZ, R35.H0_H0 ;  /* 0x20000023ff0a7230 */ /* 0x000fc40000004100 */
[--C-:B-----5:R-:W-:Y:S02]  /*0b50*/  HADD2.F32 R5, -RZ, R36.reuse.H1_H1 ;  /* 0x30000024ff057230 */ /* 0x120fe40000004100 */
[----:B------:R-:W-:Y:S01]  /*0b60*/  HADD2.F32 R4, -RZ, R36.H0_H0 ;  /* 0x20000024ff047230 */ /* 0x000fe20000004100 */
[----:B------:R-:W-:Y:S02]  /*0b70*/  FMUL.FTZ R13, R11, R11 ;  /* 0x0000000b0b0d7220 */ /* 0x000fe40000410000 */
[----:B------:R-:W-:Y:S02]  /*0b80*/  FADD.FTZ R12, R10, R11 ;  /* 0x0000000b0a0c7221 */ /* 0x000fe40000010000 */
[----:B0-----:R-:W-:Y:S01]  /*0b90*/  FMUL.FTZ R7, R5, R5 ;  /* 0x0000000505077220 */ /* 0x001fe20000410000 */
[--C-:B--2---:R-:W-:Y:S01]  /*0ba0*/  HADD2.F32 R11, -RZ, R28.reuse.H1_H1 ;  /* 0x3000001cff0b7230 */ /* 0x104fe20000004100 */
[----:B------:R-:W-:Y:S01]  /*0bb0*/  FADD.FTZ R5, R4, R5 ;  /* 0x0000000504057221 */ /* 0x000fe20000010000 */
[----:B------:R-:W-:Y:S01]  /*0bc0*/  HADD2.F32 R6, -RZ, R28.H0_H0 ;  /* 0x2000001cff067230 */ /* 0x000fe20000004100 */
[----:B------:R-:W-:-:S02]  /*0bd0*/  FFMA.FTZ R10, R10, R10, R13 ;  /* 0x0000000a0a0a7223 */ /* 0x000fc4000001000d */
[----:B-1----:R-:W-:Y:S01]  /*0be0*/  FMUL.FTZ R9, R11, R11 ;  /* 0x0000000b0b097220 */ /* 0x002fe20000410000 */
[--C-:B------:R-:W-:Y:S01]  /*0bf0*/  HADD2.F32 R13, -RZ, R31.reuse.H1_H1 ;  /* 0x3000001fff0d7230 */ /* 0x100fe20000004100 */
[----:B------:R-:W-:Y:S02]  /*0c00*/  FADD.FTZ R5, RZ, R5 ;  /* 0x00000005ff057221 */ /* 0x000fe40000010000 */
[----:B------:R-:W-:Y:S01]  /*0c10*/  FFMA.FTZ R7, R4, R4, R7 ;  /* 0x0000000404077223 */ /* 0x000fe20000010007 */
[----:B------:R-:W-:Y:S01]  /*0c20*/  HADD2.F32 R8, -RZ, R31.H0_H0 ;  /* 0x2000001fff087230 */ /* 0x000fe20000004100 */
[C---:B------:R-:W-:Y:S02]  /*0c30*/  FADD.FTZ R4, R6.reuse, R11 ;  /* 0x0000000b06047221 */ /* 0x040fe40000010000 */
[----:B------:R-:W-:Y:S02]  /*0c40*/  FFMA.FTZ R6, R6, R6, R9 ;  /* 0x0000000606067223 */ /* 0x000fe40000010009 */
[----:B------:R-:W-:-:S02]  /*0c50*/  FMUL.FTZ R9, R13, R13 ;  /* 0x0000000d0d097220 */ /* 0x000fc40000410000 */
[----:B------:R-:W-:Y:S02]  /*0c60*/  FADD.FTZ R5, R5, R12 ;  /* 0x0000000c05057221 */ /* 0x000fe40000010000 */
[----:B------:R-:W-:Y:S02]  /*0c70*/  FADD.FTZ R7, RZ, R7 ;  /* 0x00000007ff077221 */ /* 0x000fe40000010000 */
[C---:B------:R-:W-:Y:S02]  /*0c80*/  FADD.FTZ R13, R8.reuse, R13 ;  /* 0x0000000d080d7221 */ /* 0x040fe40000010000 */
[----:B------:R-:W-:Y:S01]  /*0c90*/  FFMA.FTZ R9, R8, R8, R9 ;  /* 0x0000000808097223 */ /* 0x000fe20000010009 */
[--C-:B------:R-:W-:Y:S01]  /*0ca0*/  HADD2.F32 R8, -RZ, R27.reuse.H1_H1 ;  /* 0x3000001bff087230 */ /* 0x100fe20000004100 */
[----:B------:R-:W-:Y:S01]  /*0cb0*/  FADD.FTZ R4, R5, R4 ;  /* 0x0000000405047221 */ /* 0x000fe20000010000 */
[----:B------:R-:W-:Y:S01]  /*0cc0*/  HADD2.F32 R5, -RZ, R27.H0_H0 ;  /* 0x2000001bff057230 */ /* 0x000fe20000004100 */
[----:B------:R-:W-:Y:S01]  /*0cd0*/  FADD.FTZ R7, R7, R10 ;  /* 0x0000000a07077221 */ /* 0x000fe20000010000 */
[----:B----4-:R-:W-:Y:S01]  /*0ce0*/  HADD2.F32 R11, -RZ, R32.H1_H1 ;  /* 0x30000020ff0b7230 */ /* 0x010fe20000004100 */
[----:B------:R-:W-:-:S02]  /*0cf0*/  FADD.FTZ R4, R4, R13 ;  /* 0x0000000d04047221 */ /* 0x000fc40000010000 */
[----:B------:R-:W-:Y:S02]  /*0d00*/  FADD.FTZ R6, R7, R6 ;  /* 0x0000000607067221 */ /* 0x000fe40000010000 */
[C---:B------:R-:W-:Y:S02]  /*0d10*/  FADD.FTZ R7, R5.reuse, R8 ;  /* 0x0000000805077221 */ /* 0x040fe40000010000 */
[----:B------:R-:W-:Y:S01]  /*0d20*/  FMUL.FTZ R10, R8, R8 ;  /* 0x00000008080a7220 */ /* 0x000fe20000410000 */
[----:B------:R-:W-:Y:S01]  /*0d30*/  HADD2.F32 R8, -RZ, R32.H0_H0 ;  /* 0x20000020ff087230 */ /* 0x000fe20000004100 */
[----:B------:R-:W-:Y:S02]  /*0d40*/  FADD.FTZ R4, R4, R7 ;  /* 0x0000000704047221 */ /* 0x000fe40000010000 */
[----:B------:R-:W-:Y:S02]  /*0d50*/  FADD.FTZ R6, R6, R9 ;  /* 0x0000000906067221 */ /* 0x000fe40000010000 */
[----:B------:R-:W-:-:S02]  /*0d60*/  FFMA.FTZ R5, R5, R5, R10 ;  /* 0x0000000505057223 */ /* 0x000fc4000001000a */
[----:B------:R-:W-:Y:S01]  /*0d70*/  FMUL.FTZ R7, R11, R11 ;  /* 0x0000000b0b077220 */ /* 0x000fe20000410000 */
[--C-:B------:R-:W-:Y:S01]  /*0d80*/  HADD2.F32 R9, -RZ, R33.reuse.H1_H1 ;  /* 0x30000021ff097230 */ /* 0x100fe20000004100 */
[----:B------:R-:W-:Y:S02]  /*0d90*/  FADD.FTZ R11, R8, R11 ;  /* 0x0000000b080b7221 */ /* 0x000fe40000010000 */
[----:B------:R-:W-:Y:S02]  /*0da0*/  FADD.FTZ R5, R6, R5 ;  /* 0x0000000506057221 */ /* 0x000fe40000010000 */
[----:B------:R-:W-:Y:S01]  /*0db0*/  FFMA.FTZ R8, R8, R8, R7 ;  /* 0x0000000808087223 */ /* 0x000fe20000010007 */
[----:B------:R-:W-:Y:S01]  /*0dc0*/  HADD2.F32 R6, -RZ, R33.H0_H0 ;  /* 0x20000021ff067230 */ /* 0x000fe20000004100 */
[----:B------:R-:W-:Y:S02]  /*0dd0*/  FMUL.FTZ R7, R9, R9 ;  /* 0x0000000909077220 */ /* 0x000fe40000410000 */
[----:B------:R-:W-:Y:S01]  /*0de0*/  FADD.FTZ R5, R5, R8 ;  /* 0x0000000805057221 */ /* 0x000fe20000010000 */
[----:B------:R-:W-:Y:S01]  /*0df0*/  HADD2.F32 R8, -RZ, R34.H1_H1 ;  /* 0x30000022ff087230 */ /* 0x000fe20000004100 */
[----:B------:R-:W-:-:S02]  /*0e00*/  FADD.FTZ R9, R6, R9 ;  /* 0x0000000906097221 */ /* 0x000fc40000010000 */
[----:B------:R-:W-:Y:S01]  /*0e10*/  FFMA.FTZ R6, R6, R6, R7 ;  /* 0x0000000606067223 */ /* 0x000fe20000010007 */
[----:B------:R-:W-:Y:S01]  /*0e20*/  HADD2.F32 R7, -RZ, R34.H0_H0 ;  /* 0x20000022ff077230 */ /* 0x000fe20000004100 */
        /* <DEDUP_REMOVED lines=70> */
.L_x_4046:
[----:B------:R-:W-:Y:S05]  /*1290*/  BSYNC B0 ;  /* 0x0000000000007941 */ /* 0x000fea0003800000 */
.L_x_4045:
        /* <DEDUP_REMOVED lines=26> */
.L_x_4049:
[----:B------:R-:W2:Y:S01]  /*1440*/  LDG.E.STRONG.GPU R8, [R6.64] ;  /* 0x0000000806087981 */ /* 0x000ea2000c1ef900 */
[----:B------:R-:W-:Y:S01]  /*1450*/  YIELD ;  /* 0x0000000000007946 */ /* 0x000fe20003800000 */
[----:B--2---:R-:W-:Y:S01]  /*1460*/  ISETP.NE.AND P0, PT, R8, R9, PT ;  /* 0x000000090800720c */ /* 0x004fe20003f05270 */
[----:B------:R-:W-:-:S12]  /*1470*/  CCTL.IVALL ;  /* 0x00000000ff00798f */ /* 0x000fd80002000000 */
[----:B------:R-:W-:Y:S05]  /*1480*/  @P0 BRA `(.L_x_4049) ;  /* 0xffffffb000000947 */ /* 0x000fea000383ffff */
.L_x_4048:
        /* <DEDUP_REMOVED lines=20> */
.L_x_4053:
        /* <DEDUP_REMOVED lines=116> */
.L_x_4052:
        /* <DEDUP_REMOVED lines=62> */
.L_x_4054:
[----:B------:R-:W-:-:S13]  /*20f0*/  ISETP.NE.OR P0, PT, RZ, UR5, P0 ;  /* 0x00000005ff007c0c */ /* 0x000fda0008705670 */
[----:B------:R-:W-:Y:S05]  /*2100*/  @!P0 BRA `(.L_x_4050) ;  /* 0x000001f000008947 */ /* 0x000fea0003800000 */
.L_x_4051:
        /* <DEDUP_REMOVED lines=31> */
.L_x_4050:
        /* <DEDUP_REMOVED lines=12> */
.L_x_4056:
[----:B------:R-:W-:Y:S05]  /*23c0*/  BSYNC B0 ;  /* 0x0000000000007941 */ /* 0x000fea0003800000 */
.L_x_4055:
        /* <DEDUP_REMOVED lines=16> */
.L_x_4047:
        /* <DEDUP_REMOVED lines=16> */
[----:B------:R-:W5:Y:S04]  /*25d0*/  LDG.E.U16 R48, [R44.64] ;  /* 0x000000082c307981 */ /* 0x000f68000c1e1500 */
[----:B------:R-:W5:Y:S01]  /*25e0*/  LDG.E.U16 R49, [R44.64+0x2] ;  /* 0x000002082c317981 */ /* 0x000f62000c1e1500 */
[----:B------:R-:W-:Y:S01]  /*25f0*/  ISETP.NE.AND P6, PT, RZ, UR7, PT ;  /* 0x00000007ff007c0c */ /* 0x000fe2000bfc5270 */
[----:B-1----:R-:W-:-:S02]  /*2600*/  HADD2.F32 R10, -RZ, R36.H1_H1 ;  /* 0x30000024ff0a7230 */ /* 0x002fc40000004100 */
[----:B------:R-:W1:Y:S01]  /*2610*/  LDS.64 R6, [0x88] ;  /* 0x00008800ff067984 */ /* 0x000e620000000a00 */
[----:B------:R-:W-:Y:S01]  /*2620*/  HADD2.F32 R38, -RZ, R35.H0_H0 ;  /* 0x20000023ff267230 */ /* 0x000fe20000004100 */
[----:B-1----:R-:W-:Y:S01]  /*2630*/  FMUL.FTZ R5, R6, c[0x0][0x1f4] ;  /* 0x00007d0006057a20 */ /* 0x002fe20000410000 */
[----:B------:R-:W-:-:S03]  /*2640*/  MOV R6, 0x3f800000 ;  /* 0x3f80000000067802 */ /* 0x000fc60000000f00 */
[----:B------:R-:W-:Y:S02]  /*2650*/  FMUL.FTZ R4, R5, R5 ;  /* 0x0000000505047220 */ /* 0x000fe40000410000 */
[----:B------:R-:W-:Y:S02]  /*2660*/  FADD.FTZ R11, R10, -R5 ;  /* 0x800000050a0b7221 */ /* 0x000fe40000010000 */
[----:B------:R-:W-:-:S05]  /*2670*/  FFMA.FTZ R4, R7, c[0x0][0x1f4], -R4 ;  /* 0x00007d0007047a23 */ /* 0x000fca0000010804 */
[----:B------:R-:W-:-:S13]  /*2680*/  FSETP.GTU.FTZ.AND P0, PT, R4, RZ, PT ;  /* 0x000000ff0400720b */ /* 0x000fda0003f1c000 */
[----:B------:R-:W-:Y:S01]  /*2690*/  @P0 FADD.FTZ R7, R4, c[0x0][0x188] ;  /* 0x0000620004070621 */ /* 0x000fe20000010000 */
[----:B------:R-:W-:-:S03]  /*26a0*/  SHF.R.U32.HI R4, RZ, 0x2, R18 ;  /* 0x00000002ff047819 */ /* 0x000fc60000011612 */
[----:B------:R-:W1:Y:S02]  /*26b0*/  @P0 MUFU.RSQ R6, R7 ;  /* 0x0000000700060308 */ /* 0x000e640000001400 */
[----:B--2---:R-:W-:Y:S01]  /*26c0*/  IMAD.WIDE.U32 R8, R4, 0x24924925, RZ ;  /* 0x2492492504087825 */ /* 0x004fe200078e00ff */
[----:B------:R-:W-:Y:S02]  /*26d0*/  HADD2.F32 R8, -RZ, R36.H0_H0 ;  /* 0x20000024ff087230 */ /* 0x000fe40000004100 */
[----:B------:R-:W-:Y:S01]  /*26e0*/  HADD2.F32 R36, -RZ, R35.H1_H1 ;  /* 0x30000023ff247230 */ /* 0x000fe20000004100 */
[----:B------:R-:W-:Y:S02]  /*26f0*/  IMAD R4, R19, c[0x0][0x1e4], R9 ;  /* 0x0000790013047a24 */ /* 0x000fe400078e0209 */
[----:B------:R-:W-:Y:S02]  /*2700*/  FADD.FTZ R9, R8, -R5 ;  /* 0x8000000508097221 */ /* 0x000fe40000010000 */
[----:B-1----:R-:W-:-:S02]  /*2710*/  FMUL.FTZ R11, R11, R6 ;  /* 0x000000060b0b7220 */ /* 0x002fc40000410000 */
[----:B------:R-:W-:Y:S01]  /*2720*/  FMUL.FTZ R9, R9, R6 ;  /* 0x0000000609097220 */ /* 0x000fe20000410000 */
[----:B---3--:R-:W-:Y:S02]  /*2730*/  PRMT R7, RZ, 0x5410, R46 ;  /* 0x00005410ff077816 */ /* 0x008fe4000000002e */
[----:B----4-:R-:W-:Y:S02]  /*2740*/  PRMT R12, RZ, 0x5410, R47 ;  /* 0x00005410ff0c7816 */ /* 0x010fe4000000002f */
[----:B0----5:R-:W-:Y:S02]  /*2750*/  PRMT R14, RZ, 0x5410, R48 ;  /* 0x00005410ff0e7816 */ /* 0x021fe40000000030 */
        /* <DEDUP_REMOVED lines=14> */
.L_x_4057:
        /* <DEDUP_REMOVED lines=12> */
.L_x_4059:
[----:B------:R-:W-:Y:S05]  /*2900*/  BSYNC B0 ;  /* 0x0000000000007941 */ /* 0x000fea0003800000 */
.L_x_4058:
        /* <DEDUP_REMOVED lines=23> */
.L_x_4060:
        /* <DEDUP_REMOVED lines=12> */
.L_x_4062:
[----:B------:R-:W-:Y:S05]  /*2b40*/  BSYNC B0 ;  /* 0x0000000000007941 */ /* 0x000fea0003800000 */
.L_x_4061:
        /* <DEDUP_REMOVED lines=17> */
.L_x_4063:
        /* <DEDUP_REMOVED lines=12> */
.L_x_4065:
[----:B------:R-:W-:Y:S05]  /*2d20*/  BSYNC B0 ;  /* 0x0000000000007941 */ /* 0x000fea0003800000 */
.L_x_4064:
[-C--:B------:R-:W-:Y:S01]  /*2d30*/  FMUL.FTZ R31, R31, R6.reuse ;  /* 0x000000061f1f7220 */ /* 0x080fe20000410000 */
[----:B------:R-:W-:Y:S01]  /*2d40*/  HADD2.F32 R36, -RZ, R27.H0_H0 ;  /* 0x2000001bff247230 */ /* 0x000fe20000004100 */
        /* <DEDUP_REMOVED lines=15> */
.L_x_4066:
        /* <DEDUP_REMOVED lines=12> */
.L_x_4068:
[----:B------:R-:W-:Y:S05]  /*2f00*/  BSYNC B0 ;  /* 0x0000000000007941 */ /* 0x000fea0003800000 */
.L_x_4067:
[----:B------:R-:W-:Y:S01]  /*2f10*/  HADD2.F32 R8, -RZ, R27.H1_H1 ;  /* 0x3000001bff087230 */ /* 0x000fe20000004100 */
[----:B------:R-:W-:Y:S01]  /*2f20*/  IADD3 R28, R4, 0x50, RZ ;  /* 0x00000050041c7810 */ /* 0x000fe20007ffe0ff */
[----:B------:R-:W-:Y:S01]  /*2f30*/  FADD.FTZ R9, R36, -R5 ;  /* 0x8000000524097221 */ /* 0x000fe20000010000 */
[----:B------:R-:W-:Y:S01]  /*2f40*/  ISETP.GE.U32.AND P5, PT, R15, c[0x0][0x1c8], PT ;  /* 0x000072000f007a0c */ /* 0x000fe20003fa6070 */
[--C-:B0-----:R-:W-:Y:S01]  /*2f50*/  HADD2.F32 R10, -RZ, R32.reuse.H0_H0 ;  /* 0x20000020ff0a7230 */ /* 0x101fe20000004100 */
        /* <DEDUP_REMOVED lines=10> */
[----:B------:R-:W-:Y:S01]  /*3000*/  ISETP.LT.U32.AND P5, PT, R18, 0x1c0, !P5 ;  /* 0x000001c01200780c */ /* 0x000fe20006fa1070 */
        /* <DEDUP_REMOVED lines=15> */
.L_x_4069:
        /* <DEDUP_REMOVED lines=12> */
.L_x_4071:
[----:B------:R-:W-:Y:S05]  /*31c0*/  BSYNC B0 ;  /* 0x0000000000007941 */ /* 0x000fea0003800000 */
.L_x_4070:
[-C--:B------:R-:W-:Y:S01]  /*31d0*/  FMUL.FTZ R35, R35, R6.reuse ;  /* 0x0000000623237220 */ /* 0x080fe20000410000 */
[----:B------:R-:W-:Y:S01]  /*31e0*/  HADD2.F32 R36, -RZ, R33.H0_H0 ;  /* 0x20000021ff247230 */ /* 0x000fe20000004100 */
        /* <DEDUP_REMOVED lines=15> */
.L_x_4072:
[----:B------:R-:W-:Y:S01]  /*32e0*/  BSSY B0, `(.L_x_4073) ;  /* 0x000000c000007945 */ /* 0x000fe20003800000 */
[----:B------:R-:W-:Y:S05]  /*32f0*/  @!P0 BRA `(.L_x_4074) ;  /* 0x000000a000008947 */ /* 0x000fea0003800000 */
[----:B0-----:R-:W-:Y:S01]  /*3300*/  MOV R10, R16 ;  /* 0x00000010000a7202 */ /* 0x001fe20000000f00 */
        /* <DEDUP_REMOVED lines=9> */
.L_x_4074:
[----:B------:R-:W-:Y:S05]  /*33a0*/  BSYNC B0 ;  /* 0x0000000000007941 */ /* 0x000fea0003800000 */
.L_x_4073:
[----:B0-----:R-:W-:Y:S01]  /*33b0*/  HADD2.F32 R10, -RZ, R33.H1_H1 ;  /* 0x30000021ff0a7230 */ /* 0x001fe20000004100 */
[--C-:B------:R-:W-:Y:S01]  /*33c0*/  FADD.FTZ R9, R36, -R5.reuse ;  /* 0x8000000524097221 */ /* 0x100fe20000010000 */
[--C-:B------:R-:W-:Y:S01]  /*33d0*/  HADD2.F32 R28, -RZ, R34.reuse.H0_H0 ;  /* 0x20000022ff1c7230 */ /* 0x100fe20000004100 */
[----:B------:R-:W-:Y:S01]  /*33e0*/  ISETP.GE.U32.AND P5, PT, R26, c[0x0][0x1c8], PT ;  /* 0x000072001a007a0c */ /* 0x000fe20003fa6070 */
[----:B------:R-:W-:Y:S01]  /*33f0*/  HADD2.F32 R34, -RZ, R34.H1_H1 ;  /* 0x30000022ff227230 */ /* 0x000fe20000004100 */
[--C-:B------:R-:W-:Y:S01]  /*3400*/  FADD.FTZ R11, R10, -R5.reuse ;  /* 0x800000050a0b7221 */ /* 0x100fe20000010000 */
[----:B------:R-:W-:Y:S01]  /*3410*/  ISETP.GE.U32.AND P0, PT, R8, c[0x0][0x1c8], PT ;  /* 0x0000720008007a0c */ /* 0x000fe20003f06070 */
[--C-:B------:R-:W-:Y:S01]  /*3420*/  FADD.FTZ R15, R28, -R5.reuse ;  /* 0x800000051c0f7221 */ /* 0x100fe20000010000 */
[----:B------:R-:W-:Y:S01]  /*3430*/  SHF.R.S32.HI R27, RZ, 0x1f, R8 ;  /* 0x0000001fff1b7819 */ /* 0x000fe20000011408 */
[----:B------:R-:W-:Y:S01]  /*3440*/  FADD.FTZ R5, R34, -R5 ;  /* 0x8000000522057221 */ /* 0x000fe20000010000 */
[----:B------:R-:W-:Y:S01]  /*3450*/  ISETP.GE.AND.EX P5, PT, R29, c[0x0][0x1cc], PT, P5 ;  /* 0x000073001d007a0c */ /* 0x000fe20003fa6350 */
[-C--:B------:R-:W-:Y:S01]  /*3460*/  FMUL.FTZ R9, R9, R6.reuse ;  /* 0x0000000609097220 */ /* 0x080fe20000410000 */
[----:B------:R-:W-:Y:S01]  /*3470*/  ISETP.GE.AND.EX P0, PT, R27, c[0x0][0x1cc], PT, P0 ;  /* 0x000073001b007a0c */ /* 0x000fe20003f06300 */
[-C--:B------:R-:W-:Y:S01]  /*3480*/  FMUL.FTZ R15, R15, R6.reuse ;  /* 0x000000060f0f7220 */ /* 0x080fe20000410000 */
[C---:B------:R-:W-:Y:S01]  /*3490*/  ISETP.GT.U32.OR P5, PT, R18.reuse, 0x1bf, P5 ;  /* 0x000001bf1200780c */ /* 0x040fe20002fa4470 */
        /* <DEDUP_REMOVED lines=18> */
.L_x_4075:
[----:B------:R-:W-:Y:S01]  /*35c0*/  BSSY B0, `(.L_x_4076) ;  /* 0x000000c000007945 */ /* 0x000fe20003800000 */
[----:B------:R-:W-:Y:S05]  /*35d0*/  @!P0 BRA `(.L_x_4077) ;  /* 0x000000a000008947 */ /* 0x000fea0003800000 */
        /* <DEDUP_REMOVED lines=10> */
.L_x_4077:
[----:B------:R-:W-:Y:S05]  /*3680*/  BSYNC B0 ;  /* 0x0000000000007941 */ /* 0x000fea0003800000 */
.L_x_4076:
        /* <DEDUP_REMOVED lines=11> */
.L_x_4078:
        /* <DEDUP_REMOVED lines=11> */
.L_x_4080:
[----:B------:R-:W-:Y:S05]  /*37f0*/  BSYNC B0 ;  /* 0x0000000000007941 */ /* 0x000fea0003800000 */
.L_x_4079:
[----:B------:R-:W-:Y:S02]  /*3800*/  IADD3 R23, R23, c[0x0][0x10], RZ ;  /* 0x0000040017177a10 */ /* 0x000fe40007ffe0ff */
[----:B------:R-:W-:Y:S02]  /*3810*/  IADD3 R43, R43, 0x1, RZ ;  /* 0x000000012b2b7810 */ /* 0x000fe40007ffe0ff */
[----:B------:R-:W-:-:S13]  /*3820*/  ISETP.GE.AND P0, PT, R23, UR4, PT ;  /* 0x0000000417007c0c */ /* 0x000fda000bf06270 */
[----:B------:R-:W-:Y:S01]  /*3830*/  @P0 CALL.REL.NOINC `(.L_x_4081) ;  /* 0x0000001000000944 */ /* 0x000fe20003c00000 */
[----:B------:R-:W-:Y:S05]  /*3840*/  BRA `(.L_x_4082) ;  /* 0xffffca3000007947 */ /* 0x000fea000383ffff */
.L_x_4081:
[----:B------:R-:W-:Y:S05]  /*3850*/  EXIT ;  /* 0x000000000000794d */ /* 0x000fea0003800000 */
.L_x_4083:
        /* <DEDUP_REMOVED lines=10> */
.L_x_5230:


//--------------------- .text._Z35group_norm_nhwc_fwd_one_pass_kernelI11Fp16IOBf16WLi256ELi56ELi448EEv26Group_norm_nhwc_fwd_params --------------------------
	.section	.text._Z35group_norm_nhwc_fwd_one_pass_kernelI11Fp16IOBf16WLi256ELi56ELi448EEv26Group_norm_nhwc_fwd_params,"ax",@progbits
	.sectioninfo	@"SHI_REGISTERS=72"
	.align	128
        .global         _Z35group_norm_nhwc_fwd_one_pass_kernelI11Fp16IOBf16WLi256ELi56ELi448EEv26Group_norm_nhwc_fwd_params
        .type           _Z35group_norm_nhwc_fwd_one_pass_kernelI11Fp16IOBf16WLi256ELi56ELi448EEv26Group_norm_nhwc_fwd_params,@function
        .size           _Z35group_norm_nhwc_fwd_one_pass_kernelI11Fp16IOBf16WLi256ELi56ELi448EEv26Group_norm_nhwc_fwd_params,(.L_x_5231 - _Z35group_norm_nhwc_fwd_one_pass_kernelI11Fp16IOBf16WLi256ELi56ELi448EEv26Group_norm_nhwc_fwd_params)
        .other          _Z35group_norm_nhwc_fwd_one_pass_kernelI11Fp16IOBf16WLi256ELi56ELi448EEv26Group_norm_nhwc_fwd_params,@"STO_CUDA_ENTRY STV_DEFAULT"
_Z35group_norm_nhwc_fwd_one_pass_kernelI11Fp16IOBf16WLi256ELi56ELi448EEv26Group_norm_nhwc_fwd_params:
.text._Z35group_norm_nhwc_fwd_one_pass_kernelI11Fp16IOBf16WLi256ELi56ELi448EEv26Group_norm_nhwc_fwd_params:
        /* <DEDUP_REMOVED lines=52> */
.L_x_4142:
        /* <DEDUP_REMOVED lines=60> */
[----:B------:R-:W-:Y:S01]  /*0700*/  @P4 IMAD R17, R53, c[0x0][0x1c4], R10 ;  /* 0x0000710035114a24 */ /* 0x000fe200078e020a */
[----:B------:R-:W-:Y:S01]  /*0710*/  @P4 MOV R10, R64 ;  /* 0x00000040000a4202 */ /* 0x000fe20000000f00 */
[----:B------:R0:W2:Y:S01]  /*0720*/  @P2 LDG.E R38, [R14.64] ;  /* 0x000000080e262981 */ /* 0x0000a2000c1e1900 */
[----:B------:R-:W-:-:S03]  /*0730*/  @P3 LEA R18, P5, R16, c[0x0][0x170], 0x1 ;  /* 0x00005c0010123a11 */ /* 0x000fc600078a08ff */
[----:B------:R-:W-:Y:S01]  /*0740*/  @P4 IMAD.WIDE.U32 R10, R53, c[0x0][0x1c0], R10 ;  /* 0x00007000350a4a25 */ /* 0x000fe200078e000a */
[----:B------:R-:W-:Y:S01]  /*0750*/  @P3 LEA.HI.X R19, R16, c[0x0][0x174], R9, 0x1, P5 ;  /* 0x00005d0010133a11 */ /* 0x000fe200028f0c09 */
[----:B------:R1:W3:Y:S02]  /*0760*/  @P1 LDG.E R37, [R12.64] ;  /* 0x000000080c251981 */ /* 0x0002e4000c1e1900 */
[----:B------:R-:W-:Y:S01]  /*0770*/  @P0 IMAD R20, R4, c[0x0][0x1c0], RZ ;  /* 0x0000700004140a24 */ /* 0x000fe200078e02ff */
[----:B------:R-:W-:Y:S02]  /*0780*/  @P4 IADD3 R11, R11, R17, RZ ;  /* 0x000000110b0b4210 */ /* 0x000fe40007ffe0ff */
[----:B------:R-:W-:Y:S02]  /*0790*/  @P4 LEA R16, P5, R10, c[0x0][0x170], 0x1 ;  /* 0x00005c000a104a11 */ /* 0x000fe400078a08ff */
[----:B-1----:R-:W-:Y:S02]  /*07a0*/  @P0 MOV R12, R64 ;  /* 0x00000040000c0202 */ /* 0x002fe40000000f00 */
[----:B------:R-:W-:-:S02]  /*07b0*/  @P0 MOV R13, R63 ;  /* 0x0000003f000d0202 */ /* 0x000fc40000000f00 */
[----:B------:R-:W-:Y:S01]  /*07c0*/  @P4 LEA.HI.X R17, R10, c[0x0][0x174], R11, 0x1, P5 ;  /* 0x00005d000a114a11 */ /* 0x000fe200028f0c0b */
[C---:B------:R-:W-:Y:S02]  /*07d0*/  @P0 IMAD R11, R57.reuse, c[0x0][0x1c4], R20 ;  /* 0x00007100390b0a24 */ /* 0x040fe400078e0214 */
[----:B------:R-:W-:Y:S01]  /*07e0*/  @P0 IMAD.WIDE.U32 R12, R57, c[0x0][0x1c0], R12 ;  /* 0x00007000390c0a25 */ /* 0x000fe200078e000c */
[----:B------:R-:W-:Y:S02]  /*07f0*/  MOV R9, RZ ;  /* 0x000000ff00097202 */ /* 0x000fe40000000f00 */
[----:B------:R-:W-:Y:S02]  /*0800*/  MOV R10, RZ ;  /* 0x000000ff000a7202 */ /* 0x000fe40000000f00 */
[----:B------:R-:W-:Y:S02]  /*0810*/  @P0 IADD3 R11, R13, R11, RZ ;  /* 0x0000000b0d0b0210 */ /* 0x000fe40007ffe0ff */
[----:B0-----:R-:W-:Y:S01]  /*0820*/  @P0 LEA R14, P5, R12, c[0x0][0x170], 0x1 ;  /* 0x00005c000c0e0a11 */ /* 0x001fe200078a08ff */
[----:B------:R0:W4:Y:S01]  /*0830*/  @P3 LDG.E R9, [R18.64] ;  /* 0x0000000812093981 */ /* 0x000122000c1e1900 */
[----:B------:R-:W-:-:S02]  /*0840*/  ISETP.GE.U32.AND P6, PT, R52, c[0x0][0x1c8], PT ;  /* 0x0000720034007a0c */ /* 0x000fc40003fc6070 */
[----:B------:R-:W-:Y:S01]  /*0850*/  @P0 LEA.HI.X R15, R12, c[0x0][0x174], R11, 0x1, P5 ;  /* 0x00005d000c0f0a11 */ /* 0x000fe200028f0c0b */
[----:B------:R1:W5:Y:S01]  /*0860*/  @P4 LDG.E R10, [R16.64] ;  /* 0x00000008100a4981 */ /* 0x000362000c1e1900 */
[----:B------:R-:W-:-:S03]  /*0870*/  SHF.R.S32.HI R11, RZ, 0x1f, R52 ;  /* 0x0000001fff0b7819 */ /* 0x000fc60000011434 */
[----:B------:R0:W2:Y:S01]  /*0880*/  @P0 LDG.E R39, [R14.64] ;  /* 0x000000080e270981 */ /* 0x0000a2000c1e1900 */
        /* <DEDUP_REMOVED lines=93> */
[----:B------:R-:W-:Y:S01]  /*0e60*/  @!P6 LEA.HI.X R19, R16, c[0x0][0x174], R17, 0x1, P5 ;  /* 0x00005d001013ea11 */ /* 0x000fe200028f0c11 */
[--C-:B--2---:R-:W-:Y:S01]  /*0e70*/  HADD2.F32 R17, -RZ, R38.reuse.H1_H1 ;  /* 0x30000026ff117230 */ /* 0x104fe20000004100 */
[----:B------:R-:W-:Y:S01]  /*0e80*/  MOV R28, RZ ;  /* 0x000000ff001c7202 */ /* 0x000fe20000000f00 */
[----:B------:R-:W-:Y:S02]  /*0e90*/  HADD2.F32 R68, -RZ, R38.H0_H0 ;  /* 0x20000026ff447230 */ /* 0x000fe40000004100 */
[--C-:B---3--:R-:W-:Y:S01]  /*0ea0*/  HADD2.F32 R34, -RZ, R37.reuse.H1_H1 ;  /* 0x30000025ff227230 */ /* 0x108fe20000004100 */
[----:B------:R-:W-:Y:S01]  /*0eb0*/  FMUL.FTZ R29, R17, R17 ;  /* 0x00000011111d7220 */ /* 0x000fe20000410000 */
[----:B------:R-:W-:Y:S01]  /*0ec0*/  HADD2.F32 R69, -RZ, R37.H0_H0 ;  /* 0x20000025ff457230 */ /* 0x000fe20000004100 */
[C---:B------:R-:W-:Y:S01]  /*0ed0*/  FADD.FTZ R17, R68.reuse, R17 ;  /* 0x0000001144117221 */ /* 0x040fe20000010000 */
[----:B------:R1:W2:Y:S01]  /*0ee0*/  @!P6 LDG.E R28, [R18.64] ;  /* 0x00000008121ce981 */ /* 0x0002a2000c1e1900 */
[----:B------:R-:W-:Y:S01]  /*0ef0*/  FFMA.FTZ R68, R68, R68, R29 ;  /* 0x0000004444447223 */ /* 0x000fe2000001001d */
[----:B------:R-:W-:Y:S01]  /*0f00*/  ISETP.GE.U32.AND P6, PT, R45, c[0x0][0x1c8], PT ;  /* 0x000072002d007a0c */ /* 0x000fe20003fc6070 */
[----:B------:R-:W-:Y:S01]  /*0f10*/  FMUL.FTZ R16, R34, R34 ;  /* 0x0000002222107220 */ /* 0x000fe20000410000 */
[----:B------:R-:W-:Y:S01]  /*0f20*/  SHF.R.S32.HI R29, RZ, 0x1f, R45 ;  /* 0x0000001fff1d7819 */ /* 0x000fe2000001142d */
[----:B------:R-:W-:-:S02]  /*0f30*/  FADD.FTZ R34, R69, R34 ;  /* 0x0000002245227221 */ /* 0x000fc40000010000 */
[----:B------:R-:W-:Y:S01]  /*0f40*/  FFMA.FTZ R69, R69, R69, R16 ;  /* 0x0000004545457223 */ /* 0x000fe20000010010 */
[----:B------:R-:W-:Y:S01]  /*0f50*/  ISETP.GE.AND.EX P6, PT, R29, c[0x0][0x1cc], PT, P6 ;  /* 0x000073001d007a0c */ /* 0x000fe20003fc6360 */
[--C-:B----4-:R-:W-:Y:S02]  /*0f60*/  HADD2.F32 R16, -RZ, R9.reuse.H1_H1 ;  /* 0x30000009ff107230 */ /* 0x110fe40000004100 */
[----:B------:R-:W-:Y:S01]  /*0f70*/  HADD2.F32 R61, -RZ, R9.H0_H0 ;  /* 0x20000009ff3d7230 */ /* 0x000fe20000004100 */
[----:B------:R-:W-:Y:S01]  /*0f80*/  ISETP.GT.U32.OR P6, PT, R0, 0x1bf, P6 ;  /* 0x000001bf0000780c */ /* 0x000fe200037c4470 */
[--C-:B-----5:R-:W-:Y:S01]  /*0f90*/  HADD2.F32 R36, -RZ, R10.reuse.H1_H1 ;  /* 0x3000000aff247230 */ /* 0x120fe20000004100 */
[----:B-1----:R-:W-:Y:S01]  /*0fa0*/  FMUL.FTZ R18, R16, R16 ;  /* 0x0000001010127220 */ /* 0x002fe20000410000 */
[----:B------:R-:W-:Y:S01]  /*0fb0*/  HADD2.F32 R35, -RZ, R10.H0_H0 ;  /* 0x2000000aff237230 */ /* 0x000fe20000004100 */
[C---:B------:R-:W-:Y:S01]  /*0fc0*/  FADD.FTZ R16, R61.reuse, R16 ;  /* 0x000000103d107221 */ /* 0x040fe20000010000 */
[----:B------:R-:W-:Y:S01]  /*0fd0*/  HADD2.F32 R19, -RZ, R39.H1_H1 ;  /* 0x30000027ff137230 */ /* 0x000fe20000004100 */
[----:B------:R-:W-:-:S02]  /*0fe0*/  FFMA.FTZ R61, R61, R61, R18 ;  /* 0x0000003d3d3d7223 */ /* 0x000fc40000010012 */
[----:B------:R-:W-:Y:S01]  /*0ff0*/  FMUL.FTZ R18, R36, R36 ;  /* 0x0000002424127220 */ /* 0x000fe20000410000 */
[----:B------:R-:W-:Y:S01]  /*1000*/  HADD2.F32 R66, -RZ, R39.H0_H0 ;  /* 0x20000027ff427230 */ /* 0x000fe20000004100 */
[C---:B------:R-:W-:Y:S02]  /*1010*/  FADD.FTZ R36, R35.reuse, R36 ;  /* 0x0000002423247221 */ /* 0x040fe40000010000 */
[----:B------:R-:W-:Y:S02]  /*1020*/  FFMA.FTZ R35, R35, R35, R18 ;  /* 0x0000002323237223 */ /* 0x000fe40000010012 */
[----:B0-----:R-:W-:Y:S02]  /*1030*/  FMUL.FTZ R31, R19, R19 ;  /* 0x00000013131f7220 */ /* 0x001fe40000410000 */
        /* <DEDUP_REMOVED lines=37> */
[----:B------:R-:W4:Y:S02]  /*1290*/  @!P5 LDG.E R33, [R66.64] ;  /* 0x000000084221d981 */ /* 0x000f24000c1e1900 */
        /* <DEDUP_REMOVED lines=9> */
[--C-:B------:R-:W-:Y:S01]  /*1330*/  HADD2.F32 R19, -RZ, R13.reuse.H1_H1 ;  /* 0x3000000dff137230 */ /* 0x100fe20000004100 */
[----:B------:R-:W-:Y:S01]  /*1340*/  FADD.FTZ R68, R68, R61 ;  /* 0x0000003d44447221 */ /* 0x000fe20000010000 */
[----:B------:R-:W-:-:S03]  /*1350*/  HADD2.F32 R18, -RZ, R13.H0_H0 ;  /* 0x2000000dff127230 */ /* 0x000fc60000004100 */
[----:B------:R-:W-:Y:S02]  /*1360*/  FMUL.FTZ R61, R19, R19 ;  /* 0x00000013133d7220 */ /* 0x000fe40000410000 */
[----:B------:R-:W-:Y:S02]  /*1370*/  FADD.FTZ R19, R18, R19 ;  /* 0x0000001312137221 */ /* 0x000fe40000010000 */
[----:B------:R-:W-:Y:S01]  /*1380*/  FADD.FTZ R35, R68, R35 ;  /* 0x0000002344237221 */ /* 0x000fe20000010000 */
[--C-:B0-----:R-:W-:Y:S01]  /*1390*/  HADD2.F32 R17, -RZ, R15.reuse.H1_H1 ;  /* 0x3000000fff117230 */ /* 0x101fe20000004100 */
[----:B------:R-:W-:Y:S01]  /*13a0*/  FFMA.FTZ R18, R18, R18, R61 ;  /* 0x0000001212127223 */ /* 0x000fe2000001003d */
[----:B------:R-:W-:Y:S01]  /*13b0*/  HADD2.F32 R16, -RZ, R15.H0_H0 ;  /* 0x2000000fff107230 */ /* 0x000fe20000004100 */
[----:B------:R-:W-:Y:S02]  /*13c0*/  FADD.FTZ R36, R69, R36 ;  /* 0x0000002445247221 */ /* 0x000fe40000010000 */
[----:B------:R-:W-:-:S02]  /*13d0*/  FADD.FTZ R18, R35, R18 ;  /* 0x0000001223127221 */ /* 0x000fc40000010000 */
        /* <DEDUP_REMOVED lines=34> */
[--C-:B--2---:R-:W-:Y:S02]  /*1600*/  HADD2.F32 R17, -RZ, R28.reuse.H1_H1 ;  /* 0x3000001cff117230 */ /* 0x104fe40000004100 */
[----:B------:R-:W-:-:S03]  /*1610*/  HADD2.F32 R16, -RZ, R28.H0_H0 ;  /* 0x2000001cff107230 */ /* 0x000fc60000004100 */
[----:B------:R-:W-:Y:S02]  /*1620*/  FMUL.FTZ R35, R17, R17 ;  /* 0x0000001111237220 */ /* 0x000fe40000410000 */
[C---:B------:R-:W-:Y:S02]  /*1630*/  FADD.FTZ R36, R16.reuse, R17 ;  /* 0x0000001110247221 */ /* 0x040fe40000010000 */
[----:B------:R-:W-:-:S04]  /*1640*/  FFMA.FTZ R35, R16, R16, R35 ;  /* 0x0000001010237223 */ /* 0x000fc80000010023 */
[----:B------:R-:W-:Y:S01]  /*1650*/  FADD.FTZ R18, R18, R35 ;  /* 0x0000002312127221 */ /* 0x000fe20000010000 */
[----:B------:R-:W-:Y:S01]  /*1660*/  ISETP.GE.U32.AND P5, PT, R42, c[0x0][0x1c8], PT ;  /* 0x000072002a007a0c */ /* 0x000fe20003fa6070 */
[----:B------:R-:W-:Y:S01]  /*1670*/  FADD.FTZ R19, R19, R36 ;  /* 0x0000002413137221 */ /* 0x000fe20000010000 */
[--C-:B---3--:R-:W-:Y:S02]  /*1680*/  HADD2.F32 R17, -RZ, R31.reuse.H1_H1 ;  /* 0x3000001fff117230 */ /* 0x108fe40000004100 */
[----:B------:R-:W-:-:S03]  /*1690*/  HADD2.F32 R16, -RZ, R31.H0_H0 ;  /* 0x2000001fff107230 */ /* 0x000fc60000004100 */
[----:B------:R-:W-:-:S04]  /*16a0*/  FMUL.FTZ R35, R17, R17 ;  /* 0x0000001111237220 */ /* 0x000fc80000410000 */
[C---:B------:R-:W-:Y:S02]  /*16b0*/  FFMA.FTZ R35, R16.reuse, R16, R35 ;  /* 0x0000001010237223 */ /* 0x040fe40000010023 */
[----:B------:R-:W-:Y:S02]  /*16c0*/  FADD.FTZ R36, R16, R17 ;  /* 0x0000001110247221 */ /* 0x000fe40000010000 */
[----:B------:R-:W-:Y:S01]  /*16d0*/  FADD.FTZ R18, R18, R35 ;  /* 0x0000002312127221 */ /* 0x000fe20000010000 */
[----:B------:R-:W-:Y:S01]  /*16e0*/  SHF.R.S32.HI R35, RZ, 0x1f, R42 ;  /* 0x0000001fff237819 */ /* 0x000fe2000001142a */
[----:B------:R-:W-:-:S03]  /*16f0*/  FADD.FTZ R16, R19, R36 ;  /* 0x0000002413107221 */ /* 0x000fc60000010000 */
[----:B------:R-:W-:-:S04]  /*1700*/  ISETP.GE.AND.EX P5, PT, R35, c[0x0][0x1cc], PT, P5 ;  /* 0x0000730023007a0c */ /* 0x000fc80003fa6350 */
[----:B------:R-:W-:Y:S01]  /*1710*/  ISETP.GT.U32.OR P5, PT, R0, 0x1bf, P5 ;  /* 0x000001bf0000780c */ /* 0x000fe20002fa4470 */
[--C-:B----4-:R-:W-:Y:S02]  /*1720*/  HADD2.F32 R36, -RZ, R33.reuse.H1_H1 ;  /* 0x30000021ff247230 */ /* 0x110fe40000004100 */
        /* <DEDUP_REMOVED lines=8> */
[----:B-----5:R-:W-:-:S02]  /*17b0*/  HADD2.F32 R67, -RZ, R34.H1_H1 ;  /* 0x30000022ff437230 */ /* 0x020fc40000004100 */
        /* <DEDUP_REMOVED lines=85> */
.L_x_4085:
[----:B------:R-:W-:Y:S05]  /*1d10*/  BSYNC B0 ;  /* 0x0000000000007941 */ /* 0x000fea0003800000 */
.L_x_4084:
        /* <DEDUP_REMOVED lines=25> */
.L_x_4088:
[----:B------:R-:W2:Y:S01]  /*1eb0*/  LDG.E.STRONG.GPU R66, [R16.64] ;  /* 0x0000000810427981 */ /* 0x000ea2000c1ef900 */
[----:B------:R-:W-:Y:S01]  /*1ec0*/  YIELD ;  /* 0x0000000000007946 */ /* 0x000fe20003800000 */
[----:B--2---:R-:W-:Y:S01]  /*1ed0*/  ISETP.NE.AND P6, PT, R66, R67, PT ;  /* 0x000000434200720c */ /* 0x004fe20003fc5270 */
[----:B------:R-:W-:-:S12]  /*1ee0*/  CCTL.IVALL ;  /* 0x00000000ff00798f */ /* 0x000fd80002000000 */
[----:B------:R-:W-:Y:S05]  /*1ef0*/  @P6 BRA `(.L_x_4088) ;  /* 0xffffffb000006947 */ /* 0x000fea000383ffff */
.L_x_4087:
        /* <DEDUP_REMOVED lines=11> */
.L_x_4090:
        /* <DEDUP_REMOVED lines=59> */
.L_x_4089:
        /* <DEDUP_REMOVED lines=22> */
.L_x_4092:
[----:B------:R-:W-:Y:S05]  /*24c0*/  BSYNC B0 ;  /* 0x0000000000007941 */ /* 0x000fea0003800000 */
.L_x_4091:
        /* <DEDUP_REMOVED lines=31> */
.L_x_4086:
        /* <DEDUP_REMOVED lines=31> */
[----:B0-----:R-:W0:Y:S01]  /*28b0*/  @P5 R2UR UR7, R16 ;  /* 0x00000000100753c2 */ /* 0x001e2200000e0000 */
[----:B------:R-:W-:Y:S01]  /*28c0*/  ISETP.NE.AND P6, PT, RZ, UR10, PT ;  /* 0x0000000aff007c0c */ /* 0x000fe2000bfc5270 */
[--C-:B------:R-:W-:Y:S02]  /*28d0*/  HADD2.F32 R17, -RZ, R39.reuse.H0_H0 ;  /* 0x20000027ff117230 */ /* 0x100fe40000004100 */
[----:B------:R-:W-:Y:S01]  /*28e0*/  HADD2.F32 R19, -RZ, R39.H1_H1 ;  /* 0x30000027ff137230 */ /* 0x000fe20000004100 */
[----:B------:R-:W-:Y:S02]  /*28f0*/  UMOV UR6, 0x3f800000 ;  /* 0x3f80000000067882 */ /* 0x000fe40000000000 */
[----:B------:R-:W-:Y:S01]  /*2900*/  FADD.FTZ R17, R17, -UR5 ;  /* 0x8000000511117e21 */ /* 0x000fe20008010000 */
[----:B0-----:R-:W-:-:S03]  /*2910*/  @UP0 UMOV UR6, UR7 ;  /* 0x0000000700060c82 */ /* 0x001fc60008000000 */
        /* <DEDUP_REMOVED lines=20> */
.L_x_4093:
        /* <DEDUP_REMOVED lines=12> */
.L_x_4095:
[----:B------:R-:W-:Y:S05]  /*2b20*/  BSYNC B0 ;  /* 0x0000000000007941 */ /* 0x000fea0003800000 */
.L_x_4094:
        /* <DEDUP_REMOVED lines=19> */
.L_x_4096:
        /* <DEDUP_REMOVED lines=12> */
.L_x_4098:
[----:B------:R-:W-:Y:S05]  /*2d20*/  BSYNC B0 ;  /* 0x0000000000007941 */ /* 0x000fea0003800000 */
.L_x_4097:
[--C-:B------:R-:W-:Y:S02]  /*2d30*/  HADD2.F32 R16, -RZ, R38.reuse.H0_H0 ;  /* 0x20000026ff107230 */ /* 0x100fe40000004100 */
[----:B------:R-:W-:-:S03]  /*2d40*/  HADD2.F32 R17, -RZ, R38.H1_H1 ;  /* 0x30000026ff117230 */ /* 0x000fc60000004100 */
        /* <DEDUP_REMOVED lines=17> */
.L_x_4099:
        /* <DEDUP_REMOVED lines=12> */
.L_x_4101:
[----:B------:R-:W-:Y:S05]  /*2f20*/  BSYNC B0 ;  /* 0x0000000000007941 */ /* 0x000fea0003800000 */
.L_x_4100:
        /* <DEDUP_REMOVED lines=25> */
.L_x_4102:
        /* <DEDUP_REMOVED lines=12> */
.L_x_4104:
[----:B------:R-:W-:Y:S05]  /*3180*/  BSYNC B0 ;  /* 0x0000000000007941 */ /* 0x000fea0003800000 */
.L_x_4103:
        /* <DEDUP_REMOVED lines=13> */
.L_x_4105:
        /* <DEDUP_REMOVED lines=12> */
.L_x_4107:
[----:B------:R-:W-:Y:S05]  /*3320*/  BSYNC B0 ;  /* 0x0000000000007941 */ /* 0x000fea0003800000 */
.L_x_4106:
        /* <DEDUP_REMOVED lines=22> */
.L_x_4108:
        /* <DEDUP_REMOVED lines=12> */
.L_x_4110:
[----:B------:R-:W-:Y:S05]  /*3550*/  BSYNC B0 ;  /* 0x0000000000007941 */ /* 0x000fea0003800000 */
.L_x_4109:
        /* <DEDUP_REMOVED lines=22> */
.L_x_4111:
        /* <DEDUP_REMOVED lines=12> */
.L_x_4113:
[----:B------:R-:W-:Y:S05]  /*3780*/  BSYNC B0 ;  /* 0x0000000000007941 */ /* 0x000fea0003800000 */
.L_x_4112:
        /* <DEDUP_REMOVED lines=22> */
.L_x_4114:
        /* <DEDUP_REMOVED lines=12> */
.L_x_4116:
[----:B------:R-:W-:Y:S05]  /*39b0*/  BSYNC B0 ;  /* 0x0000000000007941 */ /* 0x000fea0003800000 */
.L_x_4115:
        /* <DEDUP_REMOVED lines=22> */
.L_x_4117:
        /* <DEDUP_REMOVED lines=12> */
.L_x_4119:
[----:B------:R-:W-:Y:S05]  /*3be0*/  BSYNC B0 ;  /* 0x0000000000007941 */ /* 0x000fea0003800000 */
.L_x_4118:
        /* <DEDUP_REMOVED lines=22> */
.L_x_4120:
        /* <DEDUP_REMOVED lines=12> */
.L_x_4122:
[----:B------:R-:W-:Y:S05]  /*3e10*/  BSYNC B0 ;  /* 0x0000000000007941 */ /* 0x000fea0003800000 */
.L_x_4121:
        /* <DEDUP_REMOVED lines=22> */
.L_x_4123:
        /* <DEDUP_REMOVED lines=12> */
.L_x_4125:
[----:B------:R-:W-:Y:S05]  /*4040*/  BSYNC B0 ;  /* 0x0000000000007941 */ /* 0x000fea0003800000 */
.L_x_4124:
        /* <DEDUP_REMOVED lines=22> */
.L_x_4126:
        /* <DEDUP_REMOVED lines=12> */
.L_x_4128:
[----:B------:R-:W-:Y:S05]  /*4270*/  BSYNC B0 ;  /* 0x0000000000007941 */ /* 0x000fea0003800000 */
.L_x_4127:
        /* <DEDUP_REMOVED lines=22> */
.L_x_4129:
        /* <DEDUP_REMOVED lines=12> */
.L_x_4131:
[----:B------:R-:W-:Y:S05]  /*44a0*/  BSYNC B0 ;  /* 0x0000000000007941 */ /* 0x000fea0003800000 */
.L_x_4130:
        /* <DEDUP_REMOVED lines=22> */
.L_x_4132:
        /* <DEDUP_REMOVED lines=12> */
.L_x_4134:
[----:B------:R-:W-:Y:S05]  /*46d0*/  BSYNC B0 ;  /* 0x0000000000007941 */ /* 0x000fea0003800000 */
.L_x_4133:
        /* <DEDUP_REMOVED lines=22> */
.L_x_4135:
        /* <DEDUP_REMOVED lines=12> */
.L_x_4137:
[----:B------:R-:W-:Y:S05]  /*4900*/  BSYNC B0 ;  /* 0x0000000000007941 */ /* 0x000fea0003800000 */
.L_x_4136:
        /* <DEDUP_REMOVED lines=22> */
.L_x_4138:
        /* <DEDUP_REMOVED lines=12> */
.L_x_4140:
[----:B------:R-:W-:Y:S05]  /*4b30*/  BSYNC B0 ;  /* 0x0000000000007941 */ /* 0x000fea0003800000 */
.L_x_4139:
[----:B------:R-:W-:Y:S02]  /*4b40*/  IADD3 R58, R58, c[0x0][0x10], RZ ;  /* 0x000004003a3a7a10 */ /* 0x000fe40007ffe0ff */
[----:B------:R-:W-:Y:S02]  /*4b50*/  IADD3 R40, R40, 0x1, RZ ;  /* 0x0000000128287810 */ /* 0x000fe40007ffe0ff */
[----:B------:R-:W-:-:S13]  /*4b60*/  ISETP.GE.AND P5, PT, R58, UR4, PT ;  /* 0x000000043a007c0c */ /* 0x000fda000bfa6270 */
[----:B------:R-:W-:Y:S01]  /*4b70*/  @P5 CALL.REL.NOINC `(.L_x_4141) ;  /* 0x0000001000005944 */ /* 0x000fe20003c00000 */
[----:B------:R-:W-:Y:S05]  /*4b80*/  BRA `(.L_x_4142) ;  /* 0xffffb7b000007947 */ /* 0x000fea000383ffff */
.L_x_4141:
[----:B------:R-:W-:Y:S05]  /*4b90*/  EXIT ;  /* 0x000000000000794d */ /* 0x000fea0003800000 */
.L_x_4143:
        /* <DEDUP_REMOVED lines=14> */
.L_x_5231:


//--------------------- .text._Z35group_norm_nhwc_fwd_one_pass_kernelI11Fp16IOBf16WLi512ELi56ELi448EEv26Group_norm_nhwc_fwd_params --------------------------
	.section	.text._Z35group_norm_nhwc_fwd_one_pass_kernelI11Fp16IOBf16WLi512ELi56ELi448EEv26Group_norm_nhwc_fwd_params,"ax",@progbits
	.sectioninfo	@"SHI_REGISTERS=128"
	.align	128
        .global         _Z35group_norm_nhwc_fwd_one_pass_kernelI11Fp16IOBf16WLi512ELi56ELi448EEv26Group_norm_nhwc_fwd_params
        .type           _Z35group_norm_nhwc_fwd_one_pass_kernelI11Fp16IOBf16WLi512ELi56ELi448EEv26Group_norm_nhwc_fwd_params,@function
        .size           _Z35group_norm_nhwc_fwd_one_pass_kernelI11Fp16IOBf16WLi512ELi56ELi448EEv26Group_norm_nhwc_fwd_params,(.L_x_5232 - _Z35group_norm_nhwc_fwd_one_pass_kernelI11Fp16IOBf16WLi512ELi56ELi448EEv26Group_norm_nhwc_fwd_params)
        .other          _Z35group_norm_nhwc_fwd_one_pass_kernelI11Fp16IOBf16WLi512ELi56ELi448EEv26Group_norm_nhwc_fwd_params,@"STO_CUDA_ENTRY STV_DEFAULT"
_Z35group_norm_nhwc_fwd_one_pass_kernelI11Fp16IOBf16WLi512ELi56ELi448EEv26Group_norm_nhwc_fwd_params:
.text._Z35group_norm_nhwc_fwd_one_pass_kernelI11Fp16IOBf16WLi512ELi56ELi448EEv26Group_norm_nhwc_fwd_params:
        /* <DEDUP_REMOVED lines=198> */
.L_x_4250:
        /* <DEDUP_REMOVED lines=738> */
.L_x_4145:
[----:B0-----:R-:W-:Y:S05]  /*3a80*/  BSYNC B0 ;  /* 0x0000000000007941 */ /* 0x001fea0003800000 */
.L_x_4144:
        /* <DEDUP_REMOVED lines=25> */
.L_x_4148:
[----:B------:R-:W2:Y:S01]  /*3c20*/  LDG.E.STRONG.GPU R33, [R28.64] ;  /* 0x000000061c217981 */ /* 0x000ea2000c1ef900 */
[----:B------:R-:W-:Y:S01]  /*3c30*/  YIELD ;  /* 0x0000000000007946 */ /* 0x000fe20003800000 */
[----:B--2---:R-:W-:Y:S01]  /*3c40*/  ISETP.NE.AND P6, PT, R33, R30, PT ;  /* 0x0000001e2100720c */ /* 0x004fe20003fc5270 */
[----:B------:R-:W-:-:S12]  /*3c50*/  CCTL.IVALL ;  /* 0x00000000ff00798f */ /* 0x000fd80002000000 */
[----:B------:R-:W-:Y:S05]  /*3c60*/  @P6 BRA `(.L_x_4148) ;  /* 0xffffffb000006947 */ /* 0x000fea000383ffff */
.L_x_4147:
        /* <DEDUP_REMOVED lines=11> */
.L_x_4150:
        /* <DEDUP_REMOVED lines=59> */
.L_x_4149:
        /* <DEDUP_REMOVED lines=18> */
.L_x_4152:
[----:B------:R-:W-:Y:S05]  /*41f0*/  BSYNC B0 ;  /* 0x0000000000007941 */ /* 0x000fea0003800000 */
.L_x_4151:
        /* <DEDUP_REMOVED lines=31> */
.L_x_4146:
        /* <DEDUP_REMOVED lines=25> */
[----:B------:R1:W2:Y:S04]  /*4580*/  LDG.E.U16 R34, [R28.64+0x2] ;  /* 0x000002061c227981 */ /* 0x0002a8000c1e1500 */
[----:B------:R1:W3:Y:S04]  /*4590*/  LDG.E.U16 R25, [R28.64] ;  /* 0x000000061c197981 */ /* 0x0002e8000c1e1500 */
[----:B------:R-:W4:Y:S04]  /*45a0*/  LDG.E.U16 R35, [R30.64] ;  /* 0x000000061e237981 */ /* 0x000f28000c1e1500 */
[----:B------:R-:W5:Y:S01]  /*45b0*/  LDG.E.U16 R36, [R30.64+0x2] ;  /* 0x000002061e247981 */ /* 0x000f62000c1e1500 */
[----:B------:R-:W-:Y:S01]  /*45c0*/  ISETP.NE.AND P6, PT, RZ, UR5, PT ;  /* 0x00000005ff007c0c */ /* 0x000fe2000bfc5270 */
[----:B------:R-:W-:-:S02]  /*45d0*/  HADD2.F32 R41, -RZ, R63.H1_H1 ;  /* 0x3000003fff297230 */ /* 0x000fc40000004100 */
[----:B------:R-:W-:Y:S02]  /*45e0*/  HADD2.F32 R63, -RZ, R63.H0_H0 ;  /* 0x2000003fff3f7230 */ /* 0x000fe40000004100 */
[--C-:B0-----:R-:W-:Y:S01]  /*45f0*/  HADD2.F32 R37, -RZ, R26.reuse.H0_H0 ;  /* 0x2000001aff257230 */ /* 0x101fe20000004100 */
[--C-:B------:R-:W-:Y:S01]  /*4600*/  FADD.FTZ R38, R41, -R32.reuse ;  /* 0x8000002029267221 */ /* 0x100fe20000010000 */
[----:B------:R-:W-:Y:S01]  /*4610*/  HADD2.F32 R39, -RZ, R26.H1_H1 ;  /* 0x3000001aff277230 */ /* 0x000fe20000004100 */
[----:B------:R-:W-:Y:S02]  /*4620*/  FADD.FTZ R26, R63, -R32 ;  /* 0x800000203f1a7221 */ /* 0x000fe40000010000 */
[-C--:B-1----:R-:W-:Y:S02]  /*4630*/  FMUL.FTZ R29, R38, R33.reuse ;  /* 0x00000021261d7220 */ /* 0x082fe40000410000 */
[----:B------:R-:W-:Y:S01]  /*4640*/  FMUL.FTZ R28, R26, R33 ;  /* 0x000000211a1c7220 */ /* 0x000fe20000410000 */
[----:B--2---:R-:W-:-:S02]  /*4650*/  PRMT R34, RZ, 0x5410, R34 ;  /* 0x00005410ff227816 */ /* 0x004fc40000000022 */
[----:B---3--:R-:W-:Y:S02]  /*4660*/  PRMT R25, RZ, 0x5410, R25 ;  /* 0x00005410ff197816 */ /* 0x008fe40000000019 */
[----:B----4-:R-:W-:Y:S02]  /*4670*/  PRMT R35, RZ, 0x5410, R35 ;  /* 0x00005410ff237816 */ /* 0x010fe40000000023 */
[----:B-----5:R-:W-:-:S03]  /*4680*/  PRMT R36, RZ, 0x5410, R36 ;  /* 0x00005410ff247816 */ /* 0x020fc60000000024 */
        /* <DEDUP_REMOVED lines=13> */
.L_x_4153:
        /* <DEDUP_REMOVED lines=14> */
.L_x_4155:
[----:B------:R-:W-:Y:S05]  /*4840*/  BSYNC B0 ;  /* 0x0000000000007941 */ /* 0x000fea0003800000 */
.L_x_4154:
[--C-:B------:R-:W-:Y:S01]  /*4850*/  FADD.FTZ R26, R37, -R32.reuse ;  /* 0x80000020251a7221 */ /* 0x100fe20000010000 */
[--C-:B0-----:R-:W-:Y:S01]  /*4860*/  HADD2.F32 R31, -RZ, R27.reuse.H1_H1 ;  /* 0x3000001bff1f7230 */ /* 0x101fe20000004100 */
[--C-:B------:R-:W-:Y:S01]  /*4870*/  FADD.FTZ R28, R39, -R32.reuse ;  /* 0x80000020271c7221 */ /* 0x100fe20000010000 */
[----:B------:R-:W-:Y:S01]  /*4880*/  HADD2.F32 R29, -RZ, R27.H0_H0 ;  /* 0x2000001bff1d7230 */ /* 0x000fe20000004100 */
[-C--:B------:R-:W-:Y:S02]  /*4890*/  FMUL.FTZ R26, R26, R33.reuse ;  /* 0x000000211a1a7220 */ /* 0x080fe40000410000 */
[----:B------:R-:W-:Y:S02]  /*48a0*/  FMUL.FTZ R27, R28, R33 ;  /* 0x000000211c1b7220 */ /* 0x000fe40000410000 */
        /* <DEDUP_REMOVED lines=15> */
.L_x_4156:
        /* <DEDUP_REMOVED lines=14> */
.L_x_4158:
[----:B------:R-:W-:Y:S05]  /*4a80*/  BSYNC B0 ;  /* 0x0000000000007941 */ /* 0x000fea0003800000 */
.L_x_4157:
        /* <DEDUP_REMOVED lines=19> */
.L_x_4159:
        /* <DEDUP_REMOVED lines=14> */
.L_x_4161:
[----:B------:R-:W-:Y:S05]  /*4ca0*/  BSYNC B0 ;  /* 0x0000000000007941 */ /* 0x000fea0003800000 */
.L_x_4160:
        /* <DEDUP_REMOVED lines=21> */
.L_x_4162:
        /* <DEDUP_REMOVED lines=14> */
.L_x_4164:
[----:B------:R-:W-:Y:S05]  /*4ee0*/  BSYNC B0 ;  /* 0x0000000000007941 */ /* 0x000fea0003800000 */
.L_x_4163:
        /* <DEDUP_REMOVED lines=15> */
.L_x_4165:
        /* <DEDUP_REMOVED lines=13> */
.L_x_4167:
[----:B------:R-:W-:Y:S05]  /*50b0*/  BSYNC B0 ;  /* 0x0000000000007941 */ /* 0x000fea0003800000 */
.L_x_4166:
[--C-:B------:R-:W-:Y:S01]  /*50c0*/  FADD.FTZ R26, R37, -R32.reuse ;  /* 0x80000020251a7221 */ /* 0x100fe20000010000 */
[--C-:B0-----:R-:W-:Y:S01]  /*50d0*/  HADD2.F32 R29, -RZ, R47.reuse.H0_H0 ;  /* 0x2000002fff1d7230 */ /* 0x101fe20000004100 */
        /* <DEDUP_REMOVED lines=21> */
.L_x_4168:
        /* <DEDUP_REMOVED lines=13> */
.L_x_4170:
[----:B------:R-:W-:Y:S05]  /*5300*/  BSYNC B0 ;  /* 0x0000000000007941 */ /* 0x000fea0003800000 */
.L_x_4169:
        /* <DEDUP_REMOVED lines=17> */
.L_x_4171:
        /* <DEDUP_REMOVED lines=13> */
.L_x_4173:
[----:B------:R-:W-:Y:S05]  /*54f0*/  BSYNC B0 ;  /* 0x0000000000007941 */ /* 0x000fea0003800000 */
.L_x_4172:
        /* <DEDUP_REMOVED lines=19> */
.L_x_4174:
        /* <DEDUP_REMOVED lines=13> */
.L_x_4176:
[----:B------:R-:W-:Y:S05]  /*5700*/  BSYNC B0 ;  /* 0x0000000000007941 */ /* 0x000fea0003800000 */
.L_x_4175:
        /* <DEDUP_REMOVED lines=21> */
.L_x_4177:
        /* <DEDUP_REMOVED lines=13> */
.L_x_4179:
[----:B------:R-:W-:Y:S05]  /*5930*/  BSYNC B0 ;  /* 0x0000000000007941 */ /* 0x000fea0003800000 */
.L_x_4178:
        /* <DEDUP_REMOVED lines=15> */
.L_x_4180:
        /* <DEDUP_REMOVED lines=13> */
.L_x_4182:
[----:B------:R-:W-:Y:S05]  /*5b00*/  BSYNC B0 ;  /* 0x0000000000007941 */ /* 0x000fea0003800000 */
.L_x_4181:
        /* <DEDUP_REMOVED lines=185> */
.L_x_4183:
        /* <DEDUP_REMOVED lines=13> */
.L_x_4185:
[----:B------:R-:W-:Y:S05]  /*6770*/  BSYNC B0 ;  /* 0x0000000000007941 */ /* 0x000fea0003800000 */
.L_x_4184:
        /* <DEDUP_REMOVED lines=11> */
.L_x_4186:
        /* <DEDUP_REMOVED lines=9> */
[----:B------:R-:W-:Y:S02]  /*68c0*/  LEA R56, P5, R54, c[0x0][0x160], 0x1 ;  /* 0x0000580036387a11 */ /* 0x000fe400078a08ff */
[----:B------:R-:W-:Y:S02]  /*68d0*/  F2FP.PACK_AB R55, R74, R100 ;  /* 0x000000644a37723e */ /* 0x000fe400000000ff */
[----:B------:R-:W-:-:S05]  /*68e0*/  LEA.HI.X R57, R54, c[0x0][0x164], R57, 0x1, P5 ;  /* 0x0000590036397a11 */ /* 0x000fca00028f0c39 */
[----:B------:R0:W-:Y:S04]  /*68f0*/  STG.E [R56.64], R55 ;  /* 0x0000003738007986 */ /* 0x0001e8000c101906 */
.L_x_4188:
[----:B------:R-:W-:Y:S05]  /*6900*/  BSYNC B0 ;  /* 0x0000000000007941 */ /* 0x000fea0003800000 */
.L_x_4187:
        /* <DEDUP_REMOVED lines=11> */
.L_x_4189:
[----:B------:R-:W-:Y:S01]  /*69c0*/  LOP3.LUT P5, RZ, R24, 0x2000, RZ, 0xc0, !PT ;  /* 0x0000200018ff7812 */ /* 0x000fe200078ac0ff */
[----:B------:R-:W-:-:S12]  /*69d0*/  BSSY B0, `(.L_x_4190) ;  /* 0x000000c000007945 */ /* 0x000fd80003800000 */
[----:B------:R-:W-:Y:S05]  /*69e0*/  @!P5 BRA `(.L_x_4191) ;  /* 0x000000a00000d947 */ /* 0x000fea0003800000 */
[----:B------:R-:W-:Y:S01]  /*69f0*/  MOV R54, R68 ;  /* 0x0000004400367202 */ /* 0x000fe20000000f00 */
[----:B------:R-:W-:Y:S01]  /*6a00*/  IMAD R34, R117, c[0x0][0x1c0], RZ ;  /* 0x0000700075227a24 */ /* 0x000fe200078e02ff */
[----:B0-----:R-:W-:Y:S02]  /*6a10*/  MOV R55, R67 ;  /* 0x0000004300377202 */ /* 0x001fe40000000f00 */
[----:B------:R-:W-:Y:S01]  /*6a20*/  F2FP.PACK_AB R73, R73, R81 ;  /* 0x000000514949723e */ /* 0x000fe200000000ff */
[C---:B------:R-:W-:Y:S02]  /*6a30*/  IMAD R57, R83.reuse, c[0x0][0x1c4], R34 ;  /* 0x0000710053397a24 */ /* 0x040fe400078e0222 */
[----:B------:R-:W-:-:S05]  /*6a40*/  IMAD.WIDE.U32 R54, R83, c[0x0][0x1c0], R54 ;  /* 0x0000700053367a25 */ /* 0x000fca00078e0036 */
[----:B------:R-:W-:Y:S02]  /*6a50*/  IADD3 R57, R55, R57, RZ ;  /* 0x0000003937397210 */ /* 0x000fe40007ffe0ff */
[----:B------:R-:W-:-:S04]  /*6a60*/  LEA R56, P5, R54, c[0x0][0x160], 0x1 ;  /* 0x0000580036387a11 */ /* 0x000fc800078a08ff */
[----:B------:R-:W-:-:S05]  /*6a70*/  LEA.HI.X R57, R54, c[0x0][0x164], R57, 0x1, P5 ;  /* 0x0000590036397a11 */ /* 0x000fca00028f0c39 */
[----:B------:R0:W-:Y:S04]  /*6a80*/  STG.E [R56.64], R73 ;  /* 0x0000004938007986 */ /* 0x0001e8000c101906 */
.L_x_4191:
[----:B------:R-:W-:Y:S05]  /*6a90*/  BSYNC B0 ;  /* 0x0000000000007941 */ /* 0x000fea0003800000 */
.L_x_4190:
        /* <DEDUP_REMOVED lines=11> */
.L_x_4192:
        /* <DEDUP_REMOVED lines=13> */
.L_x_4194:
[----:B------:R-:W-:Y:S05]  /*6c20*/  BSYNC B0 ;  /* 0x0000000000007941 */ /* 0x000fea0003800000 */
.L_x_4193:
        /* <DEDUP_REMOVED lines=11> */
.L_x_4195:
        /* <DEDUP_REMOVED lines=13> */
.L_x_4197:
[----:B------:R-:W-:Y:S05]  /*6db0*/  BSYNC B0 ;  /* 0x0000000000007941 */ /* 0x000fea0003800000 */
.L_x_4196:
        /* <DEDUP_REMOVED lines=11> */
.L_x_4198:
        /* <DEDUP_REMOVED lines=11> */
[----:B------:R-:W-:-:S05]  /*6f20*/  F2FP.PACK_AB R47, R70, R46 ;  /* 0x0000002e462f723e */ /* 0x000fca00000000ff */
[----:B------:R0:W-:Y:S02]  /*6f30*/  STG.E [R56.64], R47 ;  /* 0x0000002f38007986 */ /* 0x0001e4000c101906 */
.L_x_4200:
[----:B------:R-:W-:Y:S05]  /*6f40*/  BSYNC B0 ;  /* 0x0000000000007941 */ /* 0x000fea0003800000 */
.L_x_4199:
        /* <DEDUP_REMOVED lines=11> */
.L_x_4201:
        /* <DEDUP_REMOVED lines=13> */
.L_x_4203:
[----:B------:R-:W-:Y:S05]  /*70d0*/  BSYNC B0 ;  /* 0x0000000000007941 */ /* 0x000fea0003800000 */
.L_x_4202:
        /* <DEDUP_REMOVED lines=11> */
.L_x_4204:
        /* <DEDUP_REMOVED lines=13> */
.L_x_4206:
[----:B------:R-:W-:Y:S05]  /*7260*/  BSYNC B0 ;  /* 0x0000000000007941 */ /* 0x000fea0003800000 */
.L_x_4205:
        /* <DEDUP_REMOVED lines=11> */
.L_x_4207:
        /* <DEDUP_REMOVED lines=13> */
.L_x_4209:
[----:B------:R-:W-:Y:S05]  /*73f0*/  BSYNC B0 ;  /* 0x0000000000007941 */ /* 0x000fea0003800000 */
.L_x_4208:
        /* <DEDUP_REMOVED lines=11> */
.L_x_4210:
        /* <DEDUP_REMOVED lines=13> */
.L_x_4212:
[----:B------:R-:W-:Y:S05]  /*7580*/  BSYNC B0 ;  /* 0x0000000000007941 */ /* 0x000fea0003800000 */
.L_x_4211:
        /* <DEDUP_REMOVED lines=11> */
.L_x_4213:
        /* <DEDUP_REMOVED lines=13> */
.L_x_4215:
[----:B------:R-:W-:Y:S05]  /*7710*/  BSYNC B0 ;  /* 0x0000000000007941 */ /* 0x000fea0003800000 */
.L_x_4214:
        /* <DEDUP_REMOVED lines=11> */
.L_x_4216:
        /* <DEDUP_REMOVED lines=13> */
.L_x_4218:
[----:B------:R-:W-:Y:S05]  /*78a0*/  BSYNC B0 ;  /* 0x0000000000007941 */ /* 0x000fea0003800000 */
.L_x_4217:
        /* <DEDUP_REMOVED lines=11> */
.L_x_4219:
        /* <DEDUP_REMOVED lines=13> */
.L_x_4221:
[----:B------:R-:W-:Y:S05]  /*7a30*/  BSYNC B0 ;  /* 0x0000000000007941 */ /* 0x000fea0003800000 */
.L_x_4220:
        /* <DEDUP_REMOVED lines=11> */
.L_x_4222:
        /* <DEDUP_REMOVED lines=10> */
[----:B------:R-:W-:Y:S02]  /*7b90*/  F2FP.PACK_AB R33, R48, R38 ;  /* 0x000000263021723e */ /* 0x000fe400000000ff */
[----:B------:R-:W-:-:S05]  /*7ba0*/  LEA.HI.X R35, R32, c[0x0][0x164], R35, 0x1, P5 ;  /* 0x0000590020237a11 */ /* 0x000fca00028f0c23 */
[----:B------:R0:W-:Y:S04]  /*7bb0*/  STG.E [R34.64], R33 ;  /* 0x0000002122007986 */ /* 0x0001e8000c101906 */
.L_x_4224:
[----:B------:R-:W-:Y:S05]  /*7bc0*/  BSYNC B0 ;  /* 0x0000000000007941 */ /* 0x000fea0003800000 */
.L_x_4223:
        /* <DEDUP_REMOVED lines=11> */
.L_x_4225:
        /* <DEDUP_REMOVED lines=13> */
.L_x_4227:
[----:B------:R-:W-:Y:S05]  /*7d50*/  BSYNC B0 ;  /* 0x0000000000007941 */ /* 0x000fea0003800000 */
.L_x_4226:
        /* <DEDUP_REMOVED lines=11> */
.L_x_4228:
        /* <DEDUP_REMOVED lines=13> */
.L_x_4230:
[----:B------:R-:W-:Y:S05]  /*7ee0*/  BSYNC B0 ;  /* 0x0000000000007941 */ /* 0x000fea0003800000 */
.L_x_4229:
        /* <DEDUP_REMOVED lines=11> */
.L_x_4231:
        /* <DEDUP_REMOVED lines=12> */
.L_x_4233:
[----:B------:R-:W-:Y:S05]  /*8060*/  BSYNC B0 ;  /* 0x0000000000007941 */ /* 0x000fea0003800000 */
.L_x_4232:
        /* <DEDUP_REMOVED lines=11> */
.L_x_4234:
[----:B------:R-:W-:Y:S01]  /*8120*/  BSSY B0, `(.L_x_4235) ;  /* 0x000000c000007945 */ /* 0x000fe20003800000 */
        /* <DEDUP_REMOVED lines=11> */
.L_x_4236:
[----:B------:R-:W-:Y:S05]  /*81e0*/  BSYNC B0 ;  /* 0x0000000000007941 */ /* 0x000fea0003800000 */
.L_x_4235:
        /* <DEDUP_REMOVED lines=11> */
.L_x_4237:
        /* <DEDUP_REMOVED lines=12> */
.L_x_4239:
[----:B------:R-:W-:Y:S05]  /*8360*/  BSYNC B0 ;  /* 0x0000000000007941 */ /* 0x000fea0003800000 */
.L_x_4238:
        /* <DEDUP_REMOVED lines=11> */
.L_x_4240:
        /* <DEDUP_REMOVED lines=12> */
.L_x_4242:
[----:B------:R-:W-:Y:S05]  /*84e0*/  BSYNC B0 ;  /* 0x0000000000007941 */ /* 0x000fea0003800000 */
.L_x_4241:
        /* <DEDUP_REMOVED lines=11> */
.L_x_4243:
        /* <DEDUP_REMOVED lines=12> */
.L_x_4245:
[----:B------:R-:W-:Y:S05]  /*8660*/  BSYNC B0 ;  /* 0x0000000000007941 */ /* 0x000fea0003800000 */
.L_x_4244:
        /* <DEDUP_REMOVED lines=11> */
.L_x_4246:
        /* <DEDUP_REMOVED lines=16> */
.L_x_4248:
[----:B------:R-:W-:Y:S05]  /*8820*/  BSYNC B0 ;  /* 0x0000000000007941 */ /* 0x000fea0003800000 */
.L_x_4247:
[----:B------:R-:W-:Y:S02]  /*8830*/  IADD3 R19, R19, c[0x0][0x10], RZ ;  /* 0x0000040013137a10 */ /* 0x000fe40007ffe0ff */
[----:B------:R-:W-:Y:S02]  /*8840*/  IADD3 R20, R20, 0x1, RZ ;  /* 0x0000000114147810 */ /* 0x000fe40007ffe0ff */
[----:B------:R-:W-:-:S13]  /*8850*/  ISETP.GE.AND P5, PT, R19, UR4, PT ;  /* 0x0000000413007c0c */ /* 0x000fda000bfa6270 */
[----:B------:R-:W-:Y:S01]  /*8860*/  @P5 CALL.REL.NOINC `(.L_x_4249) ;  /* 0x0000001000005944 */ /* 0x000fe20003c00000 */
[----:B------:R-:W-:Y:S05]  /*8870*/  BRA `(.L_x_4250) ;  /* 0xffff83e000007947 */ /* 0x000fea000383ffff */
.L_x_4249:
[----:B------:R-:W-:Y:S05]  /*8880*/  EXIT ;  /* 0x000000000000794d */ /* 0x000fea0003800000 */
.L_x_4251:
        /* <DEDUP_REMOVED lines=15> */
.L_x_5232:


//--------------------- .text._Z35group_norm_nhwc_fwd_one_pass_kernelI11Fp16IOFp16WLi64ELi56ELi448EEv26Group_norm_nhwc_fwd_params --------------------------
	.section	.text._Z35group_norm_nhwc_fwd_one_pass_kernelI11Fp16IOFp16WLi64ELi56ELi448EEv26Group_norm_nhwc_fwd_params,"ax",@progbits
	.sectioninfo	@"SHI_REGISTERS=40"
	.align	128
        .global         _Z35group_norm_nhwc_fwd_one_pass_kernelI11Fp16IOFp16WLi64ELi56ELi448EEv26Group_norm_nhwc_fwd_params
        .type           _Z35group_norm_nhwc_fwd_one_pass_kernelI11Fp16IOFp16WLi64ELi56ELi448EEv26Group_norm_nhwc_fwd_params,@function
        .size           _Z35group_norm_nhwc_fwd_one_pass_kernelI11Fp16IOFp16WLi64ELi56ELi448EEv26Group_norm_nhwc_fwd_params,(.L_x_5233 - _Z35group_norm_nhwc_fwd_one_pass_kernelI11Fp16IOFp16WLi64ELi56ELi448EEv26Group_norm_nhwc_fwd_params)
        .other          _Z35group_norm_nhwc_fwd_one_pass_kernelI11Fp16IOFp16WLi64ELi56ELi448EEv26Group_norm_nhwc_fwd_params,@"STO_CUDA_ENTRY STV_DEFAULT"
_Z35group_norm_nhwc_fwd_one_pass_kernelI11Fp16IOFp16WLi64ELi56ELi448EEv26Group_norm_nhwc_fwd_params:
.text._Z35group_norm_nhwc_fwd_one_pass_kernelI11Fp16IOFp16WLi64ELi56ELi448EEv26Group_norm_nhwc_fwd_params:
        /* <DEDUP_REMOVED lines=28> */
.L_x_4274:
        /* <DEDUP_REMOVED lines=178> */
.L_x_4253:
[----:B------:R-:W-:Y:S05]  /*0ce0*/  BSYNC B0 ;  /* 0x0000000000007941 */ /* 0x000fea0003800000 */
.L_x_4252:
        /* <DEDUP_REMOVED lines=25> */
.L_x_4256:
[----:B------:R-:W2:Y:S01]  /*0e80*/  LDG.E.STRONG.GPU R10, [R8.64] ;  /* 0x00000006080a7981 */ /* 0x000ea2000c1ef900 */
[----:B------:R-:W-:Y:S01]  /*0e90*/  YIELD ;  /* 0x0000000000007946 */ /* 0x000fe20003800000 */
[----:B--2---:R-:W-:Y:S01]  /*0ea0*/  ISETP.NE.AND P1, PT, R10, R11, PT ;  /* 0x0000000b0a00720c */ /* 0x004fe20003f25270 */
[----:B------:R-:W-:-:S12]  /*0eb0*/  CCTL.IVALL ;  /* 0x00000000ff00798f */ /* 0x000fd80002000000 */
[----:B------:R-:W-:Y:S05]  /*0ec0*/  @P1 BRA `(.L_x_4256) ;  /* 0xffffffb000001947 */ /* 0x000fea000383ffff */
.L_x_4255:
        /* <DEDUP_REMOVED lines=11> */
.L_x_4258:
        /* <DEDUP_REMOVED lines=59> */
.L_x_4257:
        /* <DEDUP_REMOVED lines=19> */
.L_x_4260:
[----:B------:R-:W-:Y:S05]  /*1460*/  BSYNC B0 ;  /* 0x0000000000007941 */ /* 0x000fea0003800000 */
.L_x_4259:
        /* <DEDUP_REMOVED lines=30> */
.L_x_4254:
        /* <DEDUP_REMOVED lines=19> */
[--C-:B01----:R-:W-:Y:S01]  /*1780*/  HADD2.F32 R19, -RZ, R4.reuse.H0_H0 ;  /* 0x20000004ff137230 */ /* 0x103fe20000004100 */
[----:B------:R-:W-:Y:S01]  /*1790*/  ISETP.NE.AND P4, PT, RZ, UR5, PT ;  /* 0x00000005ff007c0c */ /* 0x000fe2000bf85270 */
[--C-:B--2---:R-:W-:Y:S01]  /*17a0*/  HADD2.F32 R17, -RZ, R3.reuse.H0_H0 ;  /* 0x20000003ff117230 */ /* 0x104fe20000004100 */
[----:B------:R-:W-:Y:S01]  /*17b0*/  ISETP.GE.U32.AND P3, PT, R28, c[0x0][0x1c8], PT ;  /* 0x000072001c007a0c */ /* 0x000fe20003f66070 */
[----:B------:R-:W-:Y:S01]  /*17c0*/  HADD2.F32 R4, -RZ, R4.H1_H1 ;  /* 0x30000004ff047230 */ /* 0x000fe20000004100 */
[----:B------:R-:W-:Y:S01]  /*17d0*/  ISETP.GE.U32.AND P2, PT, R26, c[0x0][0x1c8], PT ;  /* 0x000072001a007a0c */ /* 0x000fe20003f46070 */
[----:B---3--:R-:W-:Y:S01]  /*17e0*/  HADD2.F32 R15, -RZ, R3.H1_H1 ;  /* 0x30000003ff0f7230 */ /* 0x008fe20000004100 */
[----:B------:R-:W-:Y:S01]  /*17f0*/  ISETP.GE.AND.EX P3, PT, R7, c[0x0][0x1cc], PT, P3 ;  /* 0x0000730007007a0c */ /* 0x000fe20003f66330 */
[--C-:B------:R-:W-:Y:S01]  /*1800*/  HADD2.F32 R9, -RZ, R2.reuse.H1_H1 ;  /* 0x30000002ff097230 */ /* 0x100fe20000004100 */
[----:B------:R-:W-:Y:S01]  /*1810*/  ISETP.GE.AND.EX P2, PT, R5, c[0x0][0x1cc], PT, P2 ;  /* 0x0000730005007a0c */ /* 0x000fe20003f46320 */
[----:B-----5:R-:W-:Y:S01]  /*1820*/  HADD2.F32 R13, -RZ, R2.H0_H0 ;  /* 0x20000002ff0d7230 */ /* 0x020fe20000004100 */
[C---:B------:R-:W-:Y:S01]  /*1830*/  ISETP.GT.U32.OR P3, PT, R24.reuse, 0x1bf, P3 ;  /* 0x000001bf1800780c */ /* 0x040fe20001f64470 */
[----:B------:R-:W-:Y:S01]  /*1840*/  HADD2.F32 R3, -RZ, R0.H1_H1 ;  /* 0x30000000ff037230 */ /* 0x000fe20000004100 */
        /* <DEDUP_REMOVED lines=13> */
[----:B------:R-:W-:Y:S01]  /*1920*/  @P1 FADD.FTZ R16, R11, c[0x0][0x188] ;  /* 0x000062000b101621 */ /* 0x000fe20000010000 */
[----:B------:R-:W-:-:S03]  /*1930*/  HADD2.F32 R11, -RZ, R0.H0_H0 ;  /* 0x20000000ff0b7230 */ /* 0x000fc60000004100 */
        /* <DEDUP_REMOVED lines=36> */
.L_x_4261:
        /* <DEDUP_REMOVED lines=12> */
.L_x_4263:
[----:B------:R-:W-:Y:S05]  /*1c40*/  BSYNC B0 ;  /* 0x0000000000007941 */ /* 0x000fea0003800000 */
.L_x_4262:
        /* <DEDUP_REMOVED lines=11> */
.L_x_4264:
        /* <DEDUP_REMOVED lines=12> */
.L_x_4266:
[----:B------:R-:W-:Y:S05]  /*1dc0*/  BSYNC B0 ;  /* 0x0000000000007941 */ /* 0x000fea0003800000 */
.L_x_4265:
        /* <DEDUP_REMOVED lines=11> */
.L_x_4267:
        /* <DEDUP_REMOVED lines=12> */
.L_x_4269:
[----:B------:R-:W-:Y:S05]  /*1f40*/  BSYNC B0 ;  /* 0x0000000000007941 */ /* 0x000fea0003800000 */
.L_x_4268:
        /* <DEDUP_REMOVED lines=11> */
.L_x_4270:
        /* <DEDUP_REMOVED lines=12> */
.L_x_4272:
[----:B------:R-:W-:Y:S05]  /*20c0*/  BSYNC B0 ;  /* 0x0000000000007941 */ /* 0x000fea0003800000 */
.L_x_4271:
[----:B------:R-:W-:Y:S02]  /*20d0*/  IADD3 R30, R30, c[0x0][0x10], RZ ;  /* 0x000004001e1e7a10 */ /* 0x000fe40007ffe0ff */
[----:B------:R-:W-:Y:S02]  /*20e0*/  IADD3 R20, R20, 0x1, RZ ;  /* 0x0000000114147810 */ /* 0x000fe40007ffe0ff */
[----:B------:R-:W-:-:S13]  /*20f0*/  ISETP.GE.AND P1, PT, R30, UR4, PT ;  /* 0x000000041e007c0c */ /* 0x000fda000bf26270 */
[----:B------:R-:W-:Y:S01]  /*2100*/  @P1 CALL.REL.NOINC `(.L_x_4273) ;  /* 0x0000001000001944 */ /* 0x000fe20003c00000 */
[----:B------:R-:W-:Y:S05]  /*2110*/  BRA `(.L_x_4274) ;  /* 0xffffe0a000007947 */ /* 0x000fea000383ffff */
.L_x_4273:
[----:B------:R-:W-:Y:S05]  /*2120*/  EXIT ;  /* 0x000000000000794d */ /* 0x000fea0003800000 */
.L_x_4275:
        /* <DEDUP_REMOVED lines=13> */
.L_x_5233:


//--------------------- .text._Z35group_norm_nhwc_fwd_one_pass_kernelI11Fp16IOFp16WLi128ELi56ELi448EEv26Group_norm_nhwc_fwd_params --------------------------
	.section	.text._Z35group_norm_nhwc_fwd_one_pass_kernelI11Fp16IOFp16WLi128ELi56ELi448EEv26Group_norm_nhwc_fwd_params,"ax",@progbits
	.sectioninfo	@"SHI_REGISTERS=52"
	.align	128
        .global         _Z35group_norm_nhwc_fwd_one_pass_kernelI11Fp16IOFp16WLi128ELi56ELi448EEv26Group_norm_nhwc_fwd_params
        .type           _Z35group_norm_nhwc_fwd_one_pass_kernelI11Fp16IOFp16WLi128ELi56ELi448EEv26Group_norm_nhwc_fwd_params,@function
        .size           _Z35group_norm_nhwc_fwd_one_pass_kernelI11Fp16IOFp16WLi128ELi56ELi448EEv26Group_norm_nhwc_fwd_params,(.L_x_5234 - _Z35group_norm_nhwc_fwd_one_pass_kernelI11Fp16IOFp16WLi128ELi56ELi448EEv26Group_norm_nhwc_fwd_params)
        .other          _Z35group_norm_nhwc_fwd_one_pass_kernelI11Fp16IOFp16WLi128ELi56ELi448EEv26Group_norm_nhwc_fwd_params,@"STO_CUDA_ENTRY STV_DEFAULT"
_Z35group_norm_nhwc_fwd_one_pass_kernelI11Fp16IOFp16WLi128ELi56ELi448EEv26Group_norm_nhwc_fwd_params:
.text._Z35group_norm_nhwc_fwd_one_pass_kernelI11Fp16IOFp16WLi128ELi56ELi448EEv26Group_norm_nhwc_fwd_params:
        /* <DEDUP_REMOVED lines=40> */
.L_x_4313:
[----:B------:R-:W-:Y:S01]  /*0280*/  IABS R5, c[0x0][0x1d8] ;  /* 0x0000760000057a13 */ /* 0x000fe20000000000 */
[----:B0-----:R-:W-:Y:S01]  /*0290*/  @P4 IMAD R13, R39, c[0x0][0x1c0], RZ ;  /* 0x00007000270d4a24 */ /* 0x001fe200078e02ff */
[----:B------:R-:W-:-:S02]  /*02a0*/  MOV R20, RZ ;  /* 0x000000ff00147202 */ /* 0x000fc40000000f00 */
        /* <DEDUP_REMOVED lines=10> */
[----:B------:R-:W-:Y:S02]  /*0350*/  SHF.R.U32.HI R2, RZ, 0x2, R31 ;  /* 0x00000002ff027819 */ /* 0x000fe4000001161f */
[----:B------:R-:W-:-:S03]  /*0360*/  SHF.R.S32.HI R7, RZ, 0x1f, R23 ;  /* 0x0000001fff077819 */ /* 0x000fc60000011417 */
        /* <DEDUP_REMOVED lines=10> */
[----:B------:R-:W-:-:S04]  /*0410*/  @P0 IADD3 R3, R3, 0x1, RZ ;  /* 0x0000000103030810 */ /* 0x000fc80007ffe0ff */
[----:B------:R-:W-:Y:S01]  /*0420*/  MOV R5, R3 ;  /* 0x0000000300057202 */ /* 0x000fe20000000f00 */
[----:B------:R-:W-:-:S03]  /*0430*/  IMAD.WIDE.U32 R2, R2, 0x24924925, RZ ;  /* 0x2492492502027825 */ /* 0x000fc600078e00ff */
[----:B------:R-:W-:Y:S01]  /*0440*/  @!P5 IADD3 R5, -R5, RZ, RZ ;  /* 0x000000ff0505d210 */ /* 0x000fe20007ffe1ff */
[----:B------:R-:W-:Y:S01]  /*0450*/  IMAD R21, R28, c[0x0][0x1e4], R3 ;  /* 0x000079001c157a24 */ /* 0x000fe200078e0203 */
[----:B------:R-:W-:-:S04]  /*0460*/  @!P6 LOP3.LUT R5, RZ, c[0x0][0x1d8], RZ, 0x33, !PT ;  /* 0x00007600ff05ea12 */ /* 0x000fc800078e33ff */
[----:B------:R-:W-:Y:S02]  /*0470*/  IADD3 R38, -R5, RZ, RZ ;  /* 0x000000ff05267210 */ /* 0x000fe40007ffe1ff */
[----:B------:R-:W-:Y:S02]  /*0480*/  SHF.R.S32.HI R0, RZ, 0x1f, R5 ;  /* 0x0000001fff007819 */ /* 0x000fe40000011405 */
[C---:B------:R-:W-:Y:S01]  /*0490*/  IADD3 R47, R21.reuse, 0x40, RZ ;  /* 0x00000040152f7810 */ /* 0x040fe20007ffe0ff */
[----:B------:R-:W-:Y:S01]  /*04a0*/  IMAD R38, R38, c[0x0][0x1d8], R25 ;  /* 0x0000760026267a24 */ /* 0x000fe200078e0219 */
[----:B------:R-:W-:Y:S01]  /*04b0*/  IADD3 R49, R21, 0x50, RZ ;  /* 0x0000005015317810 */ /* 0x000fe20007ffe0ff */
[----:B------:R-:W-:Y:S01]  /*04c0*/  IMAD R0, R0, c[0x0][0x1d0], RZ ;  /* 0x0000740000007a24 */ /* 0x000fe200078e02ff */
[----:B------:R-:W-:Y:S01]  /*04d0*/  ISETP.GE.U32.AND P5, PT, R47, c[0x0][0x1c8], PT ;  /* 0x000072002f007a0c */ /* 0x000fe20003fa6070 */
[----:B------:R-:W-:Y:S02]  /*04e0*/  IMAD R38, R38, 0x38, RZ ;  /* 0x0000003826267824 */ /* 0x000fe400078e02ff */
[----:B------:R-:W-:-:S02]  /*04f0*/  IMAD R3, R5, c[0x0][0x1d4], R0 ;  /* 0x0000750005037a24 */ /* 0x000fc400078e0200 */
[----:B------:R-:W-:Y:S01]  /*0500*/  @P2 IMAD R0, R41, c[0x0][0x1c0], RZ ;  /* 0x0000700029002a24 */ /* 0x000fe200078e02ff */
[----:B------:R-:W-:-:S04]  /*0510*/  IADD3 R16, P0, R23, R38, RZ ;  /* 0x0000002617107210 */ /* 0x000fc80007f1e0ff */
[----:B------:R-:W-:-:S05]  /*0520*/  LEA.HI.X.SX32 R17, R38, R7, 0x1, P0 ;  /* 0x0000000726117211 */ /* 0x000fca00000f0eff */
        /* <DEDUP_REMOVED lines=9> */
[----:B------:R-:W-:Y:S01]  /*05c0*/  @P2 IADD3 R5, R7, R5, RZ ;  /* 0x0000000507052210 */ /* 0x000fe20007ffe0ff */
[----:B------:R-:W-:Y:S01]  /*05d0*/  @P1 IMAD R7, R42, c[0x0][0x1c0], RZ ;  /* 0x000070002a071a24 */ /* 0x000fe200078e02ff */
[C---:B------:R-:W-:Y:S01]  /*05e0*/  @P2 LEA R8, P0, R6.reuse, c[0x0][0x170], 0x1 ;  /* 0x00005c0006082a11 */ /* 0x040fe200078008ff */
[----:B------:R-:W-:Y:S01]  /*05f0*/  @P3 IMAD.WIDE.U32 R12, R27, c[0x0][0x1c0], R12 ;  /* 0x000070001b0c3a25 */ /* 0x000fe200078e000c */
[----:B------:R-:W-:Y:S02]  /*0600*/  ISETP.LT.U32.AND P5, PT, R31, 0x1c0, !P5 ;  /* 0x000001c01f00780c */ /* 0x000fe40006fa1070 */
[----:B------:R-:W-:Y:S01]  /*0610*/  @P2 LEA.HI.X R9, R6, c[0x0][0x174], R5, 0x1, P0 ;  /* 0x00005d0006092a11 */ /* 0x000fe200000f0c05 */
[----:B------:R-:W-:Y:S01]  /*0620*/  @P3 IMAD R6, R40, c[0x0][0x1c0], RZ ;  /* 0x0000700028063a24 */ /* 0x000fe200078e02ff */
[----:B------:R-:W-:Y:S01]  /*0630*/  ISETP.GE.U32.AND P0, PT, R49, c[0x0][0x1c8], PT ;  /* 0x0000720031007a0c */ /* 0x000fe20003f06070 */
[----:B------:R-:W-:Y:S01]  /*0640*/  @P1 IMAD R35, R4, c[0x0][0x1c4], R7 ;  /* 0x0000710004231a24 */ /* 0x000fe200078e0207 */
[----:B------:R-:W-:Y:S01]  /*0650*/  SHF.R.S32.HI R5, RZ, 0x1f, R49 ;  /* 0x0000001fff057819 */ /* 0x000fe20000011431 */
[----:B------:R-:W-:Y:S01]  /*0660*/  @P3 IMAD R11, R27, c[0x0][0x1c4], R6 ;  /* 0x000071001b0b3a24 */ /* 0x000fe200078e0206 */
[----:B------:R-:W-:-:S02]  /*0670*/  @P4 MOV R18, R16 ;  /* 0x0000001000124202 */ /* 0x000fc40000000f00 */
[----:B------:R-:W-:Y:S02]  /*0680*/  ISETP.GE.AND.EX P0, PT, R5, c[0x0][0x1cc], PT, P0 ;  /* 0x0000730005007a0c */ /* 0x000fe40003f06300 */
[----:B------:R-:W-:Y:S01]  /*0690*/  @P4 MOV R19, R3 ;  /* 0x0000000300134202 */ /* 0x000fe20000000f00 */
[----:B------:R-:W-:Y:S01]  /*06a0*/  @P5 IMAD R0, R0, c[0x0][0x1c0], RZ ;  /* 0x0000700000005a24 */ /* 0x000fe200078e02ff */
[----:B------:R-:W-:Y:S02]  /*06b0*/  ISETP.LT.U32.AND P0, PT, R31, 0x1c0, !P0 ;  /* 0x000001c01f00780c */ /* 0x000fe40004701070 */
[----:B------:R-:W-:Y:S01]  /*06c0*/  @P3 IADD3 R7, R13, R11, RZ ;  /* 0x0000000b0d073210 */ /* 0x000fe20007ffe0ff */
[----:B------:R-:W-:Y:S01]  /*06d0*/  @P4 IMAD.WIDE.U32 R18, R26, c[0x0][0x1c0], R18 ;  /* 0x000070001a124a25 */ /* 0x000fe200078e0012 */
[----:B------:R-:W-:Y:S02]  /*06e0*/  @P1 MOV R10, R16 ;  /* 0x00000010000a1202 */ /* 0x000fe40000000f00 */
[----:B------:R-:W-:Y:S01]  /*06f0*/  @P1 MOV R11, R3 ;  /* 0x00000003000b1202 */ /* 0x000fe20000000f00 */
[----:B------:R-:W-:Y:S01]  /*0700*/  @P5 IMAD R45, R47, c[0x0][0x1c4], R0 ;  /* 0x000071002f2d5a24 */ /* 0x000fe200078e0200 */
[----:B------:R-:W-:-:S02]  /*0710*/  @P3 LEA R6, P6, R12, c[0x0][0x170], 0x1 ;  /* 0x00005c000c063a11 */ /* 0x000fc400078c08ff */
[----:B------:R-:W-:Y:S01]  /*0720*/  @P4 IADD3 R13, R19, R15, RZ ;  /* 0x0000000f130d4210 */ /* 0x000fe20007ffe0ff */
[----:B------:R-:W-:Y:S01]  /*0730*/  @P1 IMAD.WIDE.U32 R10, R4, c[0x0][0x1c0], R10 ;  /* 0x00007000040a1a25 */ /* 0x000fe200078e000a */
[----:B------:R-:W-:Y:S02]  /*0740*/  @P3 LEA.HI.X R7, R12, c[0x0][0x174], R7, 0x1, P6 ;  /* 0x00005d000c073a11 */ /* 0x000fe400030f0c07 */
[C---:B------:R-:W-:Y:S01]  /*0750*/  @P4 LEA R4, P6, R18.reuse, c[0x0][0x170], 0x1 ;  /* 0x00005c0012044a11 */ /* 0x040fe200078c08ff */
[----:B------:R-:W-:Y:S01]  /*0760*/  @P0 IMAD R0, R5, c[0x0][0x1c0], RZ ;  /* 0x0000700005000a24 */ /* 0x000fe200078e02ff */
[----:B------:R-:W-:Y:S02]  /*0770*/  @P5 MOV R14, R16 ;  /* 0x00000010000e5202 */ /* 0x000fe40000000f00 */
[----:B------:R-:W-:Y:S02]  /*0780*/  @P5 MOV R15, R3 ;  /* 0x00000003000f5202 */ /* 0x000fe40000000f00 */
[----:B------:R-:W-:-:S02]  /*0790*/  @P4 LEA.HI.X R5, R18, c[0x0][0x174], R13, 0x1, P6 ;  /* 0x00005d0012054a11 */ /* 0x000fc400030f0c0d */
[----:B------:R-:W-:Y:S01]  /*07a0*/  @P1 IADD3 R11, R11, R35, RZ ;  /* 0x000000230b0b1210 */ /* 0x000fe20007ffe0ff */
[----:B------:R-:W-:Y:S01]  /*07b0*/  @P5 IMAD.WIDE.U32 R14, R47, c[0x0][0x1c0], R14 ;  /* 0x000070002f0e5a25 */ /* 0x000fe200078e000e */
[C---:B------:R-:W-:Y:S02]  /*07c0*/  @P1 LEA R12, P6, R10.reuse, c[0x0][0x170], 0x1 ;  /* 0x00005c000a0c1a11 */ /* 0x040fe400078c08ff */
[----:B------:R-:W-:Y:S01]  /*07d0*/  @P0 MOV R18, R16 ;  /* 0x0000001000120202 */ /* 0x000fe20000000f00 */
[----:B------:R-:W-:Y:S01]  /*07e0*/  @P0 IMAD R47, R49, c[0x0][0x1c4], R0 ;  /* 0x00007100312f0a24 */ /* 0x000fe200078e0200 */
[----:B------:R-:W-:Y:S02]  /*07f0*/  @P0 MOV R19, R3 ;  /* 0x0000000300130202 */ /* 0x000fe40000000f00 */
[----:B------:R-:W-:Y:S02]  /*0800*/  @P1 LEA.HI.X R13, R10, c[0x0][0x174], R11, 0x1, P6 ;  /* 0x00005d000a0d1a11 */ /* 0x000fe400030f0c0b */
[----:B------:R-:W-:Y:S01]  /*0810*/  @P5 IADD3 R11, R15, R45, RZ ;  /* 0x0000002d0f0b5210 */ /* 0x000fe20007ffe0ff */
[----:B------:R-:W-:Y:S01]  /*0820*/  @P0 IMAD.WIDE.U32 R18, R49, c[0x0][0x1c0], R18 ;  /* 0x0000700031120a25 */ /* 0x000fe200078e0012 */
[----:B------:R-:W-:-:S02]  /*0830*/  @P5 LEA R34, P6, R14, c[0x0][0x170], 0x1 ;  /* 0x00005c000e225a11 */ /* 0x000fc400078c08ff */
[----:B------:R-:W-:Y:S02]  /*0840*/  IADD3 R15, R21, 0x60, RZ ;  /* 0x00000060150f7810 */ /* 0x000fe40007ffe0ff */
[----:B------:R-:W-:Y:S02]  /*0850*/  @P5 LEA.HI.X R35, R14, c[0x0][0x174], R11, 0x1, P6 ;  /* 0x00005d000e235a11 */ /* 0x000fe400030f0c0b */
[----:B------:R-:W-:Y:S02]  /*0860*/  @P0 IADD3 R11, R19, R47, RZ ;  /* 0x0000002f130b0210 */ /* 0x000fe40007ffe0ff */
[C---:B------:R-:W-:Y:S01]  /*0870*/  @P0 LEA R10, P6, R18.reuse, c[0x0][0x170], 0x1 ;  /* 0x00005c00120a0a11 */ /* 0x040fe200078c08ff */
[----:B------:R0:W2:Y:S01]  /*0880*/  @P5 LDG.E R20, [R34.64] ;  /* 0x0000000822145981 */ /* 0x0000a2000c1e1900 */
[----:B------:R-:W-:Y:S02]  /*0890*/  ISETP.GE.U32.AND P5, PT, R15, c[0x0][0x1c8], PT ;  /* 0x000072000f007a0c */ /* 0x000fe40003fa6070 */
[----:B------:R-:W-:-:S02]  /*08a0*/  @P0 LEA.HI.X R11, R18, c[0x0][0x174], R11, 0x1, P6 ;  /* 0x00005d00120b0a11 */ /* 0x000fc400030f0c0b */
[----:B------:R-:W-:Y:S01]  /*08b0*/  CS2R R18, SRZ ;  /* 0x0000000000127805 */ /* 0x000fe2000001ff00 */
[----:B------:R-:W-:Y:S02]  /*08c0*/  SHF.R.S32.HI R14, RZ, 0x1f, R15 ;  /* 0x0000001fff0e7819 */ /* 0x000fe4000001140f */
[----:B------:R-:W-:Y:S02]  /*08d0*/  MOV R32, RZ ;  /* 0x000000ff00207202 */ /* 0x000fe40000000f00 */
[----:B------:R-:W-:Y:S01]  /*08e0*/  ISETP.GE.AND.EX P5, PT, R14, c[0x0][0x1cc], PT, P5 ;  /* 0x000073000e007a0c */ /* 0x000fe20003fa6350 */
[----:B------:R1:W3:Y:S01]  /*08f0*/  @P2 LDG.E R19, [R8.64] ;  /* 0x0000000808132981 */ /* 0x0002e2000c1e1900 */
[----:B------:R-:W-:Y:S02]  /*0900*/  ISETP.GE.U32.AND P6, PT, R22, c[0x0][0x1c8], PT ;  /* 0x0000720016007a0c */ /* 0x000fe40003fc6070 */
[----:B------:R-:W-:Y:S01]  /*0910*/  SHF.R.S32.HI R0, RZ, 0x1f, R22 ;  /* 0x0000001fff007819 */ /* 0x000fe20000011416 */
[----:B------:R4:W5:Y:S01]  /*0920*/  @P1 LDG.E R32, [R12.64] ;  /* 0x000000080c201981 */ /* 0x000962000c1e1900 */
[----:B------:R-:W-:-:S02]  /*0930*/  ISETP.LT.U32.AND P5, PT, R31, 0x1c0, !P5 ;  /* 0x000001c01f00780c */ /* 0x000fc40006fa1070 */
[----:B------:R-:W-:Y:S01]  /*0940*/  ISETP.GE.AND.EX P6, PT, R0, c[0x0][0x1cc], PT, P6 ;  /* 0x0000730000007a0c */ /* 0x000fe20003fc6360 */
[----:B------:R0:W2:Y:S01]  /*0950*/  @P3 LDG.E R18, [R6.64] ;  /* 0x0000000806123981 */ /* 0x0000a2000c1e1900 */
[----:B------:R-:W-:Y:S02]  /*0960*/  MOV R30, RZ ;  /* 0x000000ff001e7202 */ /* 0x000fe40000000f00 */
        /* <DEDUP_REMOVED lines=19> */
[C---:B------:R-:W-:Y:S02]  /*0aa0*/  @!P6 LEA R8, P0, R4.reuse, c[0x0][0x170], 0x1 ;  /* 0x00005c000408ea11 */ /* 0x040fe400078008ff */
[----:B------:R-:W-:Y:S02]  /*0ab0*/  MOV R36, RZ ;  /* 0x000000ff00247202 */ /* 0x000fe40000000f00 */
        /* <DEDUP_REMOVED lines=12> */
[----:B------:R-:W-:Y:S01]  /*0b80*/  FADD.FTZ R12, R10, R11 ;  /* 0x0000000b0a0c7221 */ /* 0x000fe20000010000 */
[--C-:B--2---:R-:W-:Y:S01]  /*0b90*/  HADD2.F32 R11, -RZ, R18.reuse.H1_H1 ;  /* 0x30000012ff0b7230 */ /* 0x104fe20000004100 */
[----:B0-----:R-:W-:Y:S01]  /*0ba0*/  FMUL.FTZ R7, R5, R5 ;  /* 0x0000000505077220 */ /* 0x001fe20000410000 */
[----:B------:R-:W-:Y:S01]  /*0bb0*/  HADD2.F32 R6, -RZ, R18.H0_H0 ;  /* 0x20000012ff067230 */ /* 0x000fe20000004100 */
[----:B------:R-:W-:Y:S02]  /*0bc0*/  FADD.FTZ R5, R4, R5 ;  /* 0x0000000504057221 */ /* 0x000fe40000010000 */
[----:B------:R-:W-:Y:S01]  /*0bd0*/  FFMA.FTZ R10, R10, R10, R13 ;  /* 0x0000000a0a0a7223 */ /* 0x000fe2000001000d */
[----:B------:R-:W-:Y:S01]  /*0be0*/  HADD2.F32 R13, -RZ, R30.H1_H1 ;  /* 0x3000001eff0d7230 */ /* 0x000fe20000004100 */
[----:B-1----:R-:W-:-:S02]  /*0bf0*/  FMUL.FTZ R9, R11, R11 ;  /* 0x0000000b0b097220 */ /* 0x002fc40000410000 */
[----:B------:R-:W-:Y:S02]  /*0c00*/  FADD.FTZ R5, RZ, R5 ;  /* 0x00000005ff057221 */ /* 0x000fe40000010000 */
[----:B------:R-:W-:Y:S01]  /*0c10*/  FFMA.FTZ R7, R4, R4, R7 ;  /* 0x0000000404077223 */ /* 0x000fe20000010007 */
[----:B------:R-:W-:Y:S01]  /*0c20*/  HADD2.F32 R8, -RZ, R30.H0_H0 ;  /* 0x2000001eff087230 */ /* 0x000fe20000004100 */
[C---:B------:R-:W-:Y:S02]  /*0c30*/  FADD.FTZ R4, R6.reuse, R11 ;  /* 0x0000000b06047221 */ /* 0x040fe40000010000 */
[----:B------:R-:W-:Y:S02]  /*0c40*/  FFMA.FTZ R6, R6, R6, R9 ;  /* 0x0000000606067223 */ /* 0x000fe40000010009 */
[----:B------:R-:W-:Y:S02]  /*0c50*/  FMUL.FTZ R9, R13, R13 ;  /* 0x0000000d0d097220 */ /* 0x000fe40000410000 */
[----:B------:R-:W-:-:S02]  /*0c60*/  FADD.FTZ R5, R5, R12 ;  /* 0x0000000c05057221 */ /* 0x000fc40000010000 */
        /* <DEDUP_REMOVED lines=98> */
.L_x_4277:
[----:B------:R-:W-:Y:S05]  /*1290*/  BSYNC B0 ;  /* 0x0000000000007941 */ /* 0x000fea0003800000 */
.L_x_4276:
        /* <DEDUP_REMOVED lines=26> */
.L_x_4280:
[----:B------:R-:W2:Y:S01]  /*1440*/  LDG.E.STRONG.GPU R8, [R6.64] ;  /* 0x0000000806087981 */ /* 0x000ea2000c1ef900 */
[----:B------:R-:W-:Y:S01]  /*1450*/  YIELD ;  /* 0x0000000000007946 */ /* 0x000fe20003800000 */
[----:B--2---:R-:W-:Y:S01]  /*1460*/  ISETP.NE.AND P0, PT, R8, R9, PT ;  /* 0x000000090800720c */ /* 0x004fe20003f05270 */
[----:B------:R-:W-:-:S12]  /*1470*/  CCTL.IVALL ;  /* 0x00000000ff00798f */ /* 0x000fd80002000000 */
[----:B------:R-:W-:Y:S05]  /*1480*/  @P0 BRA `(.L_x_4280) ;  /* 0xffffffb000000947 */ /* 0x000fea000383ffff */
.L_x_4279:
        /* <DEDUP_REMOVED lines=20> */
.L_x_4284:
        /* <DEDUP_REMOVED lines=116> */
.L_x_4283:
        /* <DEDUP_REMOVED lines=62> */
.L_x_4285:
[----:B------:R-:W-:-:S13]  /*20f0*/  ISETP.NE.OR P0, PT, RZ, UR5, P0 ;  /* 0x00000005ff007c0c */ /* 0x000fda0008705670 */
[----:B------:R-:W-:Y:S05]  /*2100*/  @!P0 BRA `(.L_x_4281) ;  /* 0x000001f000008947 */ /* 0x000fea0003800000 */
.L_x_4282:
        /* <DEDUP_REMOVED lines=31> */
.L_x_4281:
        /* <DEDUP_REMOVED lines=12> */
.L_x_4287:
[----:B------:R-:W-:Y:S05]  /*23c0*/  BSYNC B0 ;  /* 0x0000000000007941 */ /* 0x000fea0003800000 */
.L_x_4286:
        /* <DEDUP_REMOVED lines=16> */
.L_x_4278:
        /* <DEDUP_REMOVED lines=18> */
[----:B------:R-:W-:Y:S01]  /*25f0*/  ISETP.NE.AND P6, PT, RZ, UR7, PT ;  /* 0x00000007ff007c0c */ /* 0x000fe2000bfc5270 */
[----:B-1----:R-:W-:-:S02]  /*2600*/  HADD2.F32 R10, -RZ, R32.H1_H1 ;  /* 0x30000020ff0a7230 */ /* 0x002fc40000004100 */
[----:B------:R-:W1:Y:S01]  /*2610*/  LDS.64 R6, [0x88] ;  /* 0x00008800ff067984 */ /* 0x000e620000000a00 */
[----:B------:R-:W-:Y:S02]  /*2620*/  HADD2.F32 R32, -RZ, R32.H0_H0 ;  /* 0x20000020ff207230 */ /* 0x000fe40000004100 */
[----:B-----5:R-:W-:Y:S01]  /*2630*/  HADD2.F32 R44, -RZ, R19.H1_H1 ;  /* 0x30000013ff2c7230 */ /* 0x020fe20000004100 */
[----:B-1----:R-:W-:Y:S01]  /*2640*/  FMUL.FTZ R5, R6, c[0x0][0x1f4] ;  /* 0x00007d0006057a20 */ /* 0x002fe20000410000 */
[----:B------:R-:W-:-:S03]  /*2650*/  MOV R6, 0x3f800000 ;  /* 0x3f80000000067802 */ /* 0x000fc60000000f00 */
[----:B------:R-:W-:Y:S02]  /*2660*/  FMUL.FTZ R4, R5, R5 ;  /* 0x0000000505047220 */ /* 0x000fe40000410000 */
[--C-:B0-----:R-:W-:Y:S02]  /*2670*/  FADD.FTZ R15, R10, -R5.reuse ;  /* 0x800000050a0f7221 */ /* 0x101fe40000010000 */
[----:B------:R-:W-:Y:S02]  /*2680*/  FFMA.FTZ R4, R7, c[0x0][0x1f4], -R4 ;  /* 0x00007d0007047a23 */ /* 0x000fe40000010804 */
[----:B------:R-:W-:-:S03]  /*2690*/  FADD.FTZ R13, R32, -R5 ;  /* 0x80000005200d7221 */ /* 0x000fc60000010000 */
[----:B------:R-:W-:-:S13]  /*26a0*/  FSETP.GTU.FTZ.AND P0, PT, R4, RZ, PT ;  /* 0x000000ff0400720b */ /* 0x000fda0003f1c000 */
[----:B------:R-:W-:Y:S01]  /*26b0*/  @P0 FADD.FTZ R11, R4, c[0x0][0x188] ;  /* 0x00006200040b0621 */ /* 0x000fe20000010000 */
[----:B------:R-:W-:-:S03]  /*26c0*/  SHF.R.U32.HI R4, RZ, 0x2, R31 ;  /* 0x00000002ff047819 */ /* 0x000fc6000001161f */
[----:B------:R-:W0:Y:S02]  /*26d0*/  @P0 MUFU.RSQ R6, R11 ;  /* 0x0000000b00060308 */ /* 0x000e240000001400 */
[----:B--2---:R-:W-:-:S04]  /*26e0*/  IMAD.WIDE.U32 R8, R4, 0x24924925, RZ ;  /* 0x2492492504087825 */ /* 0x004fc800078e00ff */
[----:B------:R-:W-:Y:S02]  /*26f0*/  IMAD R4, R28, c[0x0][0x1e4], R9 ;  /* 0x000079001c047a24 */ /* 0x000fe400078e0209 */
[-C--:B0-----:R-:W-:Y:S02]  /*2700*/  FMUL.FTZ R15, R15, R6.reuse ;  /* 0x000000060f0f7220 */ /* 0x081fe40000410000 */
[----:B------:R-:W-:Y:S01]  /*2710*/  FMUL.FTZ R13, R13, R6 ;  /* 0x000000060d0d7220 */ /* 0x000fe20000410000 */
[----:B---3--:R-:W-:Y:S02]  /*2720*/  HADD2.F32 R7, -RZ, R38.H0_H0 ;  /* 0x20000026ff077230 */ /* 0x008fe40000004100 */
[----:B------:R-:W-:Y:S02]  /*2730*/  HADD2.F32 R38, -RZ, R19.H0_H0 ;  /* 0x20000013ff267230 */ /* 0x000fe40000004100 */
[----:B----4-:R-:W-:Y:S02]  /*2740*/  HADD2.F32 R8, -RZ, R46.H0_H0 ;  /* 0x2000002eff087230 */ /* 0x010fe40000004100 */
[----:B------:R-:W-:-:S02]  /*2750*/  HADD2.F32 R10, -RZ, R47.H0_H0 ;  /* 0x2000002fff0a7230 */ /* 0x000fc40000004100 */
        /* <DEDUP_REMOVED lines=14> */
.L_x_4288:
        /* <DEDUP_REMOVED lines=12> */
.L_x_4290:
[----:B------:R-:W-:Y:S05]  /*2900*/  BSYNC B0 ;  /* 0x0000000000007941 */ /* 0x000fea0003800000 */
.L_x_4289:
        /* <DEDUP_REMOVED lines=23> */
.L_x_4291:
        /* <DEDUP_REMOVED lines=12> */
.L_x_4293:
[----:B------:R-:W-:Y:S05]  /*2b40*/  BSYNC B0 ;  /* 0x0000000000007941 */ /* 0x000fea0003800000 */
.L_x_4292:
        /* <DEDUP_REMOVED lines=17> */
.L_x_4294:
        /* <DEDUP_REMOVED lines=12> */
.L_x_4296:
[----:B------:R-:W-:Y:S05]  /*2d20*/  BSYNC B0 ;  /* 0x0000000000007941 */ /* 0x000fea0003800000 */
.L_x_4295:
        /* <DEDUP_REMOVED lines=17> */
.L_x_4297:
        /* <DEDUP_REMOVED lines=12> */
.L_x_4299:
[----:B------:R-:W-:Y:S05]  /*2f00*/  BSYNC B0 ;  /* 0x0000000000007941 */ /* 0x000fea0003800000 */
.L_x_4298:
[----:B------:R-:W-:Y:S01]  /*2f10*/  HADD2.F32 R20, -RZ, R20.H1_H1 ;  /* 0x30000014ff147230 */ /* 0x000fe20000004100 */
[----:B------:R-:W-:Y:S01]  /*2f20*/  IADD3 R18, R4, 0x50, RZ ;  /* 0x0000005004127810 */ /* 0x000fe20007ffe0ff */
[----:B------:R-:W-:Y:S01]  /*2f30*/  FADD.FTZ R13, R30, -R5 ;  /* 0x800000051e0d7221 */ /* 0x000fe20000010000 */
[----:B------:R-:W-:Y:S01]  /*2f40*/  ISETP.GE.U32.AND P5, PT, R11, c[0x0][0x1c8], PT ;  /* 0x000072000b007a0c */ /* 0x000fe20003fa6070 */
[--C-:B------:R-:W-:Y:S01]  /*2f50*/  HADD2.F32 R12, -RZ, R34.reuse.H0_H0 ;  /* 0x20000022ff0c7230 */ /* 0x100fe20000004100 */
[----:B------:R-:W-:Y:S01]  /*2f60*/  SHF.R.S32.HI R32, RZ, 0x1f, R11 ;  /* 0x0000001fff207819 */ /* 0x000fe2000001140b */
[--C-:B0-----:R-:W-:Y:S01]  /*2f70*/  FADD.FTZ R15, R20, -R5.reuse ;  /* 0x80000005140f7221 */ /* 0x101fe20000010000 */
        /* <DEDUP_REMOVED lines=24> */
.L_x_4300:
        /* <DEDUP_REMOVED lines=12> */
.L_x_4302:
[----:B------:R-:W-:Y:S05]  /*31c0*/  BSYNC B0 ;  /* 0x0000000000007941 */ /* 0x000fea0003800000 */
.L_x_4301:
[-C--:B------:R-:W-:Y:S01]  /*31d0*/  FMUL.FTZ R45, R45, R6.reuse ;  /* 0x000000062d2d7220 */ /* 0x080fe20000410000 */
[----:B------:R-:W-:Y:S01]  /*31e0*/  HADD2.F32 R30, -RZ, R35.H0_H0 ;  /* 0x20000023ff1e7230 */ /* 0x000fe20000004100 */
[----:B------:R-:W-:Y:S01]  /*31f0*/  FMUL.FTZ R47, R47, R6 ;  /* 0x000000062f2f7220 */ /* 0x000fe20000410000 */
[----:B------:R-:W-:Y:S01]  /*3200*/  IADD3 R11, R4, 0x60, RZ ;  /* 0x00000060040b7810 */ /* 0x000fe20007ffe0ff */
        /* <DEDUP_REMOVED lines=13> */
.L_x_4303:
        /* <DEDUP_REMOVED lines=12> */
.L_x_4305:
[----:B------:R-:W-:Y:S05]  /*33a0*/  BSYNC B0 ;  /* 0x0000000000007941 */ /* 0x000fea0003800000 */
.L_x_4304:
[----:B------:R-:W-:Y:S01]  /*33b0*/  HADD2.F32 R12, -RZ, R35.H1_H1 ;  /* 0x30000023ff0c7230 */ /* 0x000fe20000004100 */
[--C-:B------:R-:W-:Y:S01]  /*33c0*/  FADD.FTZ R13, R30, -R5.reuse ;  /* 0x800000051e0d7221 */ /* 0x100fe20000010000 */
[--C-:B------:R-:W-:Y:S01]  /*33d0*/  HADD2.F32 R18, -RZ, R36.reuse.H0_H0 ;  /* 0x20000024ff127230 */ /* 0x100fe20000004100 */
[----:B------:R-:W-:Y:S01]  /*33e0*/  ISETP.GE.U32.AND P5, PT, R22, c[0x0][0x1c8], PT ;  /* 0x0000720016007a0c */ /* 0x000fe20003fa6070 */
[----:B------:R-:W-:Y:S01]  /*33f0*/  HADD2.F32 R36, -RZ, R36.H1_H1 ;  /* 0x30000024ff247230 */ /* 0x000fe20000004100 */
[--C-:B0-----:R-:W-:Y:S01]  /*3400*/  FADD.FTZ R15, R12, -R5.reuse ;  /* 0x800000050c0f7221 */ /* 0x101fe20000010000 */
        /* <DEDUP_REMOVED lines=27> */
.L_x_4306:
        /* <DEDUP_REMOVED lines=12> */
.L_x_4308:
[----:B------:R-:W-:Y:S05]  /*3680*/  BSYNC B0 ;  /* 0x0000000000007941 */ /* 0x000fea0003800000 */
.L_x_4307:
        /* <DEDUP_REMOVED lines=11> */
.L_x_4309:
        /* <DEDUP_REMOVED lines=11> */
.L_x_4311:
[----:B------:R-:W-:Y:S05]  /*37f0*/  BSYNC B0 ;  /* 0x0000000000007941 */ /* 0x000fea0003800000 */
.L_x_4310:
[----:B------:R-:W-:Y:S02]  /*3800*/  IADD3 R25, R25, c[0x0][0x10], RZ ;  /* 0x0000040019197a10 */ /* 0x000fe40007ffe0ff */
[----:B------:R-:W-:Y:S02]  /*3810*/  IADD3 R37, R37, 0x1, RZ ;  /* 0x0000000125257810 */ /* 0x000fe40007ffe0ff */
[----:B------:R-:W-:-:S13]  /*3820*/  ISETP.GE.AND P0, PT, R25, UR4, PT ;  /* 0x0000000419007c0c */ /* 0x000fda000bf06270 */
[----:B------:R-:W-:Y:S01]  /*3830*/  @P0 CALL.REL.NOINC `(.L_x_4312) ;  /* 0x0000001000000944 */ /* 0x000fe20003c00000 */
[----:B------:R-:W-:Y:S05]  /*3840*/  BRA `(.L_x_4313) ;  /* 0xffffca3000007947 */ /* 0x000fea000383ffff */
.L_x_4312:
[----:B------:R-:W-:Y:S05]  /*3850*/  EXIT ;  /* 0x000000000000794d */ /* 0x000fea0003800000 */
.L_x_4314:
        /* <DEDUP_REMOVED lines=10> */
.L_x_5234:


//--------------------- .text._Z35group_norm_nhwc_fwd_one_pass_kernelI11Fp16IOFp16WLi256ELi56ELi448EEv26Group_norm_nhwc_fwd_params --------------------------
	.section	.text._Z35group_norm_nhwc_fwd_one_pass_kernelI11Fp16IOFp16WLi256ELi56ELi448EEv26Group_norm_nhwc_fwd_params,"ax",@progbits
	.sectioninfo	@"SHI_REGISTERS=72"
	.align	128
        .global         _Z35group_norm_nhwc_fwd_one_pass_kernelI11Fp16IOFp16WLi256ELi56ELi448EEv26Group_norm_nhwc_fwd_params
        .type           _Z35group_norm_nhwc_fwd_one_pass_kernelI11Fp16IOFp16WLi256ELi56ELi448EEv26Group_norm_nhwc_fwd_params,@function
        .size           _Z35group_norm_nhwc_fwd_one_pass_kernelI11Fp16IOFp16WLi256ELi56ELi448EEv26Group_norm_nhwc_fwd_params,(.L_x_5235 - _Z35group_norm_nhwc_fwd_one_pass_kernelI11Fp16IOFp16WLi256ELi56ELi448EEv26Group_norm_nhwc_fwd_params)
        .other          _Z35group_norm_nhwc_fwd_one_pass_kernelI11Fp16IOFp16WLi256ELi56ELi448EEv26Group_norm_nhwc_fwd_params,@"STO_CUDA_ENTRY STV_DEFAULT"
_Z35group_norm_nhwc_fwd_one_pass_kernelI11Fp16IOFp16WLi256ELi56ELi448EEv26Group_norm_nhwc_fwd_params:
.text._Z35group_norm_nhwc_fwd_one_pass_kernelI11Fp16IOFp16WLi256ELi56ELi448EEv26Group_norm_nhwc_fwd_params:
        /* <DEDUP_REMOVED lines=52> */
.L_x_4373:
        /* <DEDUP_REMOVED lines=413> */
.L_x_4316:
[----:B------:R-:W-:Y:S05]  /*1d10*/  BSYNC B0 ;  /* 0x0000000000007941 */ /* 0x000fea0003800000 */
.L_x_4315:
        /* <DEDUP_REMOVED lines=25> */
.L_x_4319:
[----:B------:R-:W2:Y:S01]  /*1eb0*/  LDG.E.STRONG.GPU R66, [R16.64] ;  /* 0x0000000810427981 */ /* 0x000ea2000c1ef900 */
[----:B------:R-:W-:Y:S01]  /*1ec0*/  YIELD ;  /* 0x0000000000007946 */ /* 0x000fe20003800000 */
[----:B--2---:R-:W-:Y:S01]  /*1ed0*/  ISETP.NE.AND P6, PT, R66, R67, PT ;  /* 0x000000434200720c */ /* 0x004fe20003fc5270 */
[----:B------:R-:W-:-:S12]  /*1ee0*/  CCTL.IVALL ;  /* 0x00000000ff00798f */ /* 0x000fd80002000000 */
[----:B------:R-:W-:Y:S05]  /*1ef0*/  @P6 BRA `(.L_x_4319) ;  /* 0xffffffb000006947 */ /* 0x000fea000383ffff */
.L_x_4318:
        /* <DEDUP_REMOVED lines=11> */
.L_x_4321:
        /* <DEDUP_REMOVED lines=59> */
.L_x_4320:
        /* <DEDUP_REMOVED lines=22> */
.L_x_4323:
[----:B------:R-:W-:Y:S05]  /*24c0*/  BSYNC B0 ;  /* 0x0000000000007941 */ /* 0x000fea0003800000 */
.L_x_4322:
        /* <DEDUP_REMOVED lines=31> */
.L_x_4317:
        /* <DEDUP_REMOVED lines=58> */
.L_x_4324:
        /* <DEDUP_REMOVED lines=12> */
.L_x_4326:
[----:B------:R-:W-:Y:S05]  /*2b20*/  BSYNC B0 ;  /* 0x0000000000007941 */ /* 0x000fea0003800000 */
.L_x_4325:
        /* <DEDUP_REMOVED lines=19> */
.L_x_4327:
        /* <DEDUP_REMOVED lines=12> */
.L_x_4329:
[----:B------:R-:W-:Y:S05]  /*2d20*/  BSYNC B0 ;  /* 0x0000000000007941 */ /* 0x000fea0003800000 */
.L_x_4328:
        /* <DEDUP_REMOVED lines=19> */
.L_x_4330:
        /* <DEDUP_REMOVED lines=12> */
.L_x_4332:
[----:B------:R-:W-:Y:S05]  /*2f20*/  BSYNC B0 ;  /* 0x0000000000007941 */ /* 0x000fea0003800000 */
.L_x_4331:
        /* <DEDUP_REMOVED lines=25> */
.L_x_4333:
        /* <DEDUP_REMOVED lines=12> */
.L_x_4335:
[----:B------:R-:W-:Y:S05]  /*3180*/  BSYNC B0 ;  /* 0x0000000000007941 */ /* 0x000fea0003800000 */
.L_x_4334:
        /* <DEDUP_REMOVED lines=13> */
.L_x_4336:
        /* <DEDUP_REMOVED lines=12> */
.L_x_4338:
[----:B------:R-:W-:Y:S05]  /*3320*/  BSYNC B0 ;  /* 0x0000000000007941 */ /* 0x000fea0003800000 */
.L_x_4337:
        /* <DEDUP_REMOVED lines=22> */
.L_x_4339:
        /* <DEDUP_REMOVED lines=12> */
.L_x_4341:
[----:B------:R-:W-:Y:S05]  /*3550*/  BSYNC B0 ;  /* 0x0000000000007941 */ /* 0x000fea0003800000 */
.L_x_4340:
        /* <DEDUP_REMOVED lines=22> */
.L_x_4342:
        /* <DEDUP_REMOVED lines=12> */
.L_x_4344:
[----:B------:R-:W-:Y:S05]  /*3780*/  BSYNC B0 ;  /* 0x0000000000007941 */ /* 0x000fea0003800000 */
.L_x_4343:
        /* <DEDUP_REMOVED lines=22> */
.L_x_4345:
        /* <DEDUP_REMOVED lines=12> */
.L_x_4347:
[----:B------:R-:W-:Y:S05]  /*39b0*/  BSYNC B0 ;  /* 0x0000000000007941 */ /* 0x000fea0003800000 */
.L_x_4346:
        /* <DEDUP_REMOVED lines=22> */
.L_x_4348:
        /* <DEDUP_REMOVED lines=12> */
.L_x_4350:
[----:B------:R-:W-:Y:S05]  /*3be0*/  BSYNC B0 ;  /* 0x0000000000007941 */ /* 0x000fea0003800000 */
.L_x_4349:
        /* <DEDUP_REMOVED lines=22> */
.L_x_4351:
        /* <DEDUP_REMOVED lines=12> */
.L_x_4353:
[----:B------:R-:W-:Y:S05]  /*3e10*/  BSYNC B0 ;  /* 0x0000000000007941 */ /* 0x000fea0003800000 */
.L_x_4352:
        /* <DEDUP_REMOVED lines=22> */
.L_x_4354:
        /* <DEDUP_REMOVED lines=12> */
.L_x_4356:
[----:B------:R-:W-:Y:S05]  /*4040*/  BSYNC B0 ;  /* 0x0000000000007941 */ /* 0x000fea0003800000 */
.L_x_4355:
        /* <DEDUP_REMOVED lines=22> */
.L_x_4357:
        /* <DEDUP_REMOVED lines=12> */
.L_x_4359:
[----:B------:R-:W-:Y:S05]  /*4270*/  BSYNC B0 ;  /* 0x0000000000007941 */ /* 0x000fea0003800000 */
.L_x_4358:
        /* <DEDUP_REMOVED lines=22> */
.L_x_4360:
        /* <DEDUP_REMOVED lines=12> */
.L_x_4362:
[----:B------:R-:W-:Y:S05]  /*44a0*/  BSYNC B0 ;  /* 0x0000000000007941 */ /* 0x000fea0003800000 */
.L_x_4361:
        /* <DEDUP_REMOVED lines=22> */
.L_x_4363:
        /* <DEDUP_REMOVED lines=12> */
.L_x_4365:
[----:B------:R-:W-:Y:S05]  /*46d0*/  BSYNC B0 ;  /* 0x0000000000007941 */ /* 0x000fea0003800000 */
.L_x_4364:
        /* <DEDUP_REMOVED lines=22> */
.L_x_4366:
        /* <DEDUP_REMOVED lines=12> */
.L_x_4368:
[----:B------:R-:W-:Y:S05]  /*4900*/  BSYNC B0 ;  /* 0x0000000000007941 */ /* 0x000fea0003800000 */
.L_x_4367:
        /* <DEDUP_REMOVED lines=22> */
.L_x_4369:
        /* <DEDUP_REMOVED lines=12> */
.L_x_4371:
[----:B------:R-:W-:Y:S05]  /*4b30*/  BSYNC B0 ;  /* 0x0000000000007941 */ /* 0x000fea0003800000 */
.L_x_4370:
[----:B------:R-:W-:Y:S02]  /*4b40*/  IADD3 R58, R58, c[0x0][0x10], RZ ;  /* 0x000004003a3a7a10 */ /* 0x000fe40007ffe0ff */
[----:B------:R-:W-:Y:S02]  /*4b50*/  IADD3 R40, R40, 0x1, RZ ;  /* 0x0000000128287810 */ /* 0x000fe40007ffe0ff */
[----:B------:R-:W-:-:S13]  /*4b60*/  ISETP.GE.AND P5, PT, R58, UR4, PT ;  /* 0x000000043a007c0c */ /* 0x000fda000bfa6270 */
[----:B------:R-:W-:Y:S01]  /*4b70*/  @P5 CALL.REL.NOINC `(.L_x_4372) ;  /* 0x0000001000005944 */ /* 0x000fe20003c00000 */
[----:B------:R-:W-:Y:S05]  /*4b80*/  BRA `(.L_x_4373) ;  /* 0xffffb7b000007947 */ /* 0x000fea000383ffff */
.L_x_4372:
[----:B------:R-:W-:Y:S05]  /*4b90*/  EXIT ;  /* 0x000000000000794d */ /* 0x000fea0003800000 */
.L_x_4374:
        /* <DEDUP_REMOVED lines=14> */
.L_x_5235:


//--------------------- .text._Z35group_norm_nhwc_fwd_one_pass_kernelI11Fp16IOFp16WLi512ELi56ELi448EEv26Group_norm_nhwc_fwd_params --------------------------
	.section	.text._Z35group_norm_nhwc_fwd_one_pass_kernelI11Fp16IOFp16WLi512ELi56ELi448EEv26Group_norm_nhwc_fwd_params,"ax",@progbits
	.sectioninfo	@"SHI_REGISTERS=128"
	.align	128
        .global         _Z35group_norm_nhwc_fwd_one_pass_kernelI11Fp16IOFp16WLi512ELi56ELi448EEv26Group_norm_nhwc_fwd_params
        .type           _Z35group_norm_nhwc_fwd_one_pass_kernelI11Fp16IOFp16WLi512ELi56ELi448EEv26Group_norm_nhwc_fwd_params,@function
        .size           _Z35group_norm_nhwc_fwd_one_pass_kernelI11Fp16IOFp16WLi512ELi56ELi448EEv26Group_norm_nhwc_fwd_params,(.L_x_5236 - _Z35group_norm_nhwc_fwd_one_pass_kernelI11Fp16IOFp16WLi512ELi56ELi448EEv26Group_norm_nhwc_fwd_params)
        .other          _Z35group_norm_nhwc_fwd_one_pass_kernelI11Fp16IOFp16WLi512ELi56ELi448EEv26Group_norm_nhwc_fwd_params,@"STO_CUDA_ENTRY STV_DEFAULT"
_Z35group_norm_nhwc_fwd_one_pass_kernelI11Fp16IOFp16WLi512ELi56ELi448EEv26Group_norm_nhwc_fwd_params:
.text._Z35group_norm_nhwc_fwd_one_pass_kernelI11Fp16IOFp16WLi512ELi56ELi448EEv26Group_norm_nhwc_fwd_params:
        /* <DEDUP_REMOVED lines=198> */
.L_x_4481:
        /* <DEDUP_REMOVED lines=738> */
.L_x_4376:
[----:B0-----:R-:W-:Y:S05]  /*3a80*/  BSYNC B0 ;  /* 0x0000000000007941 */ /* 0x001fea0003800000 */
.L_x_4375:
        /* <DEDUP_REMOVED lines=25> */
.L_x_4379:
[----:B------:R-:W2:Y:S01]  /*3c20*/  LDG.E.STRONG.GPU R33, [R28.64] ;  /* 0x000000061c217981 */ /* 0x000ea2000c1ef900 */
[----:B------:R-:W-:Y:S01]  /*3c30*/  YIELD ;  /* 0x0000000000007946 */ /* 0x000fe20003800000 */
[----:B--2---:R-:W-:Y:S01]  /*3c40*/  ISETP.NE.AND P6, PT, R33, R30, PT ;  /* 0x0000001e2100720c */ /* 0x004fe20003fc5270 */
[----:B------:R-:W-:-:S12]  /*3c50*/  CCTL.IVALL ;  /* 0x00000000ff00798f */ /* 0x000fd80002000000 */
[----:B------:R-:W-:Y:S05]  /*3c60*/  @P6 BRA `(.L_x_4379) ;  /* 0xffffffb000006947 */ /* 0x000fea000383ffff */
.L_x_4378:
        /* <DEDUP_REMOVED lines=11> */
.L_x_4381:
        /* <DEDUP_REMOVED lines=59> */
.L_x_4380:
        /* <DEDUP_REMOVED lines=18> */
.L_x_4383:
[----:B------:R-:W-:Y:S05]  /*41f0*/  BSYNC B0 ;  /* 0x0000000000007941 */ /* 0x000fea0003800000 */
.L_x_4382:
        /* <DEDUP_REMOVED lines=31> */
.L_x_4377:
        /* <DEDUP_REMOVED lines=31> */
[----:B------:R-:W-:-:S03]  /*45e0*/  HADD2.F32 R63, -RZ, R63.H0_H0 ;  /* 0x2000003fff3f7230 */ /* 0x000fc60000004100 */
[--C-:B------:R-:W-:Y:S02]  /*45f0*/  FADD.FTZ R40, R39, -R32.reuse ;  /* 0x8000002027287221 */ /* 0x100fe40000010000 */
[----:B------:R-:W-:Y:S02]  /*4600*/  FADD.FTZ R38, R63, -R32 ;  /* 0x800000203f267221 */ /* 0x000fe40000010000 */
[-C--:B0-----:R-:W-:Y:S02]  /*4610*/  FMUL.FTZ R29, R40, R33.reuse ;  /* 0x00000021281d7220 */ /* 0x081fe40000410000 */
[----:B------:R-:W-:Y:S01]  /*4620*/  FMUL.FTZ R38, R38, R33 ;  /* 0x0000002126267220 */ /* 0x000fe20000410000 */
[--C-:B------:R-:W-:Y:S02]  /*4630*/  HADD2.F32 R37, -RZ, R26.reuse.H0_H0 ;  /* 0x2000001aff257230 */ /* 0x100fe40000004100 */
[----:B------:R-:W-:Y:S02]  /*4640*/  HADD2.F32 R39, -RZ, R26.H1_H1 ;  /* 0x3000001aff277230 */ /* 0x000fe40000004100 */
[----:B--2---:R-:W-:-:S02]  /*4650*/  HADD2.F32 R34, -RZ, R34.H0_H0 ;  /* 0x20000022ff227230 */ /* 0x004fc40000004100 */
[----:B---3--:R-:W-:Y:S02]  /*4660*/  HADD2.F32 R25, -RZ, R25.H0_H0 ;  /* 0x20000019ff197230 */ /* 0x008fe40000004100 */
[----:B----4-:R-:W-:Y:S02]  /*4670*/  HADD2.F32 R35, -RZ, R35.H0_H0 ;  /* 0x20000023ff237230 */ /* 0x010fe40000004100 */
[----:B-----5:R-:W-:-:S03]  /*4680*/  HADD2.F32 R36, -RZ, R36.H0_H0 ;  /* 0x20000024ff247230 */ /* 0x020fc60000004100 */
        /* <DEDUP_REMOVED lines=13> */
.L_x_4384:
        /* <DEDUP_REMOVED lines=14> */
.L_x_4386:
[----:B------:R-:W-:Y:S05]  /*4840*/  BSYNC B0 ;  /* 0x0000000000007941 */ /* 0x000fea0003800000 */
.L_x_4385:
        /* <DEDUP_REMOVED lines=21> */
.L_x_4387:
        /* <DEDUP_REMOVED lines=14> */
.L_x_4389:
[----:B------:R-:W-:Y:S05]  /*4a80*/  BSYNC B0 ;  /* 0x0000000000007941 */ /* 0x000fea0003800000 */
.L_x_4388:
        /* <DEDUP_REMOVED lines=19> */
.L_x_4390:
        /* <DEDUP_REMOVED lines=14> */
.L_x_4392:
[----:B------:R-:W-:Y:S05]  /*4ca0*/  BSYNC B0 ;  /* 0x0000000000007941 */ /* 0x000fea0003800000 */
.L_x_4391:
        /* <DEDUP_REMOVED lines=21> */
.L_x_4393:
        /* <DEDUP_REMOVED lines=14> */
.L_x_4395:
[----:B------:R-:W-:Y:S05]  /*4ee0*/  BSYNC B0 ;  /* 0x0000000000007941 */ /* 0x000fea0003800000 */
.L_x_4394:
        /* <DEDUP_REMOVED lines=15> */
.L_x_4396:
        /* <DEDUP_REMOVED lines=13> */
.L_x_4398:
[----:B------:R-:W-:Y:S05]  /*50b0*/  BSYNC B0 ;  /* 0x0000000000007941 */ /* 0x000fea0003800000 */
.L_x_4397:
        /* <DEDUP_REMOVED lines=23> */
.L_x_4399:
        /* <DEDUP_REMOVED lines=13> */
.L_x_4401:
[----:B------:R-:W-:Y:S05]  /*5300*/  BSYNC B0 ;  /* 0x0000000000007941 */ /* 0x000fea0003800000 */
.L_x_4400:
        /* <DEDUP_REMOVED lines=17> */
.L_x_4402:
        /* <DEDUP_REMOVED lines=13> */
.L_x_4404:
[----:B------:R-:W-:Y:S05]  /*54f0*/  BSYNC B0 ;  /* 0x0000000000007941 */ /* 0x000fea0003800000 */
.L_x_4403:
        /* <DEDUP_REMOVED lines=19> */
.L_x_4405:
        /* <DEDUP_REMOVED lines=13> */
.L_x_4407:
[----:B------:R-:W-:Y:S05]  /*5700*/  BSYNC B0 ;  /* 0x0000000000007941 */ /* 0x000fea0003800000 */
.L_x_4406:
        /* <DEDUP_REMOVED lines=21> */
.L_x_4408:
        /* <DEDUP_REMOVED lines=13> */
.L_x_4410:
[----:B------:R-:W-:Y:S05]  /*5930*/  BSYNC B0 ;  /* 0x0000000000007941 */ /* 0x000fea0003800000 */
.L_x_4409:
        /* <DEDUP_REMOVED lines=15> */
.L_x_4411:
        /* <DEDUP_REMOVED lines=13> */
.L_x_4413:
[----:B------:R-:W-:Y:S05]  /*5b00*/  BSYNC B0 ;  /* 0x0000000000007941 */ /* 0x000fea0003800000 */
.L_x_4412:
        /* <DEDUP_REMOVED lines=185> */
.L_x_4414:
        /* <DEDUP_REMOVED lines=13> */
.L_x_4416:
[----:B------:R-:W-:Y:S05]  /*6770*/  BSYNC B0 ;  /* 0x0000000000007941 */ /* 0x000fea0003800000 */
.L_x_4415:
        /* <DEDUP_REMOVED lines=11> */
.L_x_4417:
        /* <DEDUP_REMOVED lines=13> */
.L_x_4419:
[----:B------:R-:W-:Y:S05]  /*6900*/  BSYNC B0 ;  /* 0x0000000000007941 */ /* 0x000fea0003800000 */
.L_x_4418:
        /* <DEDUP_REMOVED lines=11> */
.L_x_4420:
        /* <DEDUP_REMOVED lines=13> */
.L_x_4422:
[----:B------:R-:W-:Y:S05]  /*6a90*/  BSYNC B0 ;  /* 0x0000000000007941 */ /* 0x000fea0003800000 */
.L_x_4421:
        /* <DEDUP_REMOVED lines=11> */
.L_x_4423:
        /* <DEDUP_REMOVED lines=13> */
.L_x_4425:
[----:B------:R-:W-:Y:S05]  /*6c20*/  BSYNC B0 ;  /* 0x0000000000007941 */ /* 0x000fea0003800000 */
.L_x_4424:
        /* <DEDUP_REMOVED lines=11> */
.L_x_4426:
        /* <DEDUP_REMOVED lines=13> */
.L_x_4428:
[----:B------:R-:W-:Y:S05]  /*6db0*/  BSYNC B0 ;  /* 0x0000000000007941 */ /* 0x000fea0003800000 */
.L_x_4427:
        /* <DEDUP_REMOVED lines=11> */
.L_x_4429:
        /* <DEDUP_REMOVED lines=13> */
.L_x_4431:
[----:B------:R-:W-:Y:S05]  /*6f40*/  BSYNC B0 ;  /* 0x0000000000007941 */ /* 0x000fea0003800000 */
.L_x_4430:
        /* <DEDUP_REMOVED lines=11> */
.L_x_4432:
        /* <DEDUP_REMOVED lines=13> */
.L_x_4434:
[----:B------:R-:W-:Y:S05]  /*70d0*/  BSYNC B0 ;  /* 0x0000000000007941 */ /* 0x000fea0003800000 */
.L_x_4433:
        /* <DEDUP_REMOVED lines=11> */
.L_x_4435:
        /* <DEDUP_REMOVED lines=13> */
.L_x_4437:
[----:B------:R-:W-:Y:S05]  /*7260*/  BSYNC B0 ;  /* 0x0000000000007941 */ /* 0x000fea0003800000 */
.L_x_4436:
        /* <DEDUP_REMOVED lines=11> */
.L_x_4438:
        /* <DEDUP_REMOVED lines=13> */
.L_x_4440:
[----:B------:R-:W-:Y:S05]  /*73f0*/  BSYNC B0 ;  /* 0x0000000000007941 */ /* 0x000fea0003800000 */
.L_x_4439:
        /* <DEDUP_REMOVED lines=11> */
.L_x_4441:
        /* <DEDUP_REMOVED lines=13> */
.L_x_4443:
[----:B------:R-:W-:Y:S05]  /*7580*/  BSYNC B0 ;  /* 0x0000000000007941 */ /* 0x000fea0003800000 */
.L_x_4442:
        /* <DEDUP_REMOVED lines=11> */
.L_x_4444:
        /* <DEDUP_REMOVED lines=13> */
.L_x_4446:
[----:B------:R-:W-:Y:S05]  /*7710*/  BSYNC B0 ;  /* 0x0000000000007941 */ /* 0x000fea0003800000 */
.L_x_4445:
        /* <DEDUP_REMOVED lines=11> */
.L_x_4447:
        /* <DEDUP_REMOVED lines=13> */
.L_x_4449:
[----:B------:R-:W-:Y:S05]  /*78a0*/  BSYNC B0 ;  /* 0x0000000000007941 */ /* 0x000fea0003800000 */
.L_x_4448:
        /* <DEDUP_REMOVED lines=11> */
.L_x_4450:
        /* <DEDUP_REMOVED lines=13> */
.L_x_4452:
[----:B------:R-:W-:Y:S05]  /*7a30*/  BSYNC B0 ;  /* 0x0000000000007941 */ /* 0x000fea0003800000 */
.L_x_4451:
        /* <DEDUP_REMOVED lines=11> */
.L_x_4453:
        /* <DEDUP_REMOVED lines=13> */
.L_x_4455:
[----:B------:R-:W-:Y:S05]  /*7bc0*/  BSYNC B0 ;  /* 0x0000000000007941 */ /* 0x000fea0003800000 */
.L_x_4454:
        /* <DEDUP_REMOVED lines=11> */
.L_x_4456:
        /* <DEDUP_REMOVED lines=13> */
.L_x_4458:
[----:B------:R-:W-:Y:S05]  /*7d50*/  BSYNC B0 ;  /* 0x0000000000007941 */ /* 0x000fea0003800000 */
.L_x_4457:
        /* <DEDUP_REMOVED lines=11> */
.L_x_4459:
        /* <DEDUP_REMOVED lines=13> */
.L_x_4461:
[----:B------:R-:W-:Y:S05]  /*7ee0*/  BSYNC B0 ;  /* 0x0000000000007941 */ /* 0x000fea0003800000 */
.L_x_4460:
        /* <DEDUP_REMOVED lines=11> */
.L_x_4462:
        /* <DEDUP_REMOVED lines=12> */
.L_x_4464:
[----:B------:R-:W-:Y:S05]  /*8060*/  BSYNC B0 ;  /* 0x0000000000007941 */ /* 0x000fea0003800000 */
.L_x_4463:
        /* <DEDUP_REMOVED lines=11> */
.L_x_4465:
        /* <DEDUP_REMOVED lines=12> */
.L_x_4467:
[----:B------:R-:W-:Y:S05]  /*81e0*/  BSYNC B0 ;  /* 0x0000000000007941 */ /* 0x000fea0003800000 */
.L_x_4466:
        /* <DEDUP_REMOVED lines=11> */
.L_x_4468:
        /* <DEDUP_REMOVED lines=12> */
.L_x_4470:
[----:B------:R-:W-:Y:S05]  /*8360*/  BSYNC B0 ;  /* 0x0000000000007941 */ /* 0x000fea0003800000 */
.L_x_4469:
        /* <DEDUP_REMOVED lines=11> */
.L_x_4471:
        /* <DEDUP_REMOVED lines=12> */
.L_x_4473:
[----:B------:R-:W-:Y:S05]  /*84e0*/  BSYNC B0 ;  /* 0x0000000000007941 */ /* 0x000fea0003800000 */
.L_x_4472:
        /* <DEDUP_REMOVED lines=11> */
.L_x_4474:
        /* <DEDUP_REMOVED lines=12> */
.L_x_4476:
[----:B------:R-:W-:Y:S05]  /*8660*/  BSYNC B0 ;  /* 0x0000000000007941 */ /* 0x000fea0003800000 */
.L_x_4475:
        /* <DEDUP_REMOVED lines=11> */
.L_x_4477:
        /* <DEDUP_REMOVED lines=16> */
.L_x_4479:
[----:B------:R-:W-:Y:S05]  /*8820*/  BSYNC B0 ;  /* 0x0000000000007941 */ /* 0x000fea0003800000 */
.L_x_4478:
[----:B------:R-:W-:Y:S02]  /*8830*/  IADD3 R19, R19, c[0x0][0x10], RZ ;  /* 0x0000040013137a10 */ /* 0x000fe40007ffe0ff */
[----:B------:R-:W-:Y:S02]  /*8840*/  IADD3 R20, R20, 0x1, RZ ;  /* 0x0000000114147810 */ /* 0x000fe40007ffe0ff */
[----:B------:R-:W-:-:S13]  /*8850*/  ISETP.GE.AND P5, PT, R19, UR4, PT ;  /* 0x0000000413007c0c */ /* 0x000fda000bfa6270 */
[----:B------:R-:W-:Y:S01]  /*8860*/  @P5 CALL.REL.NOINC `(.L_x_4480) ;  /* 0x0000001000005944 */ /* 0x000fe20003c00000 */
[----:B------:R-:W-:Y:S05]  /*8870*/  BRA `(.L_x_4481) ;  /* 0xffff83e000007947 */ /* 0x000fea000383ffff */
.L_x_4480:
[----:B------:R-:W-:Y:S05]  /*8880*/  EXIT ;  /* 0x000000000000794d */ /* 0x000fea0003800000 */
.L_x_4482:
        /* <DEDUP_REMOVED lines=15> */
.L_x_5236:


//--------------------- .text._Z35group_norm_nhwc_fwd_one_pass_kernelI11Fp32IOFp32WLi64ELi56ELi448EEv26Group_norm_nhwc_fwd_params --------------------------
	.section	.text._Z35group_norm_nhwc_fwd_one_pass_kernelI11Fp32IOFp32WLi64ELi56ELi448EEv26Group_norm_nhwc_fwd_params,"ax",@progbits
	.sectioninfo	@"SHI_REGISTERS=40"
	.align	128
        .global         _Z35group_norm_nhwc_fwd_one_pass_kernelI11Fp32IOFp32WLi64ELi56ELi448EEv26Group_norm_nhwc_fwd_params
        .type           _Z35group_norm_nhwc_fwd_one_pass_kernelI11Fp32IOFp32WLi64ELi56ELi448EEv26Group_norm_nhwc_fwd_params,@function
        .size           _Z35group_norm_nhwc_fwd_one_pass_kernelI11Fp32IOFp32WLi64ELi56ELi448EEv26Group_norm_nhwc_fwd_params,(.L_x_5237 - _Z35group_norm_nhwc_fwd_one_pass_kernelI11Fp32IOFp32WLi64ELi56ELi448EEv26Group_norm_nhwc_fwd_params)
        .other          _Z35group_norm_nhwc_fwd_one_pass_kernelI11Fp32IOFp32WLi64ELi56ELi448EEv26Group_norm_nhwc_fwd_params,@"STO_CUDA_ENTRY STV_DEFAULT"
_Z35group_norm_nhwc_fwd_one_pass_kernelI11Fp32IOFp32WLi64ELi56ELi448EEv26Group_norm_nhwc_fwd_params:
.text._Z35group_norm_nhwc_fwd_one_pass_kernelI11Fp32IOFp32WLi64ELi56ELi448EEv26Group_norm_nhwc_fwd_params:
        /* <DEDUP_REMOVED lines=11> */
[----:B------:R-:W-:Y:S01]  /*00b0*/  ULDC.64 UR6, c[0x0][0x118] ;  /* 0x0000460000067ab9 */ /* 0x000fe20000000a00 */
        /* <DEDUP_REMOVED lines=14> */
[----:B------:R-:W-:-:S08]  /*01a0*/  IADD3 R27, R14, 0x30, RZ ;  /* 0x000000300e1b7810 */ /* 0x000fd00007ffe0ff */
.L_x_4505:
[----:B------:R-:W-:Y:S01]  /*01b0*/  IABS R5, c[0x0][0x1d8] ;  /* 0x0000760000057a13 */ /* 0x000fe20000000000 */
[----:B0-----:R-:W-:Y:S01]  /*01c0*/  @P0 IMAD R9, R36, c[0x0][0x1c0], RZ ;  /* 0x0000700024090a24 */ /* 0x001fe200078e02ff */
[----:B------:R-:W-:Y:S02]  /*01d0*/  SHF.R.S32.HI R32, RZ, 0x1f, R29 ;  /* 0x0000001fff207819 */ /* 0x000fe4000001141d */
[----:B------:R-:W0:Y:S01]  /*01e0*/  I2F.RP R4, R5 ;  /* 0x0000000500047306 */ /* 0x000e220000209400 */
[----:B------:R-:W-:Y:S01]  /*01f0*/  SHF.R.S32.HI R31, RZ, 0x1f, R28 ;  /* 0x0000001fff1f7819 */ /* 0x000fe2000001141c */
[----:B-1----:R-:W-:Y:S01]  /*0200*/  @P0 IMAD R11, R14, c[0x0][0x1c4], R9 ;  /* 0x000071000e0b0a24 */ /* 0x002fe200078e0209 */
[----:B------:R-:W-:-:S05]  /*0210*/  SHF.R.S32.HI R30, RZ, 0x1f, R27 ;  /* 0x0000001fff1e7819 */ /* 0x000fca000001141b */
        /* <DEDUP_REMOVED lines=11> */
[----:B------:R-:W-:-:S05]  /*02d0*/  IMAD.HI.U32 R3, R3, R6, RZ ;  /* 0x0000000603037227 */ /* 0x000fca00078e00ff */
[----:B------:R-:W-:-:S05]  /*02e0*/  IADD3 R4, -R3, RZ, RZ ;  /* 0x000000ff03047210 */ /* 0x000fca0007ffe1ff */
[----:B------:R-:W-:-:S05]  /*02f0*/  IMAD R4, R5, R4, R6 ;  /* 0x0000000405047224 */ /* 0x000fca00078e0206 */
[----:B------:R-:W-:-:S13]  /*0300*/  ISETP.GT.U32.AND P2, PT, R5, R4, PT ;  /* 0x000000040500720c */ /* 0x000fda0003f44070 */
[-C--:B------:R-:W-:Y:S02]  /*0310*/  @!P2 IADD3 R4, R4, -R5.reuse, RZ ;  /* 0x800000050404a210 */ /* 0x080fe40007ffe0ff */
[----:B------:R-:W-:Y:S02]  /*0320*/  @!P2 IADD3 R3, R3, 0x1, RZ ;  /* 0x000000010303a810 */ /* 0x000fe40007ffe0ff */
[----:B------:R-:W-:Y:S02]  /*0330*/  ISETP.GE.U32.AND P1, PT, R4, R5, PT ;  /* 0x000000050400720c */ /* 0x000fe40003f26070 */
[----:B------:R-:W-:-:S11]  /*0340*/  ISETP.NE.AND P2, PT, RZ, c[0x0][0x1d8], PT ;  /* 0x00007600ff007a0c */ /* 0x000fd60003f45270 */
[----:B------:R-:W-:Y:S02]  /*0350*/  @P1 IADD3 R3, R3, 0x1, RZ ;  /* 0x0000000103031810 */ /* 0x000fe40007ffe0ff */
[----:B------:R-:W-:Y:S02]  /*0360*/  ISETP.GE.U32.AND P1, PT, R29, c[0x0][0x1c8], PT ;  /* 0x000072001d007a0c */ /* 0x000fe40003f26070 */
[----:B------:R-:W-:Y:S02]  /*0370*/  MOV R5, R3 ;  /* 0x0000000300057202 */ /* 0x000fe40000000f00 */
[----:B------:R-:W-:Y:S02]  /*0380*/  ISETP.GE.AND.EX P1, PT, R32, c[0x0][0x1cc], PT, P1 ;  /* 0x0000730020007a0c */ /* 0x000fe40003f26310 */
[----:B------:R-:W-:Y:S02]  /*0390*/  @!P3 IADD3 R5, -R5, RZ, RZ ;  /* 0x000000ff0505b210 */ /* 0x000fe40007ffe1ff */
[----:B------:R-:W-:-:S02]  /*03a0*/  @!P2 LOP3.LUT R5, RZ, c[0x0][0x1d8], RZ, 0x33, !PT ;  /* 0x00007600ff05aa12 */ /* 0x000fc400078e33ff */
[----:B------:R-:W-:Y:S02]  /*03b0*/  ISETP.GE.U32.AND P2, PT, R28, c[0x0][0x1c8], PT ;  /* 0x000072001c007a0c */ /* 0x000fe40003f46070 */
[----:B------:R-:W-:Y:S02]  /*03c0*/  IADD3 R24, -R5, RZ, RZ ;  /* 0x000000ff05187210 */ /* 0x000fe40007ffe1ff */
[----:B------:R-:W-:Y:S02]  /*03d0*/  ISETP.GE.AND.EX P2, PT, R31, c[0x0][0x1cc], PT, P2 ;  /* 0x000073001f007a0c */ /* 0x000fe40003f46320 */
[----:B------:R-:W-:Y:S01]  /*03e0*/  SHF.R.S32.HI R3, RZ, 0x1f, R5 ;  /* 0x0000001fff037819 */ /* 0x000fe20000011405 */
[----:B------:R-:W-:Y:S01]  /*03f0*/  IMAD R24, R24, c[0x0][0x1d8], R15 ;  /* 0x0000760018187a24 */ /* 0x000fe200078e020f */
[C---:B------:R-:W-:Y:S02]  /*0400*/  ISETP.GT.U32.OR P1, PT, R34.reuse, 0x1bf, P1 ;  /* 0x000001bf2200780c */ /* 0x040fe40000f24470 */
[----:B------:R-:W-:Y:S01]  /*0410*/  ISETP.GT.U32.OR P2, PT, R34, 0x1bf, P2 ;  /* 0x000001bf2200780c */ /* 0x000fe20001744470 */
[----:B------:R-:W-:-:S02]  /*0420*/  IMAD R24, R24, 0x38, RZ ;  /* 0x0000003818187824 */ /* 0x000fc400078e02ff */
[----:B------:R-:W-:-:S03]  /*0430*/  IMAD R4, R3, c[0x0][0x1d0], RZ ;  /* 0x0000740003047a24 */ /* 0x000fc600078e02ff */
[----:B------:R-:W-:-:S04]  /*0440*/  IADD3 R2, P3, R25, R24, RZ ;  /* 0x0000001819027210 */ /* 0x000fc80007f7e0ff */
[----:B------:R-:W-:Y:S01]  /*0450*/  LEA.HI.X.SX32 R3, R24, R7, 0x1, P3 ;  /* 0x0000000718037211 */ /* 0x000fe200018f0eff */
[----:B------:R-:W-:Y:S01]  /*0460*/  IMAD R7, R5, c[0x0][0x1d4], R4 ;  /* 0x0000750005077a24 */ /* 0x000fe200078e0204 */
[----:B------:R-:W-:Y:S01]  /*0470*/  ISETP.GE.U32.AND P3, PT, R27, c[0x0][0x1c8], PT ;  /* 0x000072001b007a0c */ /* 0x000fe20003f66070 */
[----:B------:R-:W-:Y:S02]  /*0480*/  @!P1 IMAD R4, R32, c[0x0][0x1c0], RZ ;  /* 0x0000700020049a24 */ /* 0x000fe400078e02ff */
[----:B------:R-:W-:Y:S01]  /*0490*/  IMAD.WIDE.U32 R2, R5, c[0x0][0x1d0], R2 ;  /* 0x0000740005027a25 */ /* 0x000fe200078e0002 */
[----:B------:R-:W-:-:S03]  /*04a0*/  ISETP.GE.AND.EX P3, PT, R30, c[0x0][0x1cc], PT, P3 ;  /* 0x000073001e007a0c */ /* 0x000fc60003f66330 */
[----:B------:R-:W-:Y:S01]  /*04b0*/  @!P2 IMAD R9, R31, c[0x0][0x1c0], RZ ;  /* 0x000070001f09aa24 */ /* 0x000fe200078e02ff */
[----:B------:R-:W-:Y:S01]  /*04c0*/  IADD3 R5, R3, R7, RZ ;  /* 0x0000000703057210 */ /* 0x000fe20007ffe0ff */
[C---:B------:R-:W-:Y:S01]  /*04d0*/  @!P1 IMAD R13, R29.reuse, c[0x0][0x1c4], R4 ;  /* 0x000071001d0d9a24 */ /* 0x040fe200078e0204 */
[-C--:B------:R-:W-:Y:S01]  /*04e0*/  @P0 MOV R4, R2.reuse ;  /* 0x0000000200040202 */ /* 0x080fe20000000f00 */
[----:B------:R-:W-:Y:S01]  /*04f0*/  @!P2 IMAD R21, R28, c[0x0][0x1c4], R9 ;  /* 0x000071001c15aa24 */ /* 0x000fe200078e0209 */
[-C--:B------:R-:W-:Y:S02]  /*0500*/  @!P1 MOV R8, R2.reuse ;  /* 0x0000000200089202 */ /* 0x080fe40000000f00 */
[-C--:B------:R-:W-:Y:S01]  /*0510*/  @!P1 MOV R9, R5.reuse ;  /* 0x0000000500099202 */ /* 0x080fe20000000f00 */
[----:B------:R-:W-:Y:S01]  /*0520*/  @P0 IMAD.WIDE.U32 R6, R14, c[0x0][0x1c0], R4 ;  /* 0x000070000e060a25 */ /* 0x000fe200078e0004 */
[----:B------:R-:W-:Y:S02]  /*0530*/  @!P2 MOV R18, R2 ;  /* 0x000000020012a202 */ /* 0x000fe40000000f00 */
[----:B------:R-:W-:Y:S01]  /*0540*/  @!P2 MOV R19, R5 ;  /* 0x000000050013a202 */ /* 0x000fe20000000f00 */
[----:B------:R-:W-:Y:S01]  /*0550*/  @!P1 IMAD.WIDE.U32 R8, R29, c[0x0][0x1c0], R8 ;  /* 0x000070001d089a25 */ /* 0x000fe200078e0008 */
[----:B------:R-:W-:-:S02]  /*0560*/  ISETP.GT.U32.OR P3, PT, R34, 0x1bf, P3 ;  /* 0x000001bf2200780c */ /* 0x000fc40001f64470 */
[----:B------:R-:W-:Y:S01]  /*0570*/  @P0 IADD3 R7, R7, R11, RZ ;  /* 0x0000000b07070210 */ /* 0x000fe20007ffe0ff */
[----:B------:R-:W-:Y:S01]  /*0580*/  @!P2 IMAD.WIDE.U32 R18, R28, c[0x0][0x1c0], R18 ;  /* 0x000070001c12aa25 */ /* 0x000fe200078e0012 */
[----:B------:R-:W-:Y:S02]  /*0590*/  @P0 LEA R16, P4, R6, c[0x0][0x170], 0x2 ;  /* 0x00005c0006100a11 */ /* 0x000fe400078810ff */
[----:B------:R-:W-:Y:S02]  /*05a0*/  @!P1 IADD3 R11, R9, R13, RZ ;  /* 0x0000000d090b9210 */ /* 0x000fe40007ffe0ff */
[----:B------:R-:W-:Y:S02]  /*05b0*/  @!P2 IADD3 R9, R19, R21, RZ ;  /* 0x000000151309a210 */ /* 0x000fe40007ffe0ff */
[----:B------:R-:W-:Y:S02]  /*05c0*/  @!P2 LEA R12, P5, R18, c[0x0][0x170], 0x2 ;  /* 0x00005c00120caa11 */ /* 0x000fe400078a10ff */
[----:B------:R-:W-:-:S02]  /*05d0*/  @P0 LEA.HI.X R17, R6, c[0x0][0x174], R7, 0x2, P4 ;  /* 0x00005d0006110a11 */ /* 0x000fc400020f1407 */
[----:B------:R-:W-:Y:S01]  /*05e0*/  @!P1 LEA R10, P4, R8, c[0x0][0x170], 0x2 ;  /* 0x00005c00080a9a11 */ /* 0x000fe200078810ff */
[----:B------:R-:W-:Y:S01]  /*05f0*/  CS2R R6, SRZ ;  /* 0x0000000000067805 */ /* 0x000fe2000001ff00 */
[----:B------:R-:W-:Y:S01]  /*0600*/  @!P2 LEA.HI.X R13, R18, c[0x0][0x174], R9, 0x2, P5 ;  /* 0x00005d00120daa11 */ /* 0x000fe200028f1409 */
[----:B------:R-:W-:Y:S01]  /*0610*/  @!P3 IMAD R18, R30, c[0x0][0x1c0], RZ ;  /* 0x000070001e12ba24 */ /* 0x000fe200078e02ff */
[----:B------:R-:W-:Y:S02]  /*0620*/  @!P1 LEA.HI.X R11, R8, c[0x0][0x174], R11, 0x2, P4 ;  /* 0x00005d00080b9a11 */ /* 0x000fe400020f140b */
[----:B------:R-:W-:Y:S01]  /*0630*/  CS2R R8, SRZ ;  /* 0x0000000000087805 */ /* 0x000fe2000001ff00 */
[----:B------:R-:W-:Y:S01]  /*0640*/  @!P3 IMAD R21, R27, c[0x0][0x1c4], R18 ;  /* 0x000071001b15ba24 */ /* 0x000fe200078e0212 */
[----:B------:R-:W-:Y:S01]  /*0650*/  @!P3 MOV R18, R2 ;  /* 0x000000020012b202 */ /* 0x000fe20000000f00 */
[----:B------:R0:W2:Y:S01]  /*0660*/  @P0 LDG.E.64 R6, [R16.64] ;  /* 0x0000000610060981 */ /* 0x0000a2000c1e1b00 */
[----:B------:R-:W-:-:S03]  /*0670*/  @!P3 MOV R19, R5 ;  /* 0x000000050013b202 */ /* 0x000fc60000000f00 */
[----:B------:R1:W3:Y:S02]  /*0680*/  @!P1 LDG.E.64 R8, [R10.64] ;  /* 0x000000060a089981 */ /* 0x0002e4000c1e1b00 */
[----:B------:R-:W-:Y:S01]  /*0690*/  @!P3 IMAD.WIDE.U32 R18, R27, c[0x0][0x1c0], R18 ;  /* 0x000070001b12ba25 */ /* 0x000fe200078e0012 */
[----:B-1----:R-:W-:-:S04]  /*06a0*/  CS2R R10, SRZ ;  /* 0x00000000000a7805 */ /* 0x002fc8000001ff00 */
[----:B------:R-:W-:Y:S02]  /*06b0*/  @!P3 IADD3 R19, R19, R21, RZ ;  /* 0x000000151313b210 */ /* 0x000fe40007ffe0ff */
[C---:B0-----:R-:W-:Y:S01]  /*06c0*/  @!P3 LEA R16, P1, R18.reuse, c[0x0][0x170], 0x2 ;  /* 0x00005c001210ba11 */ /* 0x041fe200078210ff */
[----:B------:R0:W4:Y:S03]  /*06d0*/  @!P2 LDG.E.64 R10, [R12.64] ;  /* 0x000000060c0aa981 */ /* 0x000126000c1e1b00 */
[----:B------:R-:W-:Y:S01]  /*06e0*/  @!P3 LEA.HI.X R17, R18, c[0x0][0x174], R19, 0x2, P1 ;  /* 0x00005d001211ba11 */ /* 0x000fe200008f1413 */
[----:B0-----:R-:W-:-:S06]  /*06f0*/  CS2R R12, SRZ ;  /* 0x00000000000c7805 */ /* 0x001fcc000001ff00 */
[----:B------:R0:W5:Y:S04]  /*0700*/  @!P3 LDG.E.64 R12, [R16.64] ;  /* 0x00000006100cb981 */ /* 0x000168000c1e1b00 */
[----:B------:R-:W1:Y:S02]  /*0710*/  S2R R35, SR_LANEID ;  /* 0x0000000000237919 */ /* 0x000e640000000000 */
[C---:B-1----:R-:W-:Y:S02]  /*0720*/  ISETP.GT.AND P1, PT, R35.reuse, 0x1e, PT ;  /* 0x0000001e2300780c */ /* 0x042fe40003f24270 */
[----:B------:R-:W-:Y:S02]  /*0730*/  ISETP.NE.AND P3, PT, R35, RZ, PT ;  /* 0x000000ff2300720c */ /* 0x000fe40003f65270 */
[----:B------:R-:W-:Y:S01]  /*0740*/  ISETP.NE.AND P2, PT, R34, RZ, PT ;  /* 0x000000ff2200720c */ /* 0x000fe20003f45270 */
[----:B------:R-:W-:Y:S01]  /*0750*/  BSSY B0, `(.L_x_4483) ;  /* 0x0000051000007945 */ /* 0x000fe20003800000 */
[----:B--2---:R-:W-:-:S02]  /*0760*/  FMUL.FTZ R19, R7, R7 ;  /* 0x0000000707137220 */ /* 0x004fc40000410000 */
[C---:B------:R-:W-:Y:S02]  /*0770*/  FADD.FTZ R18, R6.reuse, R7 ;  /* 0x0000000706127221 */ /* 0x040fe40000010000 */
[----:B---3--:R-:W-:Y:S02]  /*0780*/  FMUL.FTZ R23, R9, R9 ;  /* 0x0000000909177220 */ /* 0x008fe40000410000 */
[----:B------:R-:W-:Y:S02]  /*0790*/  FFMA.FTZ R19, R6, R6, R19 ;  /* 0x0000000606137223 */ /* 0x000fe40000010013 */
[C---:B------:R-:W-:Y:S02]  /*07a0*/  FADD.FTZ R21, R8.reuse, R9 ;  /* 0x0000000908157221 */ /* 0x040fe40000010000 */
[----:B------:R-:W-:Y:S02]  /*07b0*/  FADD.FTZ R18, RZ, R18 ;  /* 0x00000012ff127221 */ /* 0x000fe40000010000 */
[----:B------:R-:W-:-:S02]  /*07c0*/  FFMA.FTZ R20, R8, R8, R23 ;  /* 0x0000000808147223 */ /* 0x000fc40000010017 */
[----:B------:R-:W-:Y:S02]  /*07d0*/  FADD.FTZ R19, RZ, R19 ;  /* 0x00000013ff137221 */ /* 0x000fe40000010000 */
[----:B------:R-:W-:Y:S02]  /*07e0*/  FADD.FTZ R18, R18, R21 ;  /* 0x0000001512127221 */ /* 0x000fe40000010000 */
[----:B----4-:R-:W-:Y:S02]  /*07f0*/  FMUL.FTZ R23, R11, R11 ;  /* 0x0000000b0b177220 */ /* 0x010fe40000410000 */
[----:B------:R-:W-:Y:S02]  /*0800*/  FADD.FTZ R19, R19, R20 ;  /* 0x0000001413137221 */ /* 0x000fe40000010000 */
[C---:B0-----:R-:W-:Y:S02]  /*0810*/  FADD.FTZ R17, R10.reuse, R11 ;  /* 0x0000000b0a117221 */ /* 0x041fe40000010000 */
[----:B------:R-:W-:-:S02]  /*0820*/  FFMA.FTZ R16, R10, R10, R23 ;  /* 0x0000000a0a107223 */ /* 0x000fc40000010017 */
[----:B------:R-:W-:Y:S02]  /*0830*/  FADD.FTZ R17, R18, R17 ;  /* 0x0000001112117221 */ /* 0x000fe40000010000 */
[----:B------:R-:W-:Y:S02]  /*0840*/  FADD.FTZ R16, R19, R16 ;  /* 0x0000001013107221 */ /* 0x000fe40000010000 */
[----:B-----5:R-:W-:Y:S02]  /*0850*/  FMUL.FTZ R21, R13, R13 ;  /* 0x0000000d0d157220 */ /* 0x020fe40000410000 */
        /* <DEDUP_REMOVED lines=27> */
[----:B-1----:R-:W-:-:S05]  /*0a10*/  @!P1 FADD.FTZ R23, R23, R16 ;  /* 0x0000001017179221 */ /* 0x002fca0000010000 */
        /* <DEDUP_REMOVED lines=36> */
.L_x_4484:
[----:B------:R-:W-:Y:S05]  /*0c60*/  BSYNC B0 ;  /* 0x0000000000007941 */ /* 0x000fea0003800000 */
.L_x_4483:
[----:B------:R-:W-:-:S04]  /*0c70*/  MOV R18, c[0x0][0xc] ;  /* 0x0000030000127a02 */ /* 0x000fc80000000f00 */
[----:B------:R-:W-:-:S13]  /*0c80*/  ISETP.GE.U32.AND P1, PT, R18, 0x2, PT ;  /* 0x000000021200780c */ /* 0x000fda0003f26070 */
[----:B------:R-:W-:Y:S05]  /*0c90*/  @!P1 BRA `(.L_x_4485) ;  /* 0x0000095000009947 */ /* 0x000fea0003800000 */
[----:B------:R-:W-:Y:S05]  /*0ca0*/  @P2 BRA `(.L_x_4486) ;  /* 0x000001c000002947 */ /* 0x000fea0003800000 */
[----:B------:R-:W1:Y:S01]  /*0cb0*/  S2R R19, SR_CTAID.Y ;  /* 0x0000000000137919 */ /* 0x000e620000002600 */
[C---:B------:R-:W-:Y:S01]  /*0cc0*/  LOP3.LUT R20, R0.reuse, 0x1, RZ, 0xc0, !PT ;  /* 0x0000000100147812 */ /* 0x040fe200078ec0ff */
[----:B------:R-:W-:Y:S01]  /*0cd0*/  HFMA2.MMA R21, -RZ, RZ, 0, 2.384185791015625e-07 ;  /* 0x00000004ff157435 */ /* 0x000fe200000001ff */
[----:B------:R-:W-:-:S03]  /*0ce0*/  LOP3.LUT P1, RZ, R0, 0x2, RZ, 0xc0, !PT ;  /* 0x0000000200ff7812 */ /* 0x000fc6000782c0ff */
[----:B------:R-:W-:-:S04]  /*0cf0*/  IMAD R35, R20, c[0x0][0x10], RZ ;  /* 0x0000040014237a24 */ /* 0x000fc800078e02ff */
[----:B------:R-:W-:-:S05]  /*0d00*/  IMAD R16, R35, c[0x0][0xc], RZ ;  /* 0x0000030023107a24 */ /* 0x000fca00078e02ff */
[----:B------:R-:W-:-:S05]  /*0d10*/  SHF.L.U32 R16, R16, 0x1, RZ ;  /* 0x0000000110107819 */ /* 0x000fca00000006ff */
[----:B------:R-:W-:-:S04]  /*0d20*/  IMAD.WIDE R16, R16, R21, c[0x0][0x198] ;  /* 0x0000660010107625 */ /* 0x000fc800078e0215 */
[----:B-1----:R-:W-:-:S04]  /*0d30*/  IMAD R37, R26, c[0x0][0x10], R19 ;  /* 0x000004001a257a24 */ /* 0x002fc800078e0213 */
[----:B------:R-:W-:Y:S01]  /*0d40*/  IMAD.WIDE.U32 R16, R37, 0x8, R16 ;  /* 0x0000000825107825 */ /* 0x000fe200078e0010 */
[----:B------:R-:W-:Y:S02]  /*0d50*/  IADD3 R37, R35, R19, RZ ;  /* 0x0000001323257210 */ /* 0x000fe40007ffe0ff */
[----:B------:R-:W-:Y:S02]  /*0d60*/  MOV R35, 0x1 ;  /* 0x0000000100237802 */ /* 0x000fe40000000f00 */
[----:B------:R1:W-:Y:S02]  /*0d70*/  STG.E.64 [R16.64], R22 ;  /* 0x0000001610007986 */ /* 0x0003e4000c101b06 */
[----:B------:R-:W-:Y:S01]  /*0d80*/  SEL R35, R35, 0xffffffff, !P1 ;  /* 0xffffffff23237807 */ /* 0x000fe20004800000 */
[----:B-1----:R-:W-:Y:S01]  /*0d90*/  IMAD.WIDE.U32 R16, R37, R21, c[0x0][0x190] ;  /* 0x0000640025107625 */ /* 0x002fe200078e0015 */
[----:B------:R-:W-:Y:S06]  /*0da0*/  MEMBAR.ALL.GPU ;  /* 0x0000000000007992 */ /* 0x000fec000000a000 */
[----:B------:R-:W-:Y:S01]  /*0db0*/  SEL R37, RZ, c[0x0][0xc], P1 ;  /* 0x00000300ff257a07 */ /* 0x000fe20000800000 */
[----:B------:R-:W-:-:S00]  /*0dc0*/  ERRBAR ;  /* 0x00000000000079ab */ /* 0x000fc00000000000 */
[----:B------:R1:W-:Y:S02]  /*0dd0*/  RED.E.ADD.S32.STRONG.GPU [R16.64], R35 ;  /* 0x000000231000798e */ /* 0x0003e4000c10e386 */
[----:B------:R-:W-:-:S13]  /*0de0*/  ISETP.NE.AND P1, PT, R37, -0x1, PT ;  /* 0xffffffff2500780c */ /* 0x000fda0003f25270 */
[----:B------:R-:W-:Y:S05]  /*0df0*/  @!P1 BRA `(.L_x_4486) ;  /* 0x0000007000009947 */ /* 0x000fea0003800000 */
[----:B-1----:R-:W-:-:S04]  /*0e00*/  IMAD R16, R20, c[0x0][0x10], R19 ;  /* 0x0000040014107a24 */ /* 0x002fc800078e0213 */
[----:B------:R-:W-:-:S05]  /*0e10*/  IMAD.WIDE.U32 R16, R16, R21, c[0x0][0x190] ;  /* 0x0000640010107625 */ /* 0x000fca00078e0015 */
.L_x_4487:
[----:B------:R-:W2:Y:S01]  /*0e20*/  LDG.E.STRONG.GPU R20, [R16.64] ;  /* 0x0000000610147981 */ /* 0x000ea2000c1ef900 */
[----:B------:R-:W-:Y:S01]  /*0e30*/  YIELD ;  /* 0x0000000000007946 */ /* 0x000fe20003800000 */
[----:B--2---:R-:W-:Y:S01]  /*0e40*/  ISETP.NE.AND P1, PT, R20, R37, PT ;  /* 0x000000251400720c */ /* 0x004fe20003f25270 */
[----:B------:R-:W-:-:S12]  /*0e50*/  CCTL.IVALL ;  /* 0x00000000ff00798f */ /* 0x000fd80002000000 */
[----:B------:R-:W-:Y:S05]  /*0e60*/  @P1 BRA `(.L_x_4487) ;  /* 0xffffffb000001947 */ /* 0x000fea000383ffff */
.L_x_4486:
[----:B-1----:R-:W-:Y:S01]  /*0e70*/  ISETP.NE.AND P1, PT, RZ, c[0x0][0xc], PT ;  /* 0x00000300ff007a0c */ /* 0x002fe20003f25270 */
        /* <DEDUP_REMOVED lines=10> */
.L_x_4489:
        /* <DEDUP_REMOVED lines=11> */
[----:B------:R-:W-:-:S04]  /*0fd0*/  IADD3 R21, R17, 0x1, RZ ;  /* 0x0000000111157810 */ /* 0x000fc80007ffe0ff */
[----:B------:R-:W-:-:S13]  /*0fe0*/  ISETP.EQ.OR P3, PT, R21, R26, P2 ;  /* 0x0000001a1500720c */ /* 0x000fda0001762670 */
[----:B------:R-:W1:Y:S01]  /*0ff0*/  @!P3 S2R R20, SR_CTAID.Y ;  /* 0x000000000014b919 */ /* 0x000e620000002600 */
[----:B------:R-:W-:-:S05]  /*1000*/  @!P3 LOP3.LUT R35, R0, 0x1, RZ, 0xc0, !PT ;  /* 0x000000010023b812 */ /* 0x000fca00078ec0ff */
[----:B------:R-:W-:-:S04]  /*1010*/  @!P3 IMAD R35, R35, c[0x0][0x10], RZ ;  /* 0x000004002323ba24 */ /* 0x000fc800078e02ff */
[----:B------:R-:W-:-:S05]  /*1020*/  @!P3 IMAD R35, R35, c[0x0][0xc], RZ ;  /* 0x000003002323ba24 */ /* 0x000fca00078e02ff */
[----:B------:R-:W-:Y:S01]  /*1030*/  @!P3 SHF.L.U32 R35, R35, 0x1, RZ ;  /* 0x000000012323b819 */ /* 0x000fe200000006ff */
[----:B-1----:R-:W-:Y:S02]  /*1040*/  @!P3 IMAD R21, R21, c[0x0][0x10], R20 ;  /* 0x000004001515ba24 */ /* 0x002fe400078e0214 */
[----:B0-2---:R-:W-:Y:S01]  /*1050*/  @!P1 FADD.FTZ R22, R22, R18 ;  /* 0x0000001216169221 */ /* 0x005fe20000010000 */
[----:B------:R-:W-:Y:S01]  /*1060*/  @!P3 MOV R18, 0x4 ;  /* 0x000000040012b802 */ /* 0x000fe20000000f00 */
[----:B------:R-:W-:-:S04]  /*1070*/  @!P1 FADD.FTZ R23, R23, R19 ;  /* 0x0000001317179221 */ /* 0x000fc80000010000 */
[----:B------:R-:W-:-:S06]  /*1080*/  @!P3 IMAD.WIDE R18, R35, R18, c[0x0][0x198] ;  /* 0x000066002312b625 */ /* 0x000fcc00078e0212 */
[----:B------:R-:W-:-:S06]  /*1090*/  @!P3 IMAD.WIDE.U32 R18, R21, 0x8, R18 ;  /* 0x000000081512b825 */ /* 0x000fcc00078e0012 */
[----:B------:R-:W2:Y:S01]  /*10a0*/  @!P3 LDG.E.64 R18, [R18.64] ;  /* 0x000000061212b981 */ /* 0x000ea2000c1e1b00 */
[----:B------:R-:W-:-:S04]  /*10b0*/  IADD3 R21, R17, 0x2, RZ ;  /* 0x0000000211157810 */ /* 0x000fc80007ffe0ff */
[----:B------:R-:W-:-:S13]  /*10c0*/  ISETP.EQ.OR P1, PT, R21, R26, P2 ;  /* 0x0000001a1500720c */ /* 0x000fda0001722670 */
[----:B------:R-:W0:Y:S01]  /*10d0*/  @!P1 S2R R20, SR_CTAID.Y ;  /* 0x0000000000149919 */ /* 0x000e220000002600 */
[----:B------:R-:W-:-:S05]  /*10e0*/  @!P1 LOP3.LUT R35, R0, 0x1, RZ, 0xc0, !PT ;  /* 0x0000000100239812 */ /* 0x000fca00078ec0ff */
[----:B------:R-:W-:-:S04]  /*10f0*/  @!P1 IMAD R35, R35, c[0x0][0x10], RZ ;  /* 0x0000040023239a24 */ /* 0x000fc800078e02ff */
[----:B------:R-:W-:-:S05]  /*1100*/  @!P1 IMAD R35, R35, c[0x0][0xc], RZ ;  /* 0x0000030023239a24 */ /* 0x000fca00078e02ff */
[----:B------:R-:W-:Y:S01]  /*1110*/  @!P1 SHF.L.U32 R35, R35, 0x1, RZ ;  /* 0x0000000123239819 */ /* 0x000fe200000006ff */
[----:B0-----:R-:W-:Y:S02]  /*1120*/  @!P1 IMAD R21, R21, c[0x0][0x10], R20 ;  /* 0x0000040015159a24 */ /* 0x001fe400078e0214 */
[----:B--2---:R-:W-:Y:S01]  /*1130*/  @!P3 FADD.FTZ R22, R22, R18 ;  /* 0x000000121616b221 */ /* 0x004fe20000010000 */
        /* <DEDUP_REMOVED lines=19> */
[----:B------:R-:W-:Y:S02]  /*1270*/  IADD3 R16, R16, -0x4, RZ ;  /* 0xfffffffc10107810 */ /* 0x000fe40007ffe0ff */
[----:B------:R-:W-:Y:S02]  /*1280*/  IADD3 R17, R17, 0x4, RZ ;  /* 0x0000000411117810 */ /* 0x000fe40007ffe0ff */
[----:B------:R-:W-:Y:S01]  /*1290*/  ISETP.NE.AND P1, PT, R16, RZ, PT ;  /* 0x000000ff1000720c */ /* 0x000fe20003f25270 */
[----:B--2---:R-:W-:Y:S02]  /*12a0*/  @!P3 FADD.FTZ R22, R22, R18 ;  /* 0x000000121616b221 */ /* 0x004fe40000010000 */
[----:B------:R-:W-:-:S10]  /*12b0*/  @!P3 FADD.FTZ R23, R23, R19 ;  /* 0x000000131717b221 */ /* 0x000fd40000010000 */
[----:B------:R-:W-:Y:S05]  /*12c0*/  @P1 BRA `(.L_x_4489) ;  /* 0xfffffc5000001947 */ /* 0x000fea000383ffff */
.L_x_4488:
        /* <DEDUP_REMOVED lines=19> */
.L_x_4491:
[----:B------:R-:W-:Y:S05]  /*1400*/  BSYNC B0 ;  /* 0x0000000000007941 */ /* 0x000fea0003800000 */
.L_x_4490:
[----:B------:R-:W-:Y:S05]  /*1410*/  @!P3 BRA `(.L_x_4485) ;  /* 0x000001d00000b947 */ /* 0x000fea0003800000 */
[C---:B------:R-:W-:Y:S02]  /*1420*/  IADD3 R19, R17.reuse, 0x1, RZ ;  /* 0x0000000111137810 */ /* 0x040fe40007ffe0ff */
[----:B------:R-:W-:Y:S02]  /*1430*/  IADD3 R17, R17, 0x2, RZ ;  /* 0x0000000211117810 */ /* 0x000fe40007ffe0ff */
[-C--:B------:R-:W-:Y:S02]  /*1440*/  ISETP.EQ.OR P3, PT, R19, R26.reuse, P2 ;  /* 0x0000001a1300720c */ /* 0x080fe40001762670 */
[----:B------:R-:W-:-:S04]  /*1450*/  ISETP.EQ.OR P1, PT, R17, R26, P2 ;  /* 0x0000001a1100720c */ /* 0x000fc80001722670 */
[----:B------:R-:W-:-:S07]  /*1460*/  ISETP.EQ.OR P1, PT, R16, 0x2, P1 ;  /* 0x000000021000780c */ /* 0x000fce0000f22670 */
[----:B------:R-:W1:Y:S01]  /*1470*/  @!P3 S2R R18, SR_CTAID.Y ;  /* 0x000000000012b919 */ /* 0x000e620000002600 */
[----:B------:R-:W-:-:S05]  /*1480*/  @!P3 LOP3.LUT R16, R0, 0x1, RZ, 0xc0, !PT ;  /* 0x000000010010b812 */ /* 0x000fca00078ec0ff */
[----:B------:R-:W-:Y:S01]  /*1490*/  @!P3 IMAD R16, R16, c[0x0][0x10], RZ ;  /* 0x000004001010ba24 */ /* 0x000fe200078e02ff */
[----:B------:R-:W-:-:S03]  /*14a0*/  @!P1 LOP3.LUT R20, R0, 0x1, RZ, 0xc0, !PT ;  /* 0x0000000100149812 */ /* 0x000fc600078ec0ff */
[----:B------:R-:W-:Y:S02]  /*14b0*/  @!P3 IMAD R16, R16, c[0x0][0xc], RZ ;  /* 0x000003001010ba24 */ /* 0x000fe400078e02ff */
[----:B------:R-:W-:-:S04]  /*14c0*/  @!P1 IMAD R20, R20, c[0x0][0x10], RZ ;  /* 0x0000040014149a24 */ /* 0x000fc800078e02ff */
[----:B------:R-:W-:Y:S02]  /*14d0*/  @!P1 IMAD R20, R20, c[0x0][0xc], RZ ;  /* 0x0000030014149a24 */ /* 0x000fe400078e02ff */
[----:B-1----:R-:W-:Y:S01]  /*14e0*/  @!P3 IMAD R21, R19, c[0x0][0x10], R18 ;  /* 0x000004001315ba24 */ /* 0x002fe200078e0212 */
[----:B------:R-:W-:Y:S02]  /*14f0*/  @!P3 SHF.L.U32 R18, R16, 0x1, RZ ;  /* 0x000000011012b819 */ /* 0x000fe400000006ff */
[----:B------:R-:W1:Y:S01]  /*1500*/  @!P1 S2R R16, SR_CTAID.Y ;  /* 0x0000000000109919 */ /* 0x000e620000002600 */
[----:B------:R-:W-:-:S05]  /*1510*/  @!P3 MOV R19, 0x4 ;  /* 0x000000040013b802 */ /* 0x000fca0000000f00 */
[----:B------:R-:W-:-:S06]  /*1520*/  @!P3 IMAD.WIDE R18, R18, R19, c[0x0][0x198] ;  /* 0x000066001212b625 */ /* 0x000fcc00078e0213 */
[----:B------:R-:W-:-:S06]  /*1530*/  @!P3 IMAD.WIDE.U32 R18, R21, 0x8, R18 ;  /* 0x000000081512b825 */ /* 0x000fcc00078e0012 */
[----:B------:R-:W2:Y:S01]  /*1540*/  @!P3 LDG.E.64 R18, [R18.64] ;  /* 0x000000061212b981 */ /* 0x000ea2000c1e1b00 */
[----:B-1----:R-:W-:Y:S01]  /*1550*/  @!P1 IMAD R21, R17, c[0x0][0x10], R16 ;  /* 0x0000040011159a24 */ /* 0x002fe200078e0210 */
[----:B------:R-:W-:Y:S02]  /*1560*/  @!P1 SHF.L.U32 R16, R20, 0x1, RZ ;  /* 0x0000000114109819 */ /* 0x000fe400000006ff */
[----:B------:R-:W-:-:S05]  /*1570*/  @!P1 MOV R17, 0x4 ;  /* 0x0000000400119802 */ /* 0x000fca0000000f00 */
[----:B------:R-:W-:-:S06]  /*1580*/  @!P1 IMAD.WIDE R16, R16, R17, c[0x0][0x198] ;  /* 0x0000660010109625 */ /* 0x000fcc00078e0211 */
[----:B------:R-:W-:-:S06]  /*1590*/  @!P1 IMAD.WIDE.U32 R16, R21, 0x8, R16 ;  /* 0x0000000815109825 */ /* 0x000fcc00078e0010 */
[----:B------:R-:W3:Y:S01]  /*15a0*/  @!P1 LDG.E.64 R16, [R16.64] ;  /* 0x0000000610109981 */ /* 0x000ee2000c1e1b00 */
[----:B0-2---:R-:W-:Y:S02]  /*15b0*/  @!P3 FADD.FTZ R22, R22, R18 ;  /* 0x000000121616b221 */ /* 0x005fe40000010000 */
[----:B------:R-:W-:Y:S02]  /*15c0*/  @!P3 FADD.FTZ R23, R23, R19 ;  /* 0x000000131717b221 */ /* 0x000fe40000010000 */
[----:B---3--:R-:W-:Y:S02]  /*15d0*/  @!P1 FADD.FTZ R22, R22, R16 ;  /* 0x0000001016169221 */ /* 0x008fe40000010000 */
[----:B------:R-:W-:-:S04]  /*15e0*/  @!P1 FADD.FTZ R23, R23, R17 ;  /* 0x0000001117179221 */ /* 0x000fc80000010000 */
.L_x_4485:
[----:B------:R-:W-:Y:S01]  /*15f0*/  LOP3.LUT P1, RZ, R26, R34, RZ, 0xfc, !PT ;  /* 0x000000221aff7212 */ /* 0x000fe2000782fcff */
[----:B------:R-:W-:Y:S01]  /*1600*/  @!P2 STS.64 [0x88], R22 ;  /* 0x00008816ff00a388 */ /* 0x000fe20000000a00 */
[----:B------:R-:W-:Y:S01]  /*1610*/  ISETP.EQ.U32.AND P3, PT, RZ, c[0x0][0x168], PT ;  /* 0x00005a00ff007a0c */ /* 0x000fe20003f62070 */
[----:B------:R-:W-:Y:S01]  /*1620*/  HFMA2.MMA R21, -RZ, RZ, 0, 2.384185791015625e-07 ;  /* 0x00000004ff157435 */ /* 0x000fe200000001ff */
[----:B------:R-:W-:-:S02]  /*1630*/  IADD3 R24, R25, R24, RZ ;  /* 0x0000001819187210 */ /* 0x000fc40007ffe0ff */
[----:B------:R-:W-:-:S13]  /*1640*/  ISETP.EQ.OR.EX P1, PT, RZ, c[0x0][0x16c], P1, P3 ;  /* 0x00005b00ff007a0c */ /* 0x000fda0000f22730 */
[----:B------:R-:W-:Y:S01]  /*1650*/  @!P1 MOV R18, 0x8 ;  /* 0x0000000800129802 */ /* 0x000fe20000000f00 */
[----:B------:R-:W-:Y:S02]  /*1660*/  @!P1 FMUL.FTZ R17, R23, c[0x0][0x1f4] ;  /* 0x00007d0017119a20 */ /* 0x000fe40000410000 */
[----:B------:R-:W-:Y:S02]  /*1670*/  @!P1 FMUL.FTZ R16, R22, c[0x0][0x1f4] ;  /* 0x00007d0016109a20 */ /* 0x000fe40000410000 */
[----:B------:R-:W-:-:S05]  /*1680*/  @!P1 IMAD.WIDE R18, R15, R18, c[0x0][0x168] ;  /* 0x00005a000f129625 */ /* 0x000fca00078e0212 */
[----:B------:R1:W-:Y:S02]  /*1690*/  @!P1 STG.E.64 [R18.64], R16 ;  /* 0x0000001012009986 */ /* 0x0003e4000c101b06 */
[CC--:B-1----:R-:W-:Y:S02]  /*16a0*/  IMAD.WIDE R18, R24.reuse, R21.reuse, c[0x0][0x178] ;  /* 0x00005e0018127625 */ /* 0x0c2fe400078e0215 */
[----:B------:R-:W-:Y:S02]  /*16b0*/  BAR.SYNC.DEFER_BLOCKING 0x0 ;  /* 0x0000000000007b1d */ /* 0x000fe40000010000 */
[----:B------:R-:W-:-:S04]  /*16c0*/  IMAD.WIDE R16, R24, R21, c[0x0][0x180] ;  /* 0x0000600018107625 */ /* 0x000fc800078e0215 */
[----:B------:R-:W2:Y:S04]  /*16d0*/  LDG.E.64 R18, [R18.64] ;  /* 0x0000000612127981 */ /* 0x000ea8000c1e1b00 */
[----:B------:R-:W2:Y:S01]  /*16e0*/  LDG.E.64 R16, [R16.64] ;  /* 0x0000000610107981 */ /* 0x000ea2000c1e1b00 */
[----:B------:R-:W-:Y:S02]  /*16f0*/  ISETP.NE.AND P4, PT, RZ, UR5, PT ;  /* 0x00000005ff007c0c */ /* 0x000fe4000bf85270 */
[----:B------:R-:W-:Y:S01]  /*1700*/  ISETP.GE.U32.AND P2, PT, R29, c[0x0][0x1c8], PT ;  /* 0x000072001d007a0c */ /* 0x000fe20003f46070 */
[----:B------:R-:W1:Y:S01]  /*1710*/  LDS.64 R20, [0x88] ;  /* 0x00008800ff147984 */ /* 0x000e620000000a00 */
[----:B------:R-:W-:Y:S02]  /*1720*/  ISETP.GE.U32.AND P3, PT, R28, c[0x0][0x1c8], PT ;  /* 0x000072001c007a0c */ /* 0x000fe40003f66070 */
[----:B------:R-:W-:-:S02]  /*1730*/  ISETP.GE.AND.EX P2, PT, R32, c[0x0][0x1cc], PT, P2 ;  /* 0x0000730020007a0c */ /* 0x000fc40003f46320 */
[----:B------:R-:W-:Y:S02]  /*1740*/  ISETP.GE.AND.EX P3, PT, R31, c[0x0][0x1cc], PT, P3 ;  /* 0x000073001f007a0c */ /* 0x000fe40003f66330 */
[C---:B------:R-:W-:Y:S02]  /*1750*/  ISETP.GT.U32.OR P2, PT, R34.reuse, 0x1bf, P2 ;  /* 0x000001bf2200780c */ /* 0x040fe40001744470 */
[----:B------:R-:W-:Y:S01]  /*1760*/  ISETP.GT.U32.OR P3, PT, R34, 0x1bf, P3 ;  /* 0x000001bf2200780c */ /* 0x000fe20001f64470 */
[----:B-1----:R-:W-:-:S04]  /*1770*/  FMUL.FTZ R24, R20, c[0x0][0x1f4] ;  /* 0x00007d0014187a20 */ /* 0x002fc80000410000 */
[C---:B------:R-:W-:Y:S02]  /*1780*/  FMUL.FTZ R20, R24.reuse, R24 ;  /* 0x0000001818147220 */ /* 0x040fe40000410000 */
[C---:B------:R-:W-:Y:S02]  /*1790*/  FADD.FTZ R7, -R24.reuse, R7 ;  /* 0x0000000718077221 */ /* 0x040fe40000010100 */
[----:B------:R-:W-:Y:S02]  /*17a0*/  FFMA.FTZ R20, R21, c[0x0][0x1f4], -R20 ;  /* 0x00007d0015147a23 */ /* 0x000fe40000010814 */
[C---:B0-----:R-:W-:Y:S02]  /*17b0*/  FADD.FTZ R23, -R24.reuse, R8 ;  /* 0x0000000818177221 */ /* 0x041fe40000010100 */
[----:B------:R-:W-:Y:S01]  /*17c0*/  FADD.FTZ R9, -R24, R9 ;  /* 0x0000000918097221 */ /* 0x000fe20000010100 */
[----:B------:R-:W-:Y:S01]  /*17d0*/  FSETP.GTU.FTZ.AND P1, PT, R20, RZ, PT ;  /* 0x000000ff1400720b */ /* 0x000fe20003f3c000 */
[----:B------:R-:W-:-:S02]  /*17e0*/  FADD.FTZ R35, -R24, R10 ;  /* 0x0000000a18237221 */ /* 0x000fc40000010100 */
[C---:B------:R-:W-:Y:S02]  /*17f0*/  FADD.FTZ R11, -R24.reuse, R11 ;  /* 0x0000000b180b7221 */ /* 0x040fe40000010100 */
[C---:B------:R-:W-:Y:S02]  /*1800*/  FADD.FTZ R37, -R24.reuse, R12 ;  /* 0x0000000c18257221 */ /* 0x040fe40000010100 */
[----:B------:R-:W-:-:S06]  /*1810*/  FADD.FTZ R13, -R24, R13 ;  /* 0x0000000d180d7221 */ /* 0x000fcc0000010100 */
[----:B------:R-:W-:Y:S01]  /*1820*/  @P1 FADD.FTZ R21, R20, c[0x0][0x188] ;  /* 0x0000620014151621 */ /* 0x000fe20000010000 */
[----:B------:R-:W-:-:S06]  /*1830*/  MOV R20, 0x3f800000 ;  /* 0x3f80000000147802 */ /* 0x000fcc0000000f00 */
[----:B------:R0:W1:Y:S01]  /*1840*/  @P1 MUFU.RSQ R20, R21 ;  /* 0x0000001500141308 */ /* 0x0000620000001400 */
[----:B------:R-:W-:-:S04]  /*1850*/  ISETP.GE.U32.AND P1, PT, R27, c[0x0][0x1c8], PT ;  /* 0x000072001b007a0c */ /* 0x000fc80003f26070 */
[----:B------:R-:W-:Y:S01]  /*1860*/  ISETP.GE.AND.EX P1, PT, R30, c[0x0][0x1cc], PT, P1 ;  /* 0x000073001e007a0c */ /* 0x000fe20003f26310 */
[----:B0-----:R-:W-:-:S03]  /*1870*/  FADD.FTZ R21, -R24, R6 ;  /* 0x0000000618157221 */ /* 0x001fc60000010100 */
[----:B------:R-:W-:Y:S01]  /*1880*/  ISETP.GT.U32.OR P1, PT, R34, 0x1bf, P1 ;  /* 0x000001bf2200780c */ /* 0x000fe20000f24470 */
[-C--:B-1----:R-:W-:Y:S02]  /*1890*/  FMUL.FTZ R21, R21, R20.reuse ;  /* 0x0000001415157220 */ /* 0x082fe40000410000 */
[-C--:B------:R-:W-:Y:S02]  /*18a0*/  FMUL.FTZ R22, R7, R20.reuse ;  /* 0x0000001407167220 */ /* 0x080fe40000410000 */
[-C--:B------:R-:W-:Y:S02]  /*18b0*/  FMUL.FTZ R23, R23, R20.reuse ;  /* 0x0000001417177220 */ /* 0x080fe40000410000 */
[-C--:B------:R-:W-:Y:S02]  /*18c0*/  FMUL.FTZ R24, R9, R20.reuse ;  /* 0x0000001409187220 */ /* 0x080fe40000410000 */
[-C--:B------:R-:W-:Y:S02]  /*18d0*/  FMUL.FTZ R35, R35, R20.reuse ;  /* 0x0000001423237220 */ /* 0x080fe40000410000 */
[----:B------:R-:W-:-:S02]  /*18e0*/  FMUL.FTZ R11, R11, R20 ;  /* 0x000000140b0b7220 */ /* 0x000fc40000410000 */
[-C--:B------:R-:W-:Y:S02]  /*18f0*/  FMUL.FTZ R37, R37, R20.reuse ;  /* 0x0000001425257220 */ /* 0x080fe40000410000 */
[----:B------:R-:W-:Y:S02]  /*1900*/  FMUL.FTZ R20, R13, R20 ;  /* 0x000000140d147220 */ /* 0x000fe40000410000 */
[----:B--2---:R-:W-:Y:S02]  /*1910*/  FFMA.FTZ R9, R19, R11, R17 ;  /* 0x0000000b13097223 */ /* 0x004fe40000010011 */
[C-C-:B------:R-:W-:Y:S02]  /*1920*/  FFMA.FTZ R12, R18.reuse, R21, R16.reuse ;  /* 0x00000015120c7223 */ /* 0x140fe40000010010 */
[C-C-:B------:R-:W-:Y:S02]  /*1930*/  FFMA.FTZ R6, R18.reuse, R23, R16.reuse ;  /* 0x0000001712067223 */ /* 0x140fe40000010010 */
[----:B------:R-:W-:-:S02]  /*1940*/  FFMA.FTZ R8, R18, R35, R16 ;  /* 0x0000002312087223 */ /* 0x000fc40000010010 */
[----:B------:R-:W-:Y:S02]  /*1950*/  FFMA.FTZ R10, R18, R37, R16 ;  /* 0x00000025120a7223 */ /* 0x000fe40000010010 */
        /* <DEDUP_REMOVED lines=14> */
.L_x_4492:
[----:B------:R-:W-:Y:S01]  /*1a40*/  BSSY B0, `(.L_x_4493) ;  /* 0x000000b000007945 */ /* 0x000fe20003800000 */
        /* <DEDUP_REMOVED lines=8> */
[----:B------:R-:W-:-:S05]  /*1ad0*/  LEA.HI.X R19, R16, c[0x0][0x164], R19, 0x2, P5 ;  /* 0x0000590010137a11 */ /* 0x000fca00028f1413 */
[----:B------:R0:W-:Y:S04]  /*1ae0*/  STG.E.64 [R18.64], R12 ;  /* 0x0000000c12007986 */ /* 0x0001e8000c101b06 */
.L_x_4494:
[----:B------:R-:W-:Y:S05]  /*1af0*/  BSYNC B0 ;  /* 0x0000000000007941 */ /* 0x000fea0003800000 */
.L_x_4493:
        /* <DEDUP_REMOVED lines=11> */
.L_x_4495:
[----:B------:R-:W-:Y:S01]  /*1bb0*/  BSSY B0, `(.L_x_4496) ;  /* 0x000000b000007945 */ /* 0x000fe20003800000 */
[----:B------:R-:W-:Y:S05]  /*1bc0*/  @P2 BRA `(.L_x_4497) ;  /* 0x0000009000002947 */ /* 0x000fea0003800000 */
[----:B0-----:R-:W-:Y:S01]  /*1bd0*/  MOV R12, R2 ;  /* 0x00000002000c7202 */ /* 0x001fe20000000f00 */
        /* <DEDUP_REMOVED lines=8> */
.L_x_4497:
[----:B------:R-:W-:Y:S05]  /*1c60*/  BSYNC B0 ;  /* 0x0000000000007941 */ /* 0x000fea0003800000 */
.L_x_4496:
        /* <DEDUP_REMOVED lines=11> */
.L_x_4498:
        /* <DEDUP_REMOVED lines=11> */
.L_x_4500:
[----:B------:R-:W-:Y:S05]  /*1dd0*/  BSYNC B0 ;  /* 0x0000000000007941 */ /* 0x000fea0003800000 */
.L_x_4499:
        /* <DEDUP_REMOVED lines=11> */
.L_x_4501:
[----:B------:R-:W-:Y:S01]  /*1e90*/  BSSY B0, `(.L_x_4502) ;  /* 0x000000a000007945 */ /* 0x000fe20003800000 */
[----:B------:R-:W-:Y:S05]  /*1ea0*/  @P1 BRA `(.L_x_4503) ;  /* 0x0000008000001947 */ /* 0x000fea0003800000 */
[----:B------:R-:W-:Y:S01]  /*1eb0*/  MOV R3, R5 ;  /* 0x0000000500037202 */ /* 0x000fe20000000f00 */
[----:B------:R-:W-:-:S04]  /*1ec0*/  IMAD R30, R30, c[0x0][0x1c0], RZ ;  /* 0x000070001e1e7a24 */ /* 0x000fc800078e02ff */
[----:B------:R-:W-:-:S04]  /*1ed0*/  IMAD.WIDE.U32 R4, R27, c[0x0][0x1c0], R2 ;  /* 0x000070001b047a25 */ /* 0x000fc800078e0002 */
[----:B------:R-:W-:Y:S01]  /*1ee0*/  IMAD R3, R27, c[0x0][0x1c4], R30 ;  /* 0x000071001b037a24 */ /* 0x000fe200078e021e */
[----:B------:R-:W-:-:S04]  /*1ef0*/  LEA R2, P1, R4, c[0x0][0x160], 0x2 ;  /* 0x0000580004027a11 */ /* 0x000fc800078210ff */
[----:B------:R-:W-:-:S04]  /*1f00*/  IADD3 R3, R5, R3, RZ ;  /* 0x0000000305037210 */ /* 0x000fc80007ffe0ff */
[----:B------:R-:W-:-:S05]  /*1f10*/  LEA.HI.X R3, R4, c[0x0][0x164], R3, 0x2, P1 ;  /* 0x0000590004037a11 */ /* 0x000fca00008f1403 */
[----:B------:R1:W-:Y:S02]  /*1f20*/  STG.E.64 [R2.64], R10 ;  /* 0x0000000a02007986 */ /* 0x0003e4000c101b06 */
.L_x_4503:
[----:B------:R-:W-:Y:S05]  /*1f30*/  BSYNC B0 ;  /* 0x0000000000007941 */ /* 0x000fea0003800000 */
.L_x_4502:
[----:B------:R-:W-:Y:S02]  /*1f40*/  IADD3 R15, R15, c[0x0][0x10], RZ ;  /* 0x000004000f0f7a10 */ /* 0x000fe40007ffe0ff */
[----:B------:R-:W-:Y:S02]  /*1f50*/  IADD3 R0, R0, 0x1, RZ ;  /* 0x0000000100007810 */ /* 0x000fe40007ffe0ff */
[----:B------:R-:W-:-:S13]  /*1f60*/  ISETP.GE.AND P1, PT, R15, UR4, PT ;  /* 0x000000040f007c0c */ /* 0x000fda000bf26270 */
[----:B------:R-:W-:Y:S01]  /*1f70*/  @P1 CALL.REL.NOINC `(.L_x_4504) ;  /* 0x0000001000001944 */ /* 0x000fe20003c00000 */
[----:B------:R-:W-:Y:S05]  /*1f80*/  BRA `(.L_x_4505) ;  /* 0xffffe22000007947 */ /* 0x000fea000383ffff */
.L_x_4504:
[----:B------:R-:W-:Y:S05]  /*1f90*/  EXIT ;  /* 0x000000000000794d */ /* 0x000fea0003800000 */
.L_x_4506:
        /* <DEDUP_REMOVED lines=14> */
.L_x_5237:


//--------------------- .text._Z35group_norm_nhwc_fwd_one_pass_kernelI11Fp32IOFp32WLi128ELi56ELi448EEv26Group_norm_nhwc_fwd_params --------------------------
	.section	.text._Z35group_norm_nhwc_fwd_one_pass_kernelI11Fp32IOFp32WLi128ELi56ELi448EEv26Group_norm_nhwc_fwd_params,"ax",@progbits
	.sectioninfo	@"SHI_REGISTERS=57"
	.align	128
        .global         _Z35group_norm_nhwc_fwd_one_pass_kernelI11Fp32IOFp32WLi128ELi56ELi448EEv26Group_norm_nhwc_fwd_params
        .type           _Z35group_norm_nhwc_fwd_one_pass_kernelI11Fp32IOFp32WLi128ELi56ELi448EEv26Group_norm_nhwc_fwd_params,@function
        .size           _Z35group_norm_nhwc_fwd_one_pass_kernelI11Fp32IOFp32WLi128ELi56ELi448EEv26Group_norm_nhwc_fwd_params,(.L_x_5238 - _Z35group_norm_nhwc_fwd_one_pass_kernelI11Fp32IOFp32WLi128ELi56ELi448EEv26Group_norm_nhwc_fwd_params)
        .other          _Z35group_norm_nhwc_fwd_one_pass_kernelI11Fp32IOFp32WLi128ELi56ELi448EEv26Group_norm_nhwc_fwd_params,@"STO_CUDA_ENTRY STV_DEFAULT"
_Z35group_norm_nhwc_fwd_one_pass_kernelI11Fp32IOFp32WLi128ELi56ELi448EEv26Group_norm_nhwc_fwd_params:
.text._Z35group_norm_nhwc_fwd_one_pass_kernelI11Fp32IOFp32WLi128ELi56ELi448EEv26Group_norm_nhwc_fwd_params:
        /* <DEDUP_REMOVED lines=9> */
[----:B------:R-:W-:Y:S01]  /*0090*/  ISETP.NE.U32.AND P1, PT, RZ, c[0x0][0x168], PT ;  /* 0x00005a00ff007a0c */ /* 0x000fe20003f25070 */
[----:B------:R-:W-:Y:S01]  /*00a0*/  HFMA2.MMA R45, -RZ, RZ, 0, 0 ;  /* 0x00000000ff2d7435 */ /* 0x000fe200000001ff */
[----:B------:R-:W-:Y:S01]  /*00b0*/  MOV R36, R42 ;  /* 0x0000002a00247202 */ /* 0x000fe20000000f00 */
[----:B------:R-:W1:Y:S01]  /*00c0*/  S2R R41, SR_CTAID.X ;  /* 0x0000000000297919 */ /* 0x000e620000002500 */
[----:B------:R-:W-:Y:S02]  /*00d0*/  ULDC.U8 UR5, c[0x0][0x1dc] ;  /* 0x0000770000057ab9 */ /* 0x000fe40000000000 */
[----:B------:R-:W-:Y:S01]  /*00e0*/  ULDC.64 UR6, c[0x0][0x118] ;  /* 0x0000460000067ab9 */ /* 0x000fe20000000a00 */
[----:B------:R-:W2:Y:S01]  /*00f0*/  S2R R50, SR_LANEID ;  /* 0x0000000000327919 */ /* 0x000ea20000000000 */
[--C-:B0-----:R-:W-:Y:S02]  /*0100*/  SHF.R.U32.HI R2, RZ, 0x2, R5.reuse ;  /* 0x00000002ff027819 */ /* 0x101fe40000011605 */
[----:B------:R-:W-:-:S02]  /*0110*/  SHF.R.S32.HI R0, RZ, 0x1f, R5 ;  /* 0x0000001fff007819 */ /* 0x000fc40000011405 */
[-C--:B-1----:R-:W-:Y:S01]  /*0120*/  LOP3.LUT P0, RZ, R41, R5.reuse, RZ, 0xfc, !PT ;  /* 0x0000000529ff7212 */ /* 0x082fe2000780fcff */
[----:B------:R-:W-:Y:S01]  /*0130*/  IMAD.WIDE.U32 R2, R2, 0x24924925, RZ ;  /* 0x2492492502027825 */ /* 0x000fe200078e00ff */
[----:B------:R-:W-:Y:S02]  /*0140*/  ISETP.GE.U32.AND P4, PT, R5, 0x1c0, PT ;  /* 0x000001c00500780c */ /* 0x000fe40003f86070 */
[----:B------:R-:W-:Y:S01]  /*0150*/  ISETP.NE.AND.EX P0, PT, RZ, c[0x0][0x16c], !P0, P1 ;  /* 0x00005b00ff007a0c */ /* 0x000fe20004705310 */
[----:B------:R-:W-:Y:S01]  /*0160*/  IMAD R11, R41, c[0x0][0x1e4], R3 ;  /* 0x00007900290b7a24 */ /* 0x000fe200078e0203 */
        /* <DEDUP_REMOVED lines=13> */
[----:B------:R-:W-:-:S02]  /*0240*/  IADD3 R37, R11, 0x70, RZ ;  /* 0x000000700b257810 */ /* 0x000fc40007ffe0ff */
[----:B------:R-:W-:Y:S02]  /*0250*/  ISETP.LT.AND.EX P1, PT, R49, c[0x0][0x1cc], !P4, P1 ;  /* 0x0000730031007a0c */ /* 0x000fe40006721310 */
[----:B------:R-:W-:Y:S02]  /*0260*/  ISETP.LT.AND.EX P2, PT, R48, c[0x0][0x1cc], !P4, P2 ;  /* 0x0000730030007a0c */ /* 0x000fe40006741320 */
[----:B------:R-:W-:Y:S02]  /*0270*/  ISETP.LT.AND.EX P3, PT, R47, c[0x0][0x1cc], !P4, P3 ;  /* 0x000073002f007a0c */ /* 0x000fe40006761330 */
[----:B------:R-:W-:Y:S02]  /*0280*/  ISETP.LT.AND.EX P4, PT, R46, c[0x0][0x1cc], !P4, P5 ;  /* 0x000073002e007a0c */ /* 0x000fe40006781350 */
[----:B------:R-:W-:Y:S02]  /*0290*/  SHF.R.S32.HI R35, RZ, 0x5, R0 ;  /* 0x00000005ff237819 */ /* 0x000fe40000011400 */
[----:B------:R-:W-:-:S02]  /*02a0*/  SHF.L.U32 R34, R34, 0x1, RZ ;  /* 0x0000000122227819 */ /* 0x000fc400000006ff */
[----:B--2---:R-:W-:Y:S02]  /*02b0*/  SHF.R.S32.HI R44, RZ, 0x1f, R37 ;  /* 0x0000001fff2c7819 */ /* 0x004fe40000011425 */
.L_x_4544:
[----:B-1----:R-:W-:Y:S01]  /*02c0*/  IABS R5, c[0x0][0x1d8] ;  /* 0x0000760000057a13 */ /* 0x002fe20000000000 */
[----:B0-----:R-:W0:Y:S01]  /*02d0*/  S2R R51, SR_TID.X ;  /* 0x0000000000337919 */ /* 0x001e220000002100 */
[----:B------:R-:W-:Y:S02]  /*02e0*/  CS2R R28, SRZ ;  /* 0x00000000001c7805 */ /* 0x000fe4000001ff00 */
[----:B------:R-:W1:Y:S08]  /*02f0*/  I2F.RP R0, R5 ;  /* 0x0000000500007306 */ /* 0x000e700000209400 */
[----:B-1----:R-:W1:Y:S02]  /*0300*/  MUFU.RCP R0, R0 ;  /* 0x0000000000007308 */ /* 0x002e640000001000 */
[----:B-1----:R-:W-:-:S06]  /*0310*/  IADD3 R2, R0, 0xffffffe, RZ ;  /* 0x0ffffffe00027810 */ /* 0x002fcc0007ffe0ff */
[----:B------:R1:W2:Y:S02]  /*0320*/  F2I.FTZ.U32.TRUNC.NTZ R3, R2 ;  /* 0x0000000200037305 */ /* 0x0002a4000021f000 */
[----:B-1----:R-:W-:Y:S02]  /*0330*/  MOV R2, RZ ;  /* 0x000000ff00027202 */ /* 0x002fe40000000f00 */
[----:B--2---:R-:W-:-:S05]  /*0340*/  IADD3 R4, RZ, -R3, RZ ;  /* 0x80000003ff047210 */ /* 0x004fca0007ffe0ff */
[----:B------:R-:W-:Y:S01]  /*0350*/  IMAD R7, R4, R5, RZ ;  /* 0x0000000504077224 */ /* 0x000fe200078e02ff */
[----:B------:R-:W-:-:S03]  /*0360*/  IABS R4, R36 ;  /* 0x0000002400047213 */ /* 0x000fc60000000000 */
[----:B------:R-:W-:Y:S01]  /*0370*/  IMAD.HI.U32 R3, R3, R7, R2 ;  /* 0x0000000703037227 */ /* 0x000fe200078e0002 */
[----:B0-----:R-:W-:-:S05]  /*0380*/  SHF.R.U32.HI R2, RZ, 0x2, R51 ;  /* 0x00000002ff027819 */ /* 0x001fca0000011633 */
        /* <DEDUP_REMOVED lines=11> */
[----:B------:R-:W-:Y:S02]  /*0440*/  ISETP.NE.AND P6, PT, RZ, c[0x0][0x1d8], PT ;  /* 0x00007600ff007a0c */ /* 0x000fe40003fc5270 */
[----:B------:R-:W-:Y:S01]  /*0450*/  MOV R5, R3 ;  /* 0x0000000300057202 */ /* 0x000fe20000000f00 */
[----:B------:R-:W-:-:S03]  /*0460*/  IMAD.WIDE.U32 R2, R2, 0x24924925, RZ ;  /* 0x2492492502027825 */ /* 0x000fc600078e00ff */
[----:B------:R-:W-:-:S07]  /*0470*/  @!P5 IADD3 R5, -R5, RZ, RZ ;  /* 0x000000ff0505d210 */ /* 0x000fce0007ffe1ff */
[----:B------:R-:W-:-:S04]  /*0480*/  @!P6 LOP3.LUT R5, RZ, c[0x0][0x1d8], RZ, 0x33, !PT ;  /* 0x00007600ff05ea12 */ /* 0x000fc800078e33ff */
[----:B------:R-:W-:Y:S02]  /*0490*/  IADD3 R43, -R5, RZ, RZ ;  /* 0x000000ff052b7210 */ /* 0x000fe40007ffe1ff */
[----:B------:R-:W-:-:S03]  /*04a0*/  SHF.R.S32.HI R0, RZ, 0x1f, R5 ;  /* 0x0000001fff007819 */ /* 0x000fc60000011405 */
[----:B------:R-:W-:Y:S02]  /*04b0*/  IMAD R43, R43, c[0x0][0x1d8], R36 ;  /* 0x000076002b2b7a24 */ /* 0x000fe400078e0224 */
[----:B------:R-:W-:Y:S02]  /*04c0*/  IMAD R2, R0, c[0x0][0x1d0], RZ ;  /* 0x0000740000027a24 */ /* 0x000fe400078e02ff */
[----:B------:R-:W-:Y:S02]  /*04d0*/  IMAD R43, R43, 0x38, RZ ;  /* 0x000000382b2b7824 */ /* 0x000fe400078e02ff */
[----:B------:R-:W-:Y:S02]  /*04e0*/  IMAD R0, R41, c[0x0][0x1e4], R3 ;  /* 0x0000790029007a24 */ /* 0x000fe400078e0203 */
[----:B------:R-:W-:Y:S01]  /*04f0*/  IMAD R31, R5, c[0x0][0x1d4], R2 ;  /* 0x00007500051f7a24 */ /* 0x000fe200078e0202 */
[----:B------:R-:W-:Y:S01]  /*0500*/  IADD3 R32, P5, R34, R43, RZ ;  /* 0x0000002b22207210 */ /* 0x000fe20007fbe0ff */
[----:B------:R-:W-:Y:S01]  /*0510*/  @P1 IMAD R2, R49, c[0x0][0x1c0], RZ ;  /* 0x0000700031021a24 */ /* 0x000fe200078e02ff */
[----:B------:R-:W-:-:S02]  /*0520*/  IADD3 R19, R0, 0x40, RZ ;  /* 0x0000004000137810 */ /* 0x000fc40007ffe0ff */
[----:B------:R-:W-:Y:S01]  /*0530*/  LEA.HI.X.SX32 R33, R43, R4, 0x1, P5 ;  /* 0x000000042b217211 */ /* 0x000fe200028f0eff */
[----:B------:R-:W-:Y:S01]  /*0540*/  @P1 IMAD R7, R11, c[0x0][0x1c4], R2 ;  /* 0x000071000b071a24 */ /* 0x000fe200078e0202 */
[----:B------:R-:W-:Y:S02]  /*0550*/  ISETP.GE.U32.AND P6, PT, R19, c[0x0][0x1c8], PT ;  /* 0x0000720013007a0c */ /* 0x000fe40003fc6070 */
[----:B------:R-:W-:Y:S01]  /*0560*/  SHF.R.S32.HI R10, RZ, 0x1f, R19 ;  /* 0x0000001fff0a7819 */ /* 0x000fe20000011413 */
[----:B------:R-:W-:-:S03]  /*0570*/  IMAD.WIDE.U32 R32, R5, c[0x0][0x1d0], R32 ;  /* 0x0000740005207a25 */ /* 0x000fc600078e0020 */
[----:B------:R-:W-:Y:S01]  /*0580*/  ISETP.GE.AND.EX P6, PT, R10, c[0x0][0x1cc], PT, P6 ;  /* 0x000073000a007a0c */ /* 0x000fe20003fc6360 */
[----:B------:R-:W-:Y:S01]  /*0590*/  @P2 IMAD R5, R48, c[0x0][0x1c0], RZ ;  /* 0x0000700030052a24 */ /* 0x000fe200078e02ff */
[----:B------:R-:W-:Y:S02]  /*05a0*/  IADD3 R31, R33, R31, RZ ;  /* 0x0000001f211f7210 */ /* 0x000fe40007ffe0ff */
[-C--:B------:R-:W-:Y:S01]  /*05b0*/  @P1 MOV R30, R32.reuse ;  /* 0x00000020001e1202 */ /* 0x080fe20000000f00 */
[----:B------:R-:W-:Y:S01]  /*05c0*/  @P2 IMAD R9, R40, c[0x0][0x1c4], R5 ;  /* 0x0000710028092a24 */ /* 0x000fe200078e0205 */
[----:B------:R-:W-:Y:S02]  /*05d0*/  @P2 MOV R4, R32 ;  /* 0x0000002000042202 */ /* 0x000fe40000000f00 */
[----:B------:R-:W-:Y:S01]  /*05e0*/  @P2 MOV R5, R31 ;  /* 0x0000001f00052202 */ /* 0x000fe20000000f00 */
[----:B------:R-:W-:Y:S01]  /*05f0*/  @P1 IMAD.WIDE.U32 R2, R11, c[0x0][0x1c0], R30 ;  /* 0x000070000b021a25 */ /* 0x000fe200078e001e */
[----:B------:R-:W-:-:S03]  /*0600*/  ISETP.LT.U32.AND P6, PT, R51, 0x1c0, !P6 ;  /* 0x000001c03300780c */ /* 0x000fc600077c1070 */
[----:B------:R-:W-:Y:S01]  /*0610*/  @P2 IMAD.WIDE.U32 R4, R40, c[0x0][0x1c0], R4 ;  /* 0x0000700028042a25 */ /* 0x000fe200078e0004 */
[----:B------:R-:W-:Y:S02]  /*0620*/  @P1 IADD3 R7, R3, R7, RZ ;  /* 0x0000000703071210 */ /* 0x000fe40007ffe0ff */
[----:B------:R-:W-:Y:S01]  /*0630*/  @P1 LEA R6, P5, R2, c[0x0][0x170], 0x2 ;  /* 0x00005c0002061a11 */ /* 0x000fe200078a10ff */
[----:B------:R-:W-:Y:S01]  /*0640*/  @P4 IMAD R11, R46, c[0x0][0x1c0], RZ ;  /* 0x000070002e0b4a24 */ /* 0x000fe200078e02ff */
[----:B------:R-:W-:Y:S02]  /*0650*/  @P2 IADD3 R3, R5, R9, RZ ;  /* 0x0000000905032210 */ /* 0x000fe40007ffe0ff */
[----:B------:R-:W-:Y:S01]  /*0660*/  @P1 LEA.HI.X R7, R2, c[0x0][0x174], R7, 0x2, P5 ;  /* 0x00005d0002071a11 */ /* 0x000fe200028f1407 */
[----:B------:R-:W-:Y:S01]  /*0670*/  @P3 IMAD R2, R47, c[0x0][0x1c0], RZ ;  /* 0x000070002f023a24 */ /* 0x000fe200078e02ff */
[----:B------:R-:W-:Y:S01]  /*0680*/  @P2 LEA R8, P5, R4, c[0x0][0x170], 0x2 ;  /* 0x00005c0004082a11 */ /* 0x000fe200078a10ff */
[----:B------:R-:W-:Y:S01]  /*0690*/  @P4 IMAD R15, R38, c[0x0][0x1c4], R11 ;  /* 0x00007100260f4a24 */ /* 0x000fe200078e020b */
[----:B------:R-:W-:Y:S01]  /*06a0*/  @P3 MOV R5, R31 ;  /* 0x0000001f00053202 */ /* 0x000fe20000000f00 */
[----:B------:R-:W-:Y:S01]  /*06b0*/  @P6 IMAD R12, R10, c[0x0][0x1c0], RZ ;  /* 0x000070000a0c6a24 */ /* 0x000fe200078e02ff */
[----:B------:R-:W-:Y:S01]  /*06c0*/  @P2 LEA.HI.X R9, R4, c[0x0][0x174], R3, 0x2, P5 ;  /* 0x00005d0004092a11 */ /* 0x000fe200028f1403 */
[----:B------:R-:W-:Y:S01]  /*06d0*/  @P3 IMAD R3, R39, c[0x0][0x1c4], R2 ;  /* 0x0000710027033a24 */ /* 0x000fe200078e0202 */
[-C--:B------:R-:W-:Y:S01]  /*06e0*/  @P3 MOV R4, R32.reuse ;  /* 0x0000002000043202 */ /* 0x080fe20000000f00 */
[----:B------:R-:W-:Y:S01]  /*06f0*/  @P6 IMAD R17, R19, c[0x0][0x1c4], R12 ;  /* 0x0000710013116a24 */ /* 0x000fe200078e020c */
[----:B------:R-:W-:-:S02]  /*0700*/  @P4 MOV R10, R32 ;  /* 0x00000020000a4202 */ /* 0x000fc40000000f00 */
[-C--:B------:R-:W-:Y:S01]  /*0710*/  @P4 MOV R11, R31.reuse ;  /* 0x0000001f000b4202 */ /* 0x080fe20000000f00 */
[----:B------:R-:W-:Y:S01]  /*0720*/  @P3 IMAD.WIDE.U32 R4, R39, c[0x0][0x1c0], R4 ;  /* 0x0000700027043a25 */ /* 0x000fe200078e0004 */
[----:B------:R-:W-:Y:S02]  /*0730*/  @P6 MOV R12, R32 ;  /* 0x00000020000c6202 */ /* 0x000fe40000000f00 */
[----:B------:R-:W-:Y:S01]  /*0740*/  @P6 MOV R13, R31 ;  /* 0x0000001f000d6202 */ /* 0x000fe20000000f00 */
[----:B------:R-:W-:Y:S01]  /*0750*/  @P4 IMAD.WIDE.U32 R10, R38, c[0x0][0x1c0], R10 ;  /* 0x00007000260a4a25 */ /* 0x000fe200078e000a */
[----:B------:R-:W-:Y:S02]  /*0760*/  @P3 IADD3 R3, R5, R3, RZ ;  /* 0x0000000305033210 */ /* 0x000fe40007ffe0ff */
[----:B------:R-:W-:Y:S01]  /*0770*/  @P3 LEA R2, P5, R4, c[0x0][0x170], 0x2 ;  /* 0x00005c0004023a11 */ /* 0x000fe200078a10ff */
[----:B------:R-:W-:Y:S01]  /*0780*/  @P6 IMAD.WIDE.U32 R12, R19, c[0x0][0x1c0], R12 ;  /* 0x00007000130c6a25 */ /* 0x000fe200078e000c */
[----:B------:R-:W-:-:S02]  /*0790*/  @P4 IADD3 R5, R11, R15, RZ ;  /* 0x0000000f0b054210 */ /* 0x000fc40007ffe0ff */
[----:B------:R-:W-:Y:S02]  /*07a0*/  @P3 LEA.HI.X R3, R4, c[0x0][0x174], R3, 0x2, P5 ;  /* 0x00005d0004033a11 */ /* 0x000fe400028f1403 */
[C---:B------:R-:W-:Y:S02]  /*07b0*/  @P4 LEA R4, P5, R10.reuse, c[0x0][0x170], 0x2 ;  /* 0x00005c000a044a11 */ /* 0x040fe400078a10ff */
[----:B------:R-:W-:Y:S02]  /*07c0*/  @P6 IADD3 R11, R13, R17, RZ ;  /* 0x000000110d0b6210 */ /* 0x000fe40007ffe0ff */
[----:B------:R-:W-:Y:S02]  /*07d0*/  @P4 LEA.HI.X R5, R10, c[0x0][0x174], R5, 0x2, P5 ;  /* 0x00005d000a054a11 */ /* 0x000fe400028f1405 */
[----:B------:R-:W-:Y:S02]  /*07e0*/  @P6 LEA R10, P5, R12, c[0x0][0x170], 0x2 ;  /* 0x00005c000c0a6a11 */ /* 0x000fe400078a10ff */
[----:B------:R-:W-:-:S02]  /*07f0*/  IADD3 R17, R0, 0x50, RZ ;  /* 0x0000005000117810 */ /* 0x000fc40007ffe0ff */
[----:B------:R-:W-:Y:S02]  /*0800*/  @P6 LEA.HI.X R11, R12, c[0x0][0x174], R11, 0x2, P5 ;  /* 0x00005d000c0b6a11 */ /* 0x000fe400028f140b */
[----:B------:R-:W-:Y:S02]  /*0810*/  ISETP.GE.U32.AND P5, PT, R17, c[0x0][0x1c8], PT ;  /* 0x0000720011007a0c */ /* 0x000fe40003fa6070 */
[----:B------:R-:W-:Y:S01]  /*0820*/  SHF.R.S32.HI R12, RZ, 0x1f, R17 ;  /* 0x0000001fff0c7819 */ /* 0x000fe20000011411 */
[----:B------:R0:W2:Y:S03]  /*0830*/  @P6 LDG.E.64 R28, [R10.64] ;  /* 0x000000060a1c6981 */ /* 0x0000a6000c1e1b00 */
[----:B------:R-:W-:-:S04]  /*0840*/  ISETP.GE.AND.EX P5, PT, R12, c[0x0][0x1cc], PT, P5 ;  /* 0x000073000c007a0c */ /* 0x000fc80003fa6350 */
[----:B------:R-:W-:-:S13]  /*0850*/  ISETP.LT.U32.AND P5, PT, R51, 0x1c0, !P5 ;  /* 0x000001c03300780c */ /* 0x000fda0006fa1070 */
[----:B------:R-:W-:Y:S01]  /*0860*/  @P5 MOV R14, R32 ;  /* 0x00000020000e5202 */ /* 0x000fe20000000f00 */
[----:B------:R-:W-:Y:S01]  /*0870*/  @P5 IMAD R12, R12, c[0x0][0x1c0], RZ ;  /* 0x000070000c0c5a24 */ /* 0x000fe200078e02ff */
[----:B------:R-:W-:-:S03]  /*0880*/  @P5 MOV R15, R31 ;  /* 0x0000001f000f5202 */ /* 0x000fc60000000f00 */
[C---:B------:R-:W-:Y:S02]  /*0890*/  @P5 IMAD R13, R17.reuse, c[0x0][0x1c4], R12 ;  /* 0x00007100110d5a24 */ /* 0x040fe400078e020c */
[----:B------:R-:W-:Y:S01]  /*08a0*/  @P5 IMAD.WIDE.U32 R14, R17, c[0x0][0x1c0], R14 ;  /* 0x00007000110e5a25 */ /* 0x000fe200078e000e */
[----:B------:R-:W-:-:S04]  /*08b0*/  IADD3 R17, R0, 0x60, RZ ;  /* 0x0000006000117810 */ /* 0x000fc80007ffe0ff */
[----:B------:R-:W-:Y:S02]  /*08c0*/  @P5 IADD3 R13, R15, R13, RZ ;  /* 0x0000000d0f0d5210 */ /* 0x000fe40007ffe0ff */
[----:B------:R-:W-:-:S04]  /*08d0*/  @P5 LEA R12, P6, R14, c[0x0][0x170], 0x2 ;  /* 0x00005c000e0c5a11 */ /* 0x000fc800078c10ff */
[----:B------:R-:W-:Y:S02]  /*08e0*/  @P5 LEA.HI.X R13, R14, c[0x0][0x174], R13, 0x2, P6 ;  /* 0x00005d000e0d5a11 */ /* 0x000fe400030f140d */
[----:B------:R-:W-:Y:S02]  /*08f0*/  ISETP.GE.U32.AND P6, PT, R17, c[0x0][0x1c8], PT ;  /* 0x0000720011007a0c */ /* 0x000fe40003fc6070 */
[----:B------:R-:W-:-:S04]  /*0900*/  SHF.R.S32.HI R14, RZ, 0x1f, R17 ;  /* 0x0000001fff0e7819 */ /* 0x000fc80000011411 */
[----:B------:R-:W-:-:S04]  /*0910*/  ISETP.GE.AND.EX P6, PT, R14, c[0x0][0x1cc], PT, P6 ;  /* 0x000073000e007a0c */ /* 0x000fc80003fc6360 */
[----:B------:R-:W-:Y:S01]  /*0920*/  ISETP.LT.U32.AND P6, PT, R51, 0x1c0, !P6 ;  /* 0x000001c03300780c */ /* 0x000fe200077c1070 */
[----:B------:R-:W-:-:S06]  /*0930*/  CS2R R26, SRZ ;  /* 0x00000000001a7805 */ /* 0x000fcc000001ff00 */
[----:B------:R1:W3:Y:S06]  /*0940*/  @P5 LDG.E.64 R26, [R12.64] ;  /* 0x000000060c1a5981 */ /* 0x0002ec000c1e1b00 */
[----:B------:R-:W-:Y:S01]  /*0950*/  @P6 IMAD R14, R14, c[0x0][0x1c0], RZ ;  /* 0x000070000e0e6a24 */ /* 0x000fe200078e02ff */
[----:B------:R-:W-:-:S03]  /*0960*/  @P6 MOV R15, R31 ;  /* 0x0000001f000f6202 */ /* 0x000fc60000000f00 */
[----:B0-----:R-:W-:Y:S01]  /*0970*/  @P6 IMAD R11, R17, c[0x0][0x1c4], R14 ;  /* 0x00007100110b6a24 */ /* 0x001fe200078e020e */
[----:B------:R-:W-:-:S05]  /*0980*/  @P6 MOV R14, R32 ;  /* 0x00000020000e6202 */ /* 0x000fca0000000f00 */
[----:B------:R-:W-:-:S05]  /*0990*/  @P6 IMAD.WIDE.U32 R14, R17, c[0x0][0x1c0], R14 ;  /* 0x00007000110e6a25 */ /* 0x000fca00078e000e */
[----:B------:R-:W-:Y:S02]  /*09a0*/  @P6 IADD3 R11, R15, R11, RZ ;  /* 0x0000000b0f0b6210 */ /* 0x000fe40007ffe0ff */
[----:B------:R-:W-:Y:S01]  /*09b0*/  @P6 LEA R10, P5, R14, c[0x0][0x170], 0x2 ;  /* 0x00005c000e0a6a11 */ /* 0x000fe200078a10ff */
[----:B------:R-:W-:-:S03]  /*09c0*/  CS2R R24, SRZ ;  /* 0x0000000000187805 */ /* 0x000fc6000001ff00 */
[----:B------:R-:W-:Y:S02]  /*09d0*/  @P6 LEA.HI.X R11, R14, c[0x0][0x174], R11, 0x2, P5 ;  /* 0x00005d000e0b6a11 */ /* 0x000fe400028f140b */
[----:B------:R-:W-:Y:S01]  /*09e0*/  ISETP.GE.U32.AND P5, PT, R37, c[0x0][0x1c8], PT ;  /* 0x0000720025007a0c */ /* 0x000fe20003fa6070 */
[----:B------:R-:W-:Y:S01]  /*09f0*/  CS2R R22, SRZ ;  /* 0x0000000000167805 */ /* 0x000fe2000001ff00 */
[----:B------:R0:W4:Y:S02]  /*0a00*/  @P1 LDG.E.64 R24, [R6.64] ;  /* 0x0000000606181981 */ /* 0x000124000c1e1b00 */
[----:B------:R-:W-:Y:S01]  /*0a10*/  ISETP.GE.AND.EX P5, PT, R44, c[0x0][0x1cc], PT, P5 ;  /* 0x000073002c007a0c */ /* 0x000fe20003fa6350 */
[----:B------:R-:W-:Y:S02]  /*0a20*/  CS2R R20, SRZ ;  /* 0x0000000000147805 */ /* 0x000fe4000001ff00 */
[----:B------:R5:W2:Y:S01]  /*0a30*/  @P2 LDG.E.64 R22, [R8.64] ;  /* 0x0000000608162981 */ /* 0x000aa2000c1e1b00 */
[----:B------:R-:W-:Y:S01]  /*0a40*/  ISETP.LT.U32.AND P5, PT, R51, 0x1c0, !P5 ;  /* 0x000001c03300780c */ /* 0x000fe20006fa1070 */
[----:B------:R-:W-:-:S02]  /*0a50*/  CS2R R18, SRZ ;  /* 0x0000000000127805 */ /* 0x000fc4000001ff00 */
[----:B------:R0:W3:Y:S01]  /*0a60*/  @P3 LDG.E.64 R20, [R2.64] ;  /* 0x0000000602143981 */ /* 0x0000e2000c1e1b00 */
[----:B------:R-:W-:-:S03]  /*0a70*/  CS2R R16, SRZ ;  /* 0x0000000000107805 */ /* 0x000fc6000001ff00 */
[----:B------:R4:W3:Y:S04]  /*0a80*/  @P4 LDG.E.64 R18, [R4.64] ;  /* 0x0000000604124981 */ /* 0x0008e8000c1e1b00 */
[----:B------:R3:W3:Y:S02]  /*0a90*/  @P6 LDG.E.64 R16, [R10.64] ;  /* 0x000000060a106981 */ /* 0x0006e4000c1e1b00 */
[----:B0-----:R-:W-:Y:S01]  /*0aa0*/  @P5 MOV R6, R32 ;  /* 0x0000002000065202 */ /* 0x001fe20000000f00 */
[----:B-1----:R-:W-:Y:S01]  /*0ab0*/  @P5 IMAD R12, R44, c[0x0][0x1c0], RZ ;  /* 0x000070002c0c5a24 */ /* 0x002fe200078e02ff */
[----:B------:R-:W-:-:S03]  /*0ac0*/  @P5 MOV R7, R31 ;  /* 0x0000001f00075202 */ /* 0x000fc60000000f00 */
[C---:B-----5:R-:W-:Y:S02]  /*0ad0*/  @P5 IMAD R9, R37.reuse, c[0x0][0x1c4], R12 ;  /* 0x0000710025095a24 */ /* 0x060fe400078e020c */
[----:B------:R-:W-:-:S05]  /*0ae0*/  @P5 IMAD.WIDE.U32 R6, R37, c[0x0][0x1c0], R6 ;  /* 0x0000700025065a25 */ /* 0x000fca00078e0006 */
[----:B------:R-:W-:Y:S02]  /*0af0*/  @P5 IADD3 R3, R7, R9, RZ ;  /* 0x0000000907035210 */ /* 0x000fe40007ffe0ff */
[C---:B------:R-:W-:Y:S02]  /*0b00*/  @P5 LEA R8, P6, R6.reuse, c[0x0][0x170], 0x2 ;  /* 0x00005c0006085a11 */ /* 0x040fe400078c10ff */
[----:B------:R-:W-:Y:S02]  /*0b10*/  MOV R2, RZ ;  /* 0x000000ff00027202 */ /* 0x000fe40000000f00 */
[----:B------:R-:W-:Y:S02]  /*0b20*/  @P5 LEA.HI.X R9, R6, c[0x0][0x174], R3, 0x2, P6 ;  /* 0x00005d0006095a11 */ /* 0x000fe400030f1403 */
[----:B------:R-:W-:-:S06]  /*0b30*/  MOV R3, RZ ;  /* 0x000000ff00037202 */ /* 0x000fcc0000000f00 */
[----:B------:R0:W5:Y:S01]  /*0b40*/  @P5 LDG.E.64 R2, [R8.64] ;  /* 0x0000000608025981 */ /* 0x000162000c1e1b00 */
[C---:B------:R-:W-:Y:S02]  /*0b50*/  ISETP.GT.AND P5, PT, R50.reuse, 0x1e, PT ;  /* 0x0000001e3200780c */ /* 0x040fe40003fa4270 */
[----:B------:R-:W-:Y:S01]  /*0b60*/  ISETP.NE.AND P6, PT, R50, RZ, PT ;  /* 0x000000ff3200720c */ /* 0x000fe20003fc5270 */
[----:B------:R-:W-:Y:S01]  /*0b70*/  BSSY B0, `(.L_x_4507) ;  /* 0x0000068000007945 */ /* 0x000fe20003800000 */
[----:B----4-:R-:W-:Y:S02]  /*0b80*/  FMUL.FTZ R5, R25, R25 ;  /* 0x0000001919057220 */ /* 0x010fe40000410000 */
[C---:B------:R-:W-:Y:S02]  /*0b90*/  FADD.FTZ R4, R24.reuse, R25 ;  /* 0x0000001918047221 */ /* 0x040fe40000010000 */
[----:B------:R-:W-:Y:S02]  /*0ba0*/  FFMA.FTZ R5, R24, R24, R5 ;  /* 0x0000001818057223 */ /* 0x000fe40000010005 */
[----:B--2---:R-:W-:-:S02]  /*0bb0*/  FMUL.FTZ R13, R23, R23 ;  /* 0x00000017170d7220 */ /* 0x004fc40000410000 */
[C---:B------:R-:W-:Y:S02]  /*0bc0*/  FADD.FTZ R7, R22.reuse, R23 ;  /* 0x0000001716077221 */ /* 0x040fe40000010000 */
[----:B------:R-:W-:Y:S02]  /*0bd0*/  FADD.FTZ R4, RZ, R4 ;  /* 0x00000004ff047221 */ /* 0x000fe40000010000 */
[----:B------:R-:W-:Y:S02]  /*0be0*/  FFMA.FTZ R6, R22, R22, R13 ;  /* 0x0000001616067223 */ /* 0x000fe4000001000d */
[----:B------:R-:W-:Y:S02]  /*0bf0*/  FADD.FTZ R5, RZ, R5 ;  /* 0x00000005ff057221 */ /* 0x000fe40000010000 */
[----:B---3--:R-:W-:Y:S02]  /*0c00*/  FMUL.FTZ R11, R21, R21 ;  /* 0x00000015150b7220 */ /* 0x008fe40000410000 */
[----:B------:R-:W-:-:S02]  /*0c10*/  FADD.FTZ R4, R4, R7 ;  /* 0x0000000704047221 */ /* 0x000fc40000010000 */
[----:B------:R-:W-:Y:S02]  /*0c20*/  FADD.FTZ R5, R5, R6 ;  /* 0x0000000605057221 */ /* 0x000fe40000010000 */
[C---:B------:R-:W-:Y:S02]  /*0c30*/  FADD.FTZ R7, R20.reuse, R21 ;  /* 0x0000001514077221 */ /* 0x040fe40000010000 */
[----:B------:R-:W-:Y:S02]  /*0c40*/  FFMA.FTZ R6, R20, R20, R11 ;  /* 0x0000001414067223 */ /* 0x000fe4000001000b */
[----:B0-----:R-:W-:Y:S02]  /*0c50*/  FMUL.FTZ R9, R19, R19 ;  /* 0x0000001313097220 */ /* 0x001fe40000410000 */
[----:B------:R-:W-:Y:S02]  /*0c60*/  FADD.FTZ R4, R4, R7 ;  /* 0x0000000704047221 */ /* 0x000fe40000010000 */
[----:B------:R-:W-:-:S02]  /*0c70*/  FADD.FTZ R5, R5, R6 ;  /* 0x0000000605057221 */ /* 0x000fc40000010000 */
[C---:B------:R-:W-:Y:S02]  /*0c80*/  FADD.FTZ R7, R18.reuse, R19 ;  /* 0x0000001312077221 */ /* 0x040fe40000010000 */
[----:B------:R-:W-:Y:S02]  /*0c90*/  FFMA.FTZ R6, R18, R18, R9 ;  /* 0x0000001212067223 */ /* 0x000fe40000010009 */
[----:B------:R-:W-:Y:S02]  /*0ca0*/  FMUL.FTZ R9, R29, R29 ;  /* 0x0000001d1d097220 */ /* 0x000fe40000410000 */
[----:B------:R-:W-:Y:S02]  /*0cb0*/  FADD.FTZ R4, R4, R7 ;  /* 0x0000000704047221 */ /* 0x000fe40000010000 */
[----:B------:R-:W-:Y:S02]  /*0cc0*/  FADD.FTZ R5, R5, R6 ;  /* 0x0000000605057221 */ /* 0x000fe40000010000 */
[----:B------:R-:W-:-:S02]  /*0cd0*/  FADD.FTZ R7, R28, R29 ;  /* 0x0000001d1c077221 */ /* 0x000fc40000010000 */
[----:B------:R-:W-:Y:S02]  /*0ce0*/  FFMA.FTZ R6, R28, R28, R9 ;  /* 0x0000001c1c067223 */ /* 0x000fe40000010009 */
[----:B------:R-:W-:Y:S02]  /*0cf0*/  FMUL.FTZ R9, R27, R27 ;  /* 0x0000001b1b097220 */ /* 0x000fe40000410000 */
[----:B------:R-:W-:Y:S02]  /*0d00*/  FADD.FTZ R4, R4, R7 ;  /* 0x0000000704047221 */ /* 0x000fe40000010000 */
[----:B------:R-:W-:Y:S02]  /*0d10*/  FADD.FTZ R5, R5, R6 ;  /* 0x0000000605057221 */ /* 0x000fe40000010000 */
[C---:B------:R-:W-:Y:S02]  /*0d20*/  FADD.FTZ R7, R26.reuse, R27 ;  /* 0x0000001b1a077221 */ /* 0x040fe40000010000 */
[----:B------:R-:W-:-:S02]  /*0d30*/  FFMA.FTZ R6, R26, R26, R9 ;  /* 0x0000001a1a067223 */ /* 0x000fc40000010009 */
[----:B------:R-:W-:Y:S02]  /*0d40*/  FMUL.FTZ R9, R17, R17 ;  /* 0x0000001111097220 */ /* 0x000fe40000410000 */
[----:B------:R-:W-:Y:S02]  /*0d50*/  FADD.FTZ R4, R4, R7 ;  /* 0x0000000704047221 */ /* 0x000fe40000010000 */
[----:B------:R-:W-:Y:S02]  /*0d60*/  FADD.FTZ R5, R5, R6 ;  /* 0x0000000605057221 */ /* 0x000fe40000010000 */
[C---:B------:R-:W-:Y:S02]  /*0d70*/  FADD.FTZ R7, R16.reuse, R17 ;  /* 0x0000001110077221 */ /* 0x040fe40000010000 */
[----:B------:R-:W-:Y:S02]  /*0d80*/  FFMA.FTZ R6, R16, R16, R9 ;  /* 0x0000001010067223 */ /* 0x000fe40000010009 */
[----:B-----5:R-:W-:-:S02]  /*0d90*/  FMUL.FTZ R9, R3, R3 ;  /* 0x0000000303097220 */ /* 0x020fc40000410000 */
[----:B------:R-:W-:Y:S02]  /*0da0*/  FADD.FTZ R4, R4, R7 ;  /* 0x0000000704047221 */ /* 0x000fe40000010000 */
[----:B------:R-:W-:Y:S02]  /*0db0*/  FADD.FTZ R5, R5, R6 ;  /* 0x0000000605057221 */ /* 0x000fe40000010000 */
        /* <DEDUP_REMOVED lines=44> */
[----:B------:R-:W1:Y:S01]  /*1080*/  LDS.128 R8, [0x50] ;  /* 0x00005000ff087984 */ /* 0x000e620000000c00 */
[----:B---3--:R-:W-:-:S02]  /*1090*/  FADD.FTZ R51, R51, R12 ;  /* 0x0000000c33337221 */ /* 0x008fc40000010000 */
        /* <DEDUP_REMOVED lines=21> */
.L_x_4508:
[----:B------:R-:W-:Y:S05]  /*11f0*/  BSYNC B0 ;  /* 0x0000000000007941 */ /* 0x000fea0003800000 */
.L_x_4507:
[----:B------:R-:W-:-:S04]  /*1200*/  MOV R12, c[0x0][0xc] ;  /* 0x00000300000c7a02 */ /* 0x000fc80000000f00 */
[----:B------:R-:W-:-:S13]  /*1210*/  ISETP.GE.U32.AND P6, PT, R12, 0x2, PT ;  /* 0x000000020c00780c */ /* 0x000fda0003fc6070 */
        /* <DEDUP_REMOVED lines=24> */
.L_x_4511:
[----:B------:R-:W2:Y:S01]  /*13a0*/  LDG.E.STRONG.GPU R10, [R8.64] ;  /* 0x00000006080a7981 */ /* 0x000ea2000c1ef900 */
[----:B------:R-:W-:Y:S01]  /*13b0*/  YIELD ;  /* 0x0000000000007946 */ /* 0x000fe20003800000 */
[----:B--2---:R-:W-:Y:S01]  /*13c0*/  ISETP.NE.AND P6, PT, R10, R11, PT ;  /* 0x0000000b0a00720c */ /* 0x004fe20003fc5270 */
[----:B------:R-:W-:-:S12]  /*13d0*/  CCTL.IVALL ;  /* 0x00000000ff00798f */ /* 0x000fd80002000000 */
[----:B------:R-:W-:Y:S05]  /*13e0*/  @P6 BRA `(.L_x_4511) ;  /* 0xffffffb000006947 */ /* 0x000fea000383ffff */
.L_x_4510:
[----:B------:R-:W-:Y:S01]  /*13f0*/  ISETP.NE.AND P6, PT, RZ, c[0x0][0xc], PT ;  /* 0x00000300ff007a0c */ /* 0x000fe20003fc5270 */
[----:B------:R-:W-:Y:S01]  /*1400*/  WARPSYNC 0xffffffff ;  /* 0xffffffff00007948 */ /* 0x000fe20003800000 */
[----:B------:R-:W-:Y:S11]  /*1410*/  BAR.SYNC.DEFER_BLOCKING 0x0 ;  /* 0x0000000000007b1d */ /* 0x000ff60000010000 */
[----:B------:R-:W-:Y:S05]  /*1420*/  @!P6 BRA `(.L_x_4509) ;  /* 0x000010500000e947 */ /* 0x000fea0003800000 */
[----:B------:R-:W-:-:S04]  /*1430*/  IADD3 R8, R12, -0x1, RZ ;  /* 0xffffffff0c087810 */ /* 0x000fc80007ffe0ff */
[----:B------:R-:W-:Y:S02]  /*1440*/  ISETP.GE.U32.AND P6, PT, R8, 0x3, PT ;  /* 0x000000030800780c */ /* 0x000fe40003fc6070 */
[----:B------:R-:W-:-:S11]  /*1450*/  MOV R8, RZ ;  /* 0x000000ff00087202 */ /* 0x000fd60000000f00 */
[----:B------:R-:W-:Y:S05]  /*1460*/  @!P6 BRA `(.L_x_4512) ;  /* 0x00000e000000e947 */ /* 0x000fea0003800000 */
[----:B------:R-:W-:Y:S01]  /*1470*/  LOP3.LUT R9, R12, 0x3, RZ, 0xc0, !PT ;  /* 0x000000030c097812 */ /* 0x000fe200078ec0ff */
[----:B------:R-:W-:-:S03]  /*1480*/  HFMA2.MMA R8, -RZ, RZ, 0, 0 ;  /* 0x00000000ff087435 */ /* 0x000fc600000001ff */
[----:B------:R-:W-:-:S04]  /*1490*/  IADD3 R9, -R9, c[0x0][0xc], RZ ;  /* 0x0000030009097a10 */ /* 0x000fc80007ffe1ff */
[----:B------:R-:W-:-:S13]  /*14a0*/  ISETP.GT.AND P6, PT, R9, RZ, PT ;  /* 0x000000ff0900720c */ /* 0x000fda0003fc4270 */
[----:B------:R-:W-:Y:S05]  /*14b0*/  @!P6 BRA `(.L_x_4513) ;  /* 0x00000bc00000e947 */ /* 0x000fea0003800000 */
[----:B------:R-:W-:Y:S02]  /*14c0*/  ISETP.GT.AND P6, PT, R9, 0xc, PT ;  /* 0x0000000c0900780c */ /* 0x000fe40003fc4270 */
[----:B------:R-:W-:Y:S02]  /*14d0*/  P2R R10, PR, RZ, 0x1 ;  /* 0x00000001ff0a7803 */ /* 0x000fe40000000000 */
[----:B------:R-:W-:-:S04]  /*14e0*/  PLOP3.LUT P0, PT, PT, PT, PT, 0x80, 0x0 ;  /* 0x000000000000781c */ /* 0x000fc80003f0f070 */
[----:B------:R-:W-:Y:S02]  /*14f0*/  P2R R14, PR, RZ, 0x1 ;  /* 0x00000001ff0e7803 */ /* 0x000fe40000000000 */
[----:B------:R-:W-:-:S03]  /*1500*/  ISETP.NE.AND P0, PT, R10, RZ, PT ;  /* 0x000000ff0a00720c */ /* 0x000fc60003f05270 */
[----:B------:R-:W-:Y:S05]  /*1510*/  @!P6 BRA `(.L_x_4514) ;  /* 0x000007500000e947 */ /* 0x000fea0003800000 */
[----:B------:R-:W-:-:S04]  /*1520*/  PLOP3.LUT P6, PT, PT, PT, PT, 0x8, 0x0 ;  /* 0x000000000000781c */ /* 0x000fc80003fce170 */
[----:B------:R-:W-:Y:S02]  /*1530*/  P2R R14, PR, RZ, 0x40 ;  /* 0x00000040ff0e7803 */ /* 0x000fe40000000000 */
.L_x_4515:
        /* <DEDUP_REMOVED lines=115> */
.L_x_4514:
[----:B------:R-:W-:-:S13]  /*1c70*/  ISETP.GT.AND P6, PT, R9, 0x4, PT ;  /* 0x000000040900780c */ /* 0x000fda0003fc4270 */
[----:B------:R-:W-:Y:S05]  /*1c80*/  @!P6 BRA `(.L_x_4516) ;  /* 0x000003c00000e947 */ /* 0x000fea0003800000 */
        /* <DEDUP_REMOVED lines=54> */
[----:B------:R-:W-:Y:S02]  /*1ff0*/  IADD3 R8, R8, 0x4, RZ ;  /* 0x0000000408087810 */ /* 0x000fe40007ffe0ff */
[----:B------:R-:W-:Y:S01]  /*2000*/  IADD3 R9, R9, -0x4, RZ ;  /* 0xfffffffc09097810 */ /* 0x000fe20007ffe0ff */
[----:B--2---:R-:W-:Y:S02]  /*2010*/  @!P6 FADD.FTZ R6, R6, R12 ;  /* 0x0000000c0606e221 */ /* 0x004fe40000010000 */
[----:B------:R-:W-:Y:S01]  /*2020*/  @!P6 FADD.FTZ R7, R7, R13 ;  /* 0x0000000d0707e221 */ /* 0x000fe20000010000 */
[----:B------:R-:W-:-:S04]  /*2030*/  PLOP3.LUT P6, PT, PT, PT, PT, 0x8, 0x0 ;  /* 0x000000000000781c */ /* 0x000fc80003fce170 */
[----:B------:R-:W-:-:S04]  /*2040*/  P2R R14, PR, RZ, 0x40 ;  /* 0x00000040ff0e7803 */ /* 0x000fc80000000000 */
.L_x_4516:
[----:B------:R-:W-:-:S04]  /*2050*/  ISETP.NE.AND P6, PT, R14, RZ, PT ;  /* 0x000000ff0e00720c */ /* 0x000fc80003fc5270 */
[----:B------:R-:W-:-:S13]  /*2060*/  ISETP.NE.OR P6, PT, R9, RZ, P6 ;  /* 0x000000ff0900720c */ /* 0x000fda00037c5670 */
[----:B------:R-:W-:Y:S05]  /*2070*/  @!P6 BRA `(.L_x_4512) ;  /* 0x000001f00000e947 */ /* 0x000fea0003800000 */
.L_x_4513:
        /* <DEDUP_REMOVED lines=31> */
.L_x_4512:
        /* <DEDUP_REMOVED lines=10> */
[----:B------:R-:W-:-:S04]  /*2310*/  IMAD R11, R8, c[0x0][0x10], R42 ;  /* 0x00000400080b7a24 */ /* 0x000fc800078e022a */
[----:B------:R-:W-:-:S06]  /*2320*/  IMAD.WIDE.U32 R10, R11, 0x8, R4 ;  /* 0x000000080b0a7825 */ /* 0x000fcc00078e0004 */
[----:B------:R-:W2:Y:S02]  /*2330*/  LDG.E.64 R10, [R10.64] ;  /* 0x000000060a0a7981 */ /* 0x000ea4000c1e1b00 */
[----:B0-2---:R-:W-:Y:S02]  /*2340*/  FADD.FTZ R6, R6, R10 ;  /* 0x0000000a06067221 */ /* 0x005fe40000010000 */
[----:B------:R-:W-:Y:S02]  /*2350*/  FADD.FTZ R7, R7, R11 ;  /* 0x0000000b07077221 */ /* 0x000fe40000010000 */
.L_x_4518:
[----:B------:R-:W-:Y:S05]  /*2360*/  BSYNC B0 ;  /* 0x0000000000007941 */ /* 0x000fea0003800000 */
.L_x_4517:
[----:B------:R-:W-:-:S13]  /*2370*/  ISETP.NE.AND P6, PT, R9, 0x1, PT ;  /* 0x000000010900780c */ /* 0x000fda0003fc5270 */
[----:B------:R-:W-:Y:S05]  /*2380*/  @!P6 BRA `(.L_x_4509) ;  /* 0x000000f00000e947 */ /* 0x000fea0003800000 */
[----:B------:R-:W-:-:S04]  /*2390*/  IADD3 R11, R8, 0x1, RZ ;  /* 0x00000001080b7810 */ /* 0x000fc80007ffe0ff */
[----:B------:R-:W-:-:S13]  /*23a0*/  ISETP.EQ.OR P6, PT, R11, R41, P5 ;  /* 0x000000290b00720c */ /* 0x000fda0002fc2670 */
[----:B------:R-:W-:-:S04]  /*23b0*/  @!P6 IMAD R11, R11, c[0x0][0x10], R42 ;  /* 0x000004000b0bea24 */ /* 0x000fc800078e022a */
[----:B------:R-:W-:-:S06]  /*23c0*/  @!P6 IMAD.WIDE.U32 R10, R11, 0x8, R4 ;  /* 0x000000080b0ae825 */ /* 0x000fcc00078e0004 */
[----:B------:R-:W2:Y:S01]  /*23d0*/  @!P6 LDG.E.64 R10, [R10.64] ;  /* 0x000000060a0ae981 */ /* 0x000ea2000c1e1b00 */
[----:B------:R-:W-:Y:S01]  /*23e0*/  IADD3 R8, R8, 0x2, RZ ;  /* 0x0000000208087810 */ /* 0x000fe20007ffe0ff */
[----:B0-2---:R-:W-:Y:S02]  /*23f0*/  @!P6 FADD.FTZ R6, R6, R10 ;  /* 0x0000000a0606e221 */ /* 0x005fe40000010000 */
[----:B------:R-:W-:Y:S01]  /*2400*/  @!P6 FADD.FTZ R7, R7, R11 ;  /* 0x0000000b0707e221 */ /* 0x000fe20000010000 */
[----:B------:R-:W-:-:S04]  /*2410*/  ISETP.EQ.OR P6, PT, R8, R41, P5 ;  /* 0x000000290800720c */ /* 0x000fc80002fc2670 */
[----:B------:R-:W-:-:S13]  /*2420*/  ISETP.EQ.OR P6, PT, R9, 0x2, P6 ;  /* 0x000000020900780c */ /* 0x000fda00037c2670 */
[----:B------:R-:W-:-:S04]  /*2430*/  @!P6 IMAD R9, R8, c[0x0][0x10], R42 ;  /* 0x000004000809ea24 */ /* 0x000fc800078e022a */
[----:B------:R-:W-:-:S06]  /*2440*/  @!P6 IMAD.WIDE.U32 R4, R9, 0x8, R4 ;  /* 0x000000080904e825 */ /* 0x000fcc00078e0004 */
[----:B------:R-:W2:Y:S02]  /*2450*/  @!P6 LDG.E.64 R4, [R4.64] ;  /* 0x000000060404e981 */ /* 0x000ea4000c1e1b00 */
[----:B--2---:R-:W-:Y:S02]  /*2460*/  @!P6 FADD.FTZ R6, R6, R4 ;  /* 0x000000040606e221 */ /* 0x004fe40000010000 */
[----:B------:R-:W-:-:S03]  /*2470*/  @!P6 FADD.FTZ R7, R7, R5 ;  /* 0x000000050707e221 */ /* 0x000fc60000010000 */
.L_x_4509:
[----:B------:R-:W-:Y:S01]  /*2480*/  @P0 MOV R53, 0x8 ;  /* 0x0000000800350802 */ /* 0x000fe20000000f00 */
[----:B------:R-:W-:Y:S01]  /*2490*/  @P0 FMUL.FTZ R15, R7, c[0x0][0x1f4] ;  /* 0x00007d00070f0a20 */ /* 0x000fe20000410000 */
[----:B------:R1:W-:Y:S01]  /*24a0*/  @!P5 STS.64 [0x88], R6 ;  /* 0x00008806ff00d388 */ /* 0x0003e20000000a00 */
[----:B------:R-:W-:Y:S01]  /*24b0*/  @P0 FMUL.FTZ R14, R6, c[0x0][0x1f4] ;  /* 0x00007d00060e0a20 */ /* 0x000fe20000410000 */
[----:B------:R-:W-:Y:S01]  /*24c0*/  HFMA2.MMA R5, -RZ, RZ, 0, 2.384185791015625e-07 ;  /* 0x00000004ff057435 */ /* 0x000fe200000001ff */
[----:B------:R-:W-:Y:S01]  /*24d0*/  @P0 IMAD.WIDE R52, R36, R53, c[0x0][0x168] ;  /* 0x00005a0024340625 */ /* 0x000fe200078e0235 */
[----:B------:R-:W-:-:S04]  /*24e0*/  IADD3 R4, R34, R43, RZ ;  /* 0x0000002b22047210 */ /* 0x000fc80007ffe0ff */
[----:B------:R-:W-:Y:S04]  /*24f0*/  @P0 STG.E.64 [R52.64], R14 ;  /* 0x0000000e34000986 */ /* 0x000fe8000c101b06 */
[----:B------:R-:W-:Y:S01]  /*2500*/  BAR.SYNC.DEFER_BLOCKING 0x0 ;  /* 0x0000000000007b1d */ /* 0x000fe20000010000 */
[----:B------:R-:W-:-:S04]  /*2510*/  IMAD.WIDE R8, R4, R5, c[0x0][0x178] ;  /* 0x00005e0004087625 */ /* 0x000fc800078e0205 */
[----:B------:R-:W-:Y:S02]  /*2520*/  IMAD.WIDE R4, R4, R5, c[0x0][0x180] ;  /* 0x0000600004047625 */ /* 0x000fe400078e0205 */
[----:B------:R-:W2:Y:S04]  /*2530*/  LDG.E.64 R8, [R8.64] ;  /* 0x0000000608087981 */ /* 0x000ea8000c1e1b00 */
[----:B------:R-:W2:Y:S01]  /*2540*/  LDG.E.64 R4, [R4.64] ;  /* 0x0000000604047981 */ /* 0x000ea2000c1e1b00 */
[----:B------:R-:W-:Y:S02]  /*2550*/  MOV R13, 0x3f800000 ;  /* 0x3f800000000d7802 */ /* 0x000fe40000000f00 */
[----:B------:R-:W-:Y:S01]  /*2560*/  ISETP.NE.AND P6, PT, RZ, UR5, PT ;  /* 0x00000005ff007c0c */ /* 0x000fe2000bfc5270 */
[----:B------:R-:W3:Y:S04]  /*2570*/  LDS.64 R10, [0x88] ;  /* 0x00008800ff0a7984 */ /* 0x000ee80000000a00 */
[----:B------:R-:W1:Y:S02]  /*2580*/  S2R R12, SR_TID.X ;  /* 0x00000000000c7919 */ /* 0x000e640000002100 */
[----:B01----:R-:W-:-:S05]  /*2590*/  SHF.R.U32.HI R6, RZ, 0x2, R12 ;  /* 0x00000002ff067819 */ /* 0x003fca000001160c */
[----:B------:R-:W-:-:S04]  /*25a0*/  IMAD.WIDE.U32 R6, R6, 0x24924925, RZ ;  /* 0x2492492506067825 */ /* 0x000fc800078e00ff */
[----:B---3--:R-:W-:-:S04]  /*25b0*/  FMUL.FTZ R10, R10, c[0x0][0x1f4] ;  /* 0x00007d000a0a7a20 */ /* 0x008fc80000410000 */
[C---:B------:R-:W-:Y:S02]  /*25c0*/  FMUL.FTZ R54, R10.reuse, R10 ;  /* 0x0000000a0a367220 */ /* 0x040fe40000410000 */
[C---:B------:R-:W-:Y:S02]  /*25d0*/  FADD.FTZ R24, -R10.reuse, R24 ;  /* 0x000000180a187221 */ /* 0x040fe40000010100 */
[----:B------:R-:W-:Y:S02]  /*25e0*/  FFMA.FTZ R11, R11, c[0x0][0x1f4], -R54 ;  /* 0x00007d000b0b7a23 */ /* 0x000fe40000010836 */
[C---:B------:R-:W-:Y:S02]  /*25f0*/  FADD.FTZ R6, -R10.reuse, R25 ;  /* 0x000000190a067221 */ /* 0x040fe40000010100 */
[C---:B------:R-:W-:Y:S01]  /*2600*/  FADD.FTZ R52, -R10.reuse, R22 ;  /* 0x000000160a347221 */ /* 0x040fe20000010100 */
[----:B------:R-:W-:Y:S01]  /*2610*/  FSETP.GTU.FTZ.AND P5, PT, R11, RZ, PT ;  /* 0x000000ff0b00720b */ /* 0x000fe20003fbc000 */
[----:B------:R-:W-:-:S12]  /*2620*/  FADD.FTZ R54, -R10, R23 ;  /* 0x000000170a367221 */ /* 0x000fd80000010100 */
[----:B------:R-:W-:Y:S02]  /*2630*/  @P5 FADD.FTZ R14, R11, c[0x0][0x188] ;  /* 0x000062000b0e5621 */ /* 0x000fe40000010000 */
[----:B------:R-:W-:Y:S02]  /*2640*/  IMAD R11, R41, c[0x0][0x1e4], R7 ;  /* 0x00007900290b7a24 */ /* 0x000fe400078e0207 */
[----:B------:R-:W0:Y:S02]  /*2650*/  @P5 MUFU.RSQ R13, R14 ;  /* 0x0000000e000d5308 */ /* 0x000e240000001400 */
[-C--:B0-----:R-:W-:Y:S02]  /*2660*/  FMUL.FTZ R7, R24, R13.reuse ;  /* 0x0000000d18077220 */ /* 0x081fe40000410000 */
[-C--:B------:R-:W-:Y:S02]  /*2670*/  FMUL.FTZ R22, R6, R13.reuse ;  /* 0x0000000d06167220 */ /* 0x080fe40000410000 */
[----:B------:R-:W-:-:S02]  /*2680*/  FMUL.FTZ R25, R52, R13 ;  /* 0x0000000d34197220 */ /* 0x000fc40000410000 */
        /* <DEDUP_REMOVED lines=14> */
.L_x_4519:
[----:B------:R-:W-:Y:S01]  /*2770*/  BSSY B0, `(.L_x_4520) ;  /* 0x000000b000007945 */ /* 0x000fe20003800000 */
[----:B------:R-:W-:Y:S05]  /*2780*/  @!P1 BRA `(.L_x_4521) ;  /* 0x0000009000009947 */ /* 0x000fea0003800000 */
[----:B------:R-:W-:Y:S01]  /*2790*/  IMAD R15, R49, c[0x0][0x1c0], RZ ;  /* 0x00007000310f7a24 */ /* 0x000fe200078e02ff */
[----:B------:R-:W-:-:S03]  /*27a0*/  MOV R14, R32 ;  /* 0x00000020000e7202 */ /* 0x000fc60000000f00 */
[----:B------:R-:W-:Y:S01]  /*27b0*/  IMAD R23, R0, c[0x0][0x1c4], R15 ;  /* 0x0000710000177a24 */ /* 0x000fe200078e020f */
[----:B------:R-:W-:-:S05]  /*27c0*/  MOV R15, R31 ;  /* 0x0000001f000f7202 */ /* 0x000fca0000000f00 */
[----:B------:R-:W-:-:S05]  /*27d0*/  IMAD.WIDE.U32 R14, R0, c[0x0][0x1c0], R14 ;  /* 0x00007000000e7a25 */ /* 0x000fca00078e000e */
[----:B------:R-:W-:Y:S02]  /*27e0*/  IADD3 R23, R15, R23, RZ ;  /* 0x000000170f177210 */ /* 0x000fe40007ffe0ff */
[----:B------:R-:W-:-:S04]  /*27f0*/  LEA R22, P5, R14, c[0x0][0x160], 0x2 ;  /* 0x000058000e167a11 */ /* 0x000fc800078a10ff */
[----:B------:R-:W-:-:S05]  /*2800*/  LEA.HI.X R23, R14, c[0x0][0x164], R23, 0x2, P5 ;  /* 0x000059000e177a11 */ /* 0x000fca00028f1417 */
[----:B------:R0:W-:Y:S04]  /*2810*/  STG.E.64 [R22.64], R6 ;  /* 0x0000000616007986 */ /* 0x0001e8000c101b06 */
.L_x_4521:
[----:B------:R-:W-:Y:S05]  /*2820*/  BSYNC B0 ;  /* 0x0000000000007941 */ /* 0x000fea0003800000 */
.L_x_4520:
[----:B------:R-:W-:Y:S02]  /*2830*/  FADD.FTZ R24, -R10, R20 ;  /* 0x000000140a187221 */ /* 0x000fe40000010100 */
        /* <DEDUP_REMOVED lines=13> */
.L_x_4522:
        /* <DEDUP_REMOVED lines=11> */
.L_x_4524:
[----:B------:R-:W-:Y:S05]  /*29c0*/  BSYNC B0 ;  /* 0x0000000000007941 */ /* 0x000fea0003800000 */
.L_x_4523:
[C---:B------:R-:W-:Y:S02]  /*29d0*/  FADD.FTZ R0, -R10.reuse, R21 ;  /* 0x000000150a007221 */ /* 0x040fe40000010100 */
[----:B0-----:R-:W-:Y:S02]  /*29e0*/  FADD.FTZ R6, -R10, R19 ;  /* 0x000000130a067221 */ /* 0x001fe40000010100 */
[-C--:B------:R-:W-:Y:S02]  /*29f0*/  FMUL.FTZ R7, R24, R13.reuse ;  /* 0x0000000d18077220 */ /* 0x080fe40000410000 */
[----:B------:R-:W-:Y:S02]  /*2a00*/  FADD.FTZ R18, -R10, R18 ;  /* 0x000000120a127221 */ /* 0x000fe40000010100 */
[-C--:B------:R-:W-:Y:S02]  /*2a10*/  FMUL.FTZ R0, R0, R13.reuse ;  /* 0x0000000d00007220 */ /* 0x080fe40000410000 */
[----:B------:R-:W-:-:S02]  /*2a20*/  FMUL.FTZ R22, R6, R13 ;  /* 0x0000000d06167220 */ /* 0x000fc40000410000 */
[----:B------:R-:W-:Y:S02]  /*2a30*/  FFMA.FTZ R6, R8, R7, R4 ;  /* 0x0000000708067223 */ /* 0x000fe40000010004 */
[----:B------:R-:W-:Y:S02]  /*2a40*/  FMUL.FTZ R21, R18, R13 ;  /* 0x0000000d12157220 */ /* 0x000fe40000410000 */
        /* <DEDUP_REMOVED lines=12> */
.L_x_4525:
        /* <DEDUP_REMOVED lines=11> */
.L_x_4527:
[----:B------:R-:W-:Y:S05]  /*2bc0*/  BSYNC B0 ;  /* 0x0000000000007941 */ /* 0x000fea0003800000 */
.L_x_4526:
[----:B------:R-:W-:Y:S01]  /*2bd0*/  IADD3 R0, R11, 0x40, RZ ;  /* 0x000000400b007810 */ /* 0x000fe20007ffe0ff */
        /* <DEDUP_REMOVED lines=13> */
.L_x_4528:
        /* <DEDUP_REMOVED lines=11> */
.L_x_4530:
[----:B------:R-:W-:Y:S05]  /*2d60*/  BSYNC B0 ;  /* 0x0000000000007941 */ /* 0x000fea0003800000 */
.L_x_4529:
[----:B------:R-:W-:Y:S01]  /*2d70*/  FADD.FTZ R28, -R10, R28 ;  /* 0x0000001c0a1c7221 */ /* 0x000fe20000010100 */
[----:B------:R-:W-:Y:S01]  /*2d80*/  ISETP.GE.U32.AND P5, PT, R0, c[0x0][0x1c8], PT ;  /* 0x0000720000007a0c */ /* 0x000fe20003fa6070 */
[----:B0-----:R-:W-:Y:S01]  /*2d90*/  FADD.FTZ R6, -R10, R29 ;  /* 0x0000001d0a067221 */ /* 0x001fe20000010100 */
[----:B------:R-:W-:Y:S01]  /*2da0*/  SHF.R.S32.HI R23, RZ, 0x1f, R0 ;  /* 0x0000001fff177819 */ /* 0x000fe20000011400 */
[-C--:B------:R-:W-:Y:S01]  /*2db0*/  FMUL.FTZ R7, R28, R13.reuse ;  /* 0x0000000d1c077220 */ /* 0x080fe20000410000 */
[----:B------:R-:W-:Y:S01]  /*2dc0*/  IADD3 R14, R11, 0x50, RZ ;  /* 0x000000500b0e7810 */ /* 0x000fe20007ffe0ff */
[----:B------:R-:W-:Y:S01]  /*2dd0*/  FMUL.FTZ R18, R6, R13 ;  /* 0x0000000d06127220 */ /* 0x000fe20000410000 */
[----:B------:R-:W-:Y:S01]  /*2de0*/  ISETP.GE.AND.EX P5, PT, R23, c[0x0][0x1cc], PT, P5 ;  /* 0x0000730017007a0c */ /* 0x000fe20003fa6350 */
[----:B------:R-:W-:Y:S02]  /*2df0*/  FFMA.FTZ R6, R8, R7, R4 ;  /* 0x0000000708067223 */ /* 0x000fe40000010004 */
[----:B------:R-:W-:Y:S01]  /*2e00*/  FFMA.FTZ R7, R9, R18, R5 ;  /* 0x0000001209077223 */ /* 0x000fe20000010005 */
[----:B------:R-:W-:Y:S01]  /*2e10*/  ISETP.LT.U32.AND P5, PT, R12, 0x1c0, !P5 ;  /* 0x000001c00c00780c */ /* 0x000fe20006fa1070 */
[----:B------:R-:W-:Y:S11]  /*2e20*/  @!P6 BRA `(.L_x_4531) ;  /* 0x000000a00000e947 */ /* 0x000ff60003800000 */
        /* <DEDUP_REMOVED lines=10> */
.L_x_4531:
        /* <DEDUP_REMOVED lines=11> */
.L_x_4533:
[----:B------:R-:W-:Y:S05]  /*2f80*/  BSYNC B0 ;  /* 0x0000000000007941 */ /* 0x000fea0003800000 */
.L_x_4532:
[----:B------:R-:W-:Y:S01]  /*2f90*/  FADD.FTZ R26, -R10, R26 ;  /* 0x0000001a0a1a7221 */ /* 0x000fe20000010100 */
[----:B------:R-:W-:Y:S01]  /*2fa0*/  ISETP.GE.U32.AND P5, PT, R14, c[0x0][0x1c8], PT ;  /* 0x000072000e007a0c */ /* 0x000fe20003fa6070 */
[----:B------:R-:W-:Y:S01]  /*2fb0*/  FADD.FTZ R0, -R10, R27 ;  /* 0x0000001b0a007221 */ /* 0x000fe20000010100 */
[----:B------:R-:W-:Y:S01]  /*2fc0*/  SHF.R.S32.HI R23, RZ, 0x1f, R14 ;  /* 0x0000001fff177819 */ /* 0x000fe2000001140e */
[-C--:B0-----:R-:W-:Y:S02]  /*2fd0*/  FMUL.FTZ R7, R26, R13.reuse ;  /* 0x0000000d1a077220 */ /* 0x081fe40000410000 */
[----:B------:R-:W-:Y:S01]  /*2fe0*/  FMUL.FTZ R18, R0, R13 ;  /* 0x0000000d00127220 */ /* 0x000fe20000410000 */
[----:B------:R-:W-:Y:S01]  /*2ff0*/  ISETP.GE.AND.EX P5, PT, R23, c[0x0][0x1cc], PT, P5 ;  /* 0x0000730017007a0c */ /* 0x000fe20003fa6350 */
[----:B------:R-:W-:Y:S01]  /*3000*/  FFMA.FTZ R6, R8, R7, R4 ;  /* 0x0000000708067223 */ /* 0x000fe20000010004 */
[----:B------:R-:W-:Y:S01]  /*3010*/  IADD3 R0, R11, 0x60, RZ ;  /* 0x000000600b007810 */ /* 0x000fe20007ffe0ff */
        /* <DEDUP_REMOVED lines=13> */
.L_x_4534:
        /* <DEDUP_REMOVED lines=11> */
.L_x_4536:
[----:B------:R-:W-:Y:S05]  /*31a0*/  BSYNC B0 ;  /* 0x0000000000007941 */ /* 0x000fea0003800000 */
.L_x_4535:
[----:B------:R-:W-:Y:S01]  /*31b0*/  FADD.FTZ R16, -R10, R16 ;  /* 0x000000100a107221 */ /* 0x000fe20000010100 */
[----:B------:R-:W-:Y:S01]  /*31c0*/  ISETP.GE.U32.AND P5, PT, R0, c[0x0][0x1c8], PT ;  /* 0x0000720000007a0c */ /* 0x000fe20003fa6070 */
[----:B0-----:R-:W-:Y:S01]  /*31d0*/  FADD.FTZ R6, -R10, R17 ;  /* 0x000000110a067221 */ /* 0x001fe20000010100 */
[----:B------:R-:W-:Y:S01]  /*31e0*/  SHF.R.S32.HI R19, RZ, 0x1f, R0 ;  /* 0x0000001fff137819 */ /* 0x000fe20000011400 */
[-C--:B------:R-:W-:Y:S02]  /*31f0*/  FMUL.FTZ R7, R16, R13.reuse ;  /* 0x0000000d10077220 */ /* 0x080fe40000410000 */
        /* <DEDUP_REMOVED lines=16> */
.L_x_4537:
        /* <DEDUP_REMOVED lines=11> */
.L_x_4539:
[----:B------:R-:W-:Y:S05]  /*33b0*/  BSYNC B0 ;  /* 0x0000000000007941 */ /* 0x000fea0003800000 */
.L_x_4538:
[C---:B------:R-:W-:Y:S01]  /*33c0*/  FADD.FTZ R2, -R10.reuse, R2 ;  /* 0x000000020a027221 */ /* 0x040fe20000010100 */
[----:B------:R-:W-:Y:S01]  /*33d0*/  ISETP.GE.U32.AND P5, PT, R37, c[0x0][0x1c8], PT ;  /* 0x0000720025007a0c */ /* 0x000fe20003fa6070 */
[----:B------:R-:W-:Y:S02]  /*33e0*/  FADD.FTZ R10, -R10, R3 ;  /* 0x000000030a0a7221 */ /* 0x000fe40000010100 */
[-C--:B------:R-:W-:Y:S01]  /*33f0*/  FMUL.FTZ R3, R2, R13.reuse ;  /* 0x0000000d02037220 */ /* 0x080fe20000410000 */
[----:B------:R-:W-:Y:S01]  /*3400*/  ISETP.GE.AND.EX P5, PT, R44, c[0x0][0x1cc], PT, P5 ;  /* 0x000073002c007a0c */ /* 0x000fe20003fa6350 */
[----:B------:R-:W-:Y:S02]  /*3410*/  FMUL.FTZ R10, R10, R13 ;  /* 0x0000000d0a0a7220 */ /* 0x000fe40000410000 */
[----:B------:R-:W-:Y:S01]  /*3420*/  FFMA.FTZ R4, R8, R3, R4 ;  /* 0x0000000308047223 */ /* 0x000fe20000010004 */
[----:B------:R-:W-:Y:S01]  /*3430*/  ISETP.LT.U32.AND P5, PT, R12, 0x1c0, !P5 ;  /* 0x000001c00c00780c */ /* 0x000fe20006fa1070 */
[----:B------:R-:W-:Y:S01]  /*3440*/  FFMA.FTZ R5, R9, R10, R5 ;  /* 0x0000000a09057223 */ /* 0x000fe20000010005 */
[----:B------:R-:W-:Y:S10]  /*3450*/  @!P6 BRA `(.L_x_4540) ;  /* 0x000000a00000e947 */ /* 0x000ff40003800000 */
        /* <DEDUP_REMOVED lines=10> */
.L_x_4540:
[----:B------:R-:W-:Y:S01]  /*3500*/  BSSY B0, `(.L_x_4541) ;  /* 0x000000a000007945 */ /* 0x000fe20003800000 */
[----:B------:R-:W-:Y:S05]  /*3510*/  @!P5 BRA `(.L_x_4542) ;  /* 0x000000800000d947 */ /* 0x000fea0003800000 */
        /* <DEDUP_REMOVED lines=8> */
.L_x_4542:
[----:B------:R-:W-:Y:S05]  /*35a0*/  BSYNC B0 ;  /* 0x0000000000007941 */ /* 0x000fea0003800000 */
.L_x_4541:
[----:B------:R-:W-:Y:S02]  /*35b0*/  IADD3 R36, R36, c[0x0][0x10], RZ ;  /* 0x0000040024247a10 */ /* 0x000fe40007ffe0ff */
[----:B------:R-:W-:Y:S02]  /*35c0*/  IADD3 R45, R45, 0x1, RZ ;  /* 0x000000012d2d7810 */ /* 0x000fe40007ffe0ff */
[----:B------:R-:W-:-:S13]  /*35d0*/  ISETP.GE.AND P5, PT, R36, UR4, PT ;  /* 0x0000000424007c0c */ /* 0x000fda000bfa6270 */
[----:B------:R-:W-:Y:S01]  /*35e0*/  @P5 CALL.REL.NOINC `(.L_x_4543) ;  /* 0x0000001000005944 */ /* 0x000fe20003c00000 */
[----:B------:R-:W-:Y:S05]  /*35f0*/  BRA `(.L_x_4544) ;  /* 0xffffccc000007947 */ /* 0x000fea000383ffff */
.L_x_4543:
[----:B------:R-:W-:Y:S05]  /*3600*/  EXIT ;  /* 0x000000000000794d */ /* 0x000fea0003800000 */
.L_x_4545:
        /* <DEDUP_REMOVED lines=15> */
.L_x_5238:


//--------------------- .text._Z35group_norm_nhwc_fwd_one_pass_kernelI11Fp32IOFp32WLi256ELi56ELi448EEv26Group_norm_nhwc_fwd_params --------------------------
	.section	.text._Z35group_norm_nhwc_fwd_one_pass_kernelI11Fp32IOFp32WLi256ELi56ELi448EEv26Group_norm_nhwc_fwd_params,"ax",@progbits
	.sectioninfo	@"SHI_REGISTERS=94"
	.align	128
        .global         _Z35group_norm_nhwc_fwd_one_pass_kernelI11Fp32IOFp32WLi256ELi56ELi448EEv26Group_norm_nhwc_fwd_params
        .type           _Z35group_norm_nhwc_fwd_one_pass_kernelI11Fp32IOFp32WLi256ELi56ELi448EEv26Group_norm_nhwc_fwd_params,@function
        .size           _Z35group_norm_nhwc_fwd_one_pass_kernelI11Fp32IOFp32WLi256ELi56ELi448EEv26Group_norm_nhwc_fwd_params,(.L_x_5239 - _Z35group_norm_nhwc_fwd_one_pass_kernelI11Fp32IOFp32WLi256ELi56ELi448EEv26Group_norm_nhwc_fwd_params)
        .other          _Z35group_norm_nhwc_fwd_one_pass_kernelI11Fp32IOFp32WLi256ELi56ELi448EEv26Group_norm_nhwc_fwd_params,@"STO_CUDA_ENTRY STV_DEFAULT"
_Z35group_norm_nhwc_fwd_one_pass_kernelI11Fp32IOFp32WLi256ELi56ELi448EEv26Group_norm_nhwc_fwd_params:
.text._Z35group_norm_nhwc_fwd_one_pass_kernelI11Fp32IOFp32WLi256ELi56ELi448EEv26Group_norm_nhwc_fwd_params:
        /* <DEDUP_REMOVED lines=23> */
[----:B------:R-:W-:Y:S02]  /*0170*/  ISETP.LT.U32.AND P2, PT, R53, c[0x0][0x1c8], PT ;  /* 0x0000720035007a0c */ /* 0x000fe40003f41070 */
[----:B------:R-:W-:Y:S02]  /*0180*/  SHF.R.S32.HI R86, RZ, 0x1f, R53 ;  /* 0x0000001fff567819 */ /* 0x000fe40000011435 */
[----:B------:R-:W-:Y:S02]  /*0190*/  ISETP.LT.U32.AND P1, PT, R55, c[0x0][0x1c8], PT ;  /* 0x0000720037007a0c */ /* 0x000fe40003f21070 */
[----:B------:R-:W-:-:S02]  /*01a0*/  SHF.R.S32.HI R87, RZ, 0x1f, R55 ;  /* 0x0000001fff577819 */ /* 0x000fc40000011437 */
[----:B------:R-:W-:Y:S02]  /*01b0*/  ISETP.LT.U32.AND P3, PT, R56, c[0x0][0x1c8], PT ;  /* 0x0000720038007a0c */ /* 0x000fe40003f61070 */
[----:B------:R-:W-:Y:S02]  /*01c0*/  SHF.R.S32.HI R88, RZ, 0x1f, R56 ;  /* 0x0000001fff587819 */ /* 0x000fe40000011438 */
[----:B------:R-:W-:Y:S02]  /*01d0*/  ISETP.LT.AND.EX P2, PT, R86, c[0x0][0x1cc], !P0, P2 ;  /* 0x0000730056007a0c */ /* 0x000fe40004741320 */
[----:B------:R-:W-:Y:S02]  /*01e0*/  ISETP.LT.AND.EX P1, PT, R87, c[0x0][0x1cc], !P0, P1 ;  /* 0x0000730057007a0c */ /* 0x000fe40004721310 */
[----:B------:R-:W-:Y:S02]  /*01f0*/  SHF.L.U32 R54, R54, 0x1, RZ ;  /* 0x0000000136367819 */ /* 0x000fe400000006ff */
[----:B------:R-:W-:-:S02]  /*0200*/  IADD3 R57, R53, 0x30, RZ ;  /* 0x0000003035397810 */ /* 0x000fc40007ffe0ff */
[C---:B------:R-:W-:Y:S02]  /*0210*/  IADD3 R58, R53.reuse, 0x40, RZ ;  /* 0x00000040353a7810 */ /* 0x040fe40007ffe0ff */
        /* <DEDUP_REMOVED lines=12> */
.L_x_4604:
[----:B0-----:R-:W-:Y:S01]  /*02e0*/  IABS R5, c[0x0][0x1d8] ;  /* 0x0000760000057a13 */ /* 0x001fe20000000000 */
[----:B------:R-:W-:Y:S01]  /*02f0*/  CS2R R18, SRZ ;  /* 0x0000000000127805 */ /* 0x000fe2000001ff00 */
[----:B------:R-:W-:Y:S02]  /*0300*/  SHF.R.S32.HI R70, RZ, 0x1f, R57 ;  /* 0x0000001fff467819 */ /* 0x000fe40000011439 */
[----:B------:R-:W0:Y:S01]  /*0310*/  I2F.RP R4, R5 ;  /* 0x0000000500047306 */ /* 0x000e220000209400 */
[----:B------:R-:W-:Y:S02]  /*0320*/  ISETP.GE.U32.AND P6, PT, R58, c[0x0][0x1c8], PT ;  /* 0x000072003a007a0c */ /* 0x000fe40003fc6070 */
[----:B------:R-:W-:Y:S02]  /*0330*/  SHF.R.S32.HI R71, RZ, 0x1f, R58 ;  /* 0x0000001fff477819 */ /* 0x000fe4000001143a */
[----:B------:R-:W-:Y:S02]  /*0340*/  SHF.R.S32.HI R72, RZ, 0x1f, R59 ;  /* 0x0000001fff487819 */ /* 0x000fe4000001143b */
[----:B------:R-:W-:-:S02]  /*0350*/  ISETP.GE.AND.EX P6, PT, R71, c[0x0][0x1cc], PT, P6 ;  /* 0x0000730047007a0c */ /* 0x000fc40003fc6360 */
[----:B------:R-:W-:Y:S02]  /*0360*/  SHF.R.S32.HI R73, RZ, 0x1f, R60 ;  /* 0x0000001fff497819 */ /* 0x000fe4000001143c */
[----:B------:R-:W-:Y:S01]  /*0370*/  ISETP.GT.U32.OR P6, PT, R0, 0x1bf, P6 ;  /* 0x000001bf0000780c */ /* 0x000fe200037c4470 */
        /* <DEDUP_REMOVED lines=24> */
[----:B------:R-:W-:Y:S02]  /*0500*/  SHF.R.S32.HI R2, RZ, 0x1f, R3 ;  /* 0x0000001fff027819 */ /* 0x000fe40000011403 */
[----:B------:R-:W-:Y:S01]  /*0510*/  ISETP.GE.AND.EX P5, PT, R70, c[0x0][0x1cc], PT, P5 ;  /* 0x0000730046007a0c */ /* 0x000fe20003fa6350 */
[----:B------:R-:W-:-:S02]  /*0520*/  IMAD R83, R83, c[0x0][0x1d8], R50 ;  /* 0x0000760053537a24 */ /* 0x000fc400078e0232 */
[----:B------:R-:W-:Y:S01]  /*0530*/  IMAD R2, R2, c[0x0][0x1d0], RZ ;  /* 0x0000740002027a24 */ /* 0x000fe200078e02ff */
[----:B------:R-:W-:Y:S01]  /*0540*/  ISETP.GT.U32.OR P5, PT, R0, 0x1bf, P5 ;  /* 0x000001bf0000780c */ /* 0x000fe20002fa4470 */
[----:B------:R-:W-:Y:S02]  /*0550*/  IMAD R83, R83, 0x38, RZ ;  /* 0x0000003853537824 */ /* 0x000fe400078e02ff */
[----:B------:R-:W-:Y:S02]  /*0560*/  IMAD R21, R3, c[0x0][0x1d4], R2 ;  /* 0x0000750003157a24 */ /* 0x000fe400078e0202 */
[----:B------:R-:W-:Y:S01]  /*0570*/  @P2 IMAD R2, R86, c[0x0][0x1c0], RZ ;  /* 0x0000700056022a24 */ /* 0x000fe200078e02ff */
[----:B------:R-:W-:-:S03]  /*0580*/  IADD3 R22, P3, R54, R83, RZ ;  /* 0x0000005336167210 */ /* 0x000fc60007f7e0ff */
[----:B------:R-:W-:Y:S01]  /*0590*/  @P2 IMAD R5, R53, c[0x0][0x1c4], R2 ;  /* 0x0000710035052a24 */ /* 0x000fe200078e0202 */
[----:B------:R-:W-:Y:S01]  /*05a0*/  LEA.HI.X.SX32 R23, R83, R4, 0x1, P3 ;  /* 0x0000000453177211 */ /* 0x000fe200018f0eff */
[----:B------:R-:W-:-:S04]  /*05b0*/  @P1 IMAD R4, R87, c[0x0][0x1c0], RZ ;  /* 0x0000700057041a24 */ /* 0x000fc800078e02ff */
[----:B------:R-:W-:-:S04]  /*05c0*/  IMAD.WIDE.U32 R22, R3, c[0x0][0x1d0], R22 ;  /* 0x0000740003167a25 */ /* 0x000fc800078e0016 */
[----:B------:R-:W-:Y:S01]  /*05d0*/  @P0 IMAD R3, R88, c[0x0][0x1c0], RZ ;  /* 0x0000700058030a24 */ /* 0x000fe200078e02ff */
[----:B------:R-:W-:Y:S01]  /*05e0*/  IADD3 R21, R23, R21, RZ ;  /* 0x0000001517157210 */ /* 0x000fe20007ffe0ff */
[----:B------:R-:W-:Y:S01]  /*05f0*/  @P1 IMAD R7, R55, c[0x0][0x1c4], R4 ;  /* 0x0000710037071a24 */ /* 0x000fe200078e0204 */
[-C--:B------:R-:W-:Y:S01]  /*0600*/  @P2 MOV R20, R22.reuse ;  /* 0x0000001600142202 */ /* 0x080fe20000000f00 */
[----:B------:R-:W-:Y:S01]  /*0610*/  @P0 IMAD R15, R56, c[0x0][0x1c4], R3 ;  /* 0x00007100380f0a24 */ /* 0x000fe200078e0203 */
[-C--:B------:R-:W-:Y:S01]  /*0620*/  @P1 MOV R8, R22.reuse ;  /* 0x0000001600081202 */ /* 0x080fe20000000f00 */
[----:B------:R-:W-:Y:S01]  /*0630*/  @!P5 IMAD R4, R70, c[0x0][0x1c0], RZ ;  /* 0x000070004604da24 */ /* 0x000fe200078e02ff */
[-C--:B------:R-:W-:Y:S01]  /*0640*/  @P1 MOV R9, R21.reuse ;  /* 0x0000001500091202 */ /* 0x080fe20000000f00 */
[----:B------:R-:W-:Y:S01]  /*0650*/  @P2 IMAD.WIDE.U32 R2, R53, c[0x0][0x1c0], R20 ;  /* 0x0000700035022a25 */ /* 0x000fe200078e0014 */
[----:B------:R-:W-:Y:S02]  /*0660*/  @!P5 MOV R12, R22 ;  /* 0x00000016000cd202 */ /* 0x000fe40000000f00 */
[----:B------:R-:W-:Y:S01]  /*0670*/  @!P5 MOV R13, R21 ;  /* 0x00000015000dd202 */ /* 0x000fe20000000f00 */
[----:B------:R-:W-:Y:S01]  /*0680*/  @P1 IMAD.WIDE.U32 R8, R55, c[0x0][0x1c0], R8 ;  /* 0x0000700037081a25 */ /* 0x000fe200078e0008 */
[----:B------:R-:W-:-:S02]  /*0690*/  @P2 IADD3 R5, R3, R5, RZ ;  /* 0x0000000503052210 */ /* 0x000fc40007ffe0ff */
[----:B------:R-:W-:Y:S01]  /*06a0*/  @P2 LEA R6, P3, R2, c[0x0][0x170], 0x2 ;  /* 0x00005c0002062a11 */ /* 0x000fe200078610ff */
[----:B------:R-:W-:Y:S01]  /*06b0*/  @!P5 IMAD R17, R57, c[0x0][0x1c4], R4 ;  /* 0x000071003911da24 */ /* 0x000fe200078e0204 */
[----:B------:R-:W-:Y:S01]  /*06c0*/  @P1 IADD3 R3, R9, R7, RZ ;  /* 0x0000000709031210 */ /* 0x000fe20007ffe0ff */
[----:B------:R-:W-:Y:S01]  /*06d0*/  @!P5 IMAD.WIDE.U32 R12, R57, c[0x0][0x1c0], R12 ;  /* 0x00007000390cda25 */ /* 0x000fe200078e000c */
[----:B------:R-:W-:Y:S02]  /*06e0*/  @P1 LEA R4, P4, R8, c[0x0][0x170], 0x2 ;  /* 0x00005c0008041a11 */ /* 0x000fe400078810ff */
[----:B------:R-:W-:Y:S02]  /*06f0*/  @P0 MOV R10, R22 ;  /* 0x00000016000a0202 */ /* 0x000fe40000000f00 */
[----:B------:R-:W-:Y:S02]  /*0700*/  @P0 MOV R11, R21 ;  /* 0x00000015000b0202 */ /* 0x000fe40000000f00 */
[----:B------:R-:W-:-:S02]  /*0710*/  @P2 LEA.HI.X R7, R2, c[0x0][0x174], R5, 0x2, P3 ;  /* 0x00005d0002072a11 */ /* 0x000fc400018f1405 */
[----:B------:R-:W-:Y:S01]  /*0720*/  @P1 LEA.HI.X R5, R8, c[0x0][0x174], R3, 0x2, P4 ;  /* 0x00005d0008051a11 */ /* 0x000fe200020f1403 */
[----:B------:R-:W-:Y:S01]  /*0730*/  @P0 IMAD.WIDE.U32 R10, R56, c[0x0][0x1c0], R10 ;  /* 0x00007000380a0a25 */ /* 0x000fe200078e000a */
[----:B------:R-:W-:Y:S02]  /*0740*/  @!P5 IADD3 R3, R13, R17, RZ ;  /* 0x000000110d03d210 */ /* 0x000fe40007ffe0ff */
[C---:B------:R-:W-:Y:S02]  /*0750*/  @!P5 LEA R2, P4, R12.reuse, c[0x0][0x170], 0x2 ;  /* 0x00005c000c02da11 */ /* 0x040fe400078810ff */
[----:B------:R-:W-:Y:S01]  /*0760*/  @P0 IADD3 R9, R11, R15, RZ ;  /* 0x0000000f0b090210 */ /* 0x000fe20007ffe0ff */
[----:B------:R-:W-:Y:S01]  /*0770*/  @!P6 IMAD R11, R71, c[0x0][0x1c0], RZ ;  /* 0x00007000470bea24 */ /* 0x000fe200078e02ff */
[----:B------:R-:W-:Y:S02]  /*0780*/  @!P5 LEA.HI.X R3, R12, c[0x0][0x174], R3, 0x2, P4 ;  /* 0x00005d000c03da11 */ /* 0x000fe400020f1403 */
[----:B------:R-:W-:Y:S01]  /*0790*/  ISETP.GE.U32.AND P4, PT, R59, c[0x0][0x1c8], PT ;  /* 0x000072003b007a0c */ /* 0x000fe20003f86070 */
[----:B------:R-:W-:Y:S01]  /*07a0*/  @!P6 IMAD R13, R58, c[0x0][0x1c4], R11 ;  /* 0x000071003a0dea24 */ /* 0x000fe200078e020b */
[----:B------:R-:W-:Y:S01]  /*07b0*/  @P0 LEA R8, P3, R10, c[0x0][0x170], 0x2 ;  /* 0x00005c000a080a11 */ /* 0x000fe200078610ff */
[----:B------:R0:W2:Y:S01]  /*07c0*/  @!P5 LDG.E.64 R18, [R2.64] ;  /* 0x000000060212d981 */ /* 0x0000a2000c1e1b00 */
[----:B------:R-:W-:-:S02]  /*07d0*/  ISETP.GE.AND.EX P4, PT, R72, c[0x0][0x1cc], PT, P4 ;  /* 0x0000730048007a0c */ /* 0x000fc40003f86340 */
[----:B------:R-:W-:Y:S02]  /*07e0*/  @P0 LEA.HI.X R9, R10, c[0x0][0x174], R9, 0x2, P3 ;  /* 0x00005d000a090a11 */ /* 0x000fe400018f1409 */
[----:B------:R-:W-:Y:S02]  /*07f0*/  @!P6 MOV R10, R22 ;  /* 0x00000016000ae202 */ /* 0x000fe40000000f00 */
[----:B------:R-:W-:Y:S02]  /*0800*/  @!P6 MOV R11, R21 ;  /* 0x00000015000be202 */ /* 0x000fe40000000f00 */
[----:B------:R-:W-:Y:S02]  /*0810*/  ISETP.GT.U32.OR P4, PT, R0, 0x1bf, P4 ;  /* 0x000001bf0000780c */ /* 0x000fe40002784470 */
[----:B------:R-:W-:Y:S01]  /*0820*/  ISETP.GE.U32.AND P3, PT, R60, c[0x0][0x1c8], PT ;  /* 0x000072003c007a0c */ /* 0x000fe20003f66070 */
[----:B------:R-:W-:-:S03]  /*0830*/  @!P6 IMAD.WIDE.U32 R10, R58, c[0x0][0x1c0], R10 ;  /* 0x000070003a0aea25 */ /* 0x000fc600078e000a */
[----:B------:R-:W-:Y:S02]  /*0840*/  ISETP.GE.AND.EX P3, PT, R73, c[0x0][0x1cc], PT, P3 ;  /* 0x0000730049007a0c */ /* 0x000fe40003f66330 */
[----:B------:R-:W-:Y:S02]  /*0850*/  @!P6 IADD3 R11, R11, R13, RZ ;  /* 0x0000000d0b0be210 */ /* 0x000fe40007ffe0ff */
[----:B------:R-:W-:Y:S02]  /*0860*/  ISETP.GT.U32.OR P3, PT, R0, 0x1bf, P3 ;  /* 0x000001bf0000780c */ /* 0x000fe40001f64470 */
[C---:B------:R-:W-:Y:S02]  /*0870*/  @!P6 LEA R12, P5, R10.reuse, c[0x0][0x170], 0x2 ;  /* 0x00005c000a0cea11 */ /* 0x040fe400078a10ff */
[----:B0-----:R-:W-:Y:S02]  /*0880*/  @!P4 MOV R2, R22 ;  /* 0x000000160002c202 */ /* 0x001fe40000000f00 */
[----:B------:R-:W-:Y:S01]  /*0890*/  @!P6 LEA.HI.X R13, R10, c[0x0][0x174], R11, 0x2, P5 ;  /* 0x00005d000a0dea11 */ /* 0x000fe200028f140b */
[----:B------:R-:W-:Y:S01]  /*08a0*/  @!P4 IMAD R10, R72, c[0x0][0x1c0], RZ ;  /* 0x00007000480aca24 */ /* 0x000fe200078e02ff */
[----:B------:R-:W-:Y:S01]  /*08b0*/  @!P4 MOV R3, R21 ;  /* 0x000000150003c202 */ /* 0x000fe20000000f00 */
[----:B------:R-:W-:-:S02]  /*08c0*/  CS2R R16, SRZ ;  /* 0x0000000000107805 */ /* 0x000fc4000001ff00 */
[C---:B------:R-:W-:Y:S02]  /*08d0*/  @!P4 IMAD R11, R59.reuse, c[0x0][0x1c4], R10 ;  /* 0x000071003b0bca24 */ /* 0x040fe400078e020a */
[----:B------:R-:W-:Y:S01]  /*08e0*/  @!P4 IMAD.WIDE.U32 R2, R59, c[0x0][0x1c0], R2 ;  /* 0x000070003b02ca25 */ /* 0x000fe200078e0002 */
[----:B------:R-:W-:Y:S01]  /*08f0*/  ISETP.GE.U32.AND P5, PT, R61, c[0x0][0x1c8], PT ;  /* 0x000072003d007a0c */ /* 0x000fe20003fa6070 */
[----:B------:R0:W3:Y:S01]  /*0900*/  @!P6 LDG.E.64 R16, [R12.64] ;  /* 0x000000060c10e981 */ /* 0x0000e2000c1e1b00 */
[----:B------:R-:W-:Y:S01]  /*0910*/  SHF.R.S32.HI R74, RZ, 0x1f, R61 ;  /* 0x0000001fff4a7819 */ /* 0x000fe2000001143d */
[----:B------:R-:W-:Y:S01]  /*0920*/  @!P3 IMAD R15, R73, c[0x0][0x1c0], RZ ;  /* 0x00007000490fba24 */ /* 0x000fe200078e02ff */
[----:B------:R-:W-:Y:S02]  /*0930*/  @!P4 IADD3 R3, R3, R11, RZ ;  /* 0x0000000b0303c210 */ /* 0x000fe40007ffe0ff */
[----:B------:R-:W-:Y:S02]  /*0940*/  @!P4 LEA R10, P6, R2, c[0x0][0x170], 0x2 ;  /* 0x00005c00020aca11 */ /* 0x000fe400078c10ff */
[----:B------:R-:W-:Y:S01]  /*0950*/  ISETP.GE.AND.EX P5, PT, R74, c[0x0][0x1cc], PT, P5 ;  /* 0x000073004a007a0c */ /* 0x000fe20003fa6350 */
[----:B------:R-:W-:Y:S01]  /*0960*/  @!P3 IMAD R25, R60, c[0x0][0x1c4], R15 ;  /* 0x000071003c19ba24 */ /* 0x000fe200078e020f */
[----:B------:R-:W-:-:S02]  /*0970*/  @!P3 MOV R14, R22 ;  /* 0x00000016000eb202 */ /* 0x000fc40000000f00 */
[----:B------:R-:W-:Y:S02]  /*0980*/  @!P3 MOV R15, R21 ;  /* 0x00000015000fb202 */ /* 0x000fe40000000f00 */
[----:B------:R-:W-:Y:S02]  /*0990*/  @!P4 LEA.HI.X R11, R2, c[0x0][0x174], R3, 0x2, P6 ;  /* 0x00005d00020bca11 */ /* 0x000fe400030f1403 */
[----:B------:R-:W-:Y:S02]  /*09a0*/  MOV R3, RZ ;  /* 0x000000ff00037202 */ /* 0x000fe40000000f00 */
[----:B------:R-:W-:Y:S02]  /*09b0*/  ISETP.GT.U32.OR P5, PT, R0, 0x1bf, P5 ;  /* 0x000001bf0000780c */ /* 0x000fe40002fa4470 */
[----:B------:R-:W-:Y:S01]  /*09c0*/  MOV R2, RZ ;  /* 0x000000ff00027202 */ /* 0x000fe20000000f00 */
[----:B------:R-:W-:Y:S01]  /*09d0*/  @!P3 IMAD.WIDE.U32 R14, R60, c[0x0][0x1c0], R14 ;  /* 0x000070003c0eba25 */ /* 0x000fe200078e000e */
[----:B------:R-:W-:-:S04]  /*09e0*/  SHF.R.S32.HI R75, RZ, 0x1f, R62 ;  /* 0x0000001fff4b7819 */ /* 0x000fc8000001143e */
[----:B------:R1:W4:Y:S01]  /*09f0*/  @!P4 LDG.E.64 R2, [R10.64] ;  /* 0x000000060a02c981 */ /* 0x000322000c1e1b00 */
[----:B------:R-:W-:Y:S02]  /*0a00*/  ISETP.GE.U32.AND P4, PT, R62, c[0x0][0x1c8], PT ;  /* 0x000072003e007a0c */ /* 0x000fe40003f86070 */
[----:B------:R-:W-:Y:S02]  /*0a10*/  @!P3 IADD3 R15, R15, R25, RZ ;  /* 0x000000190f0fb210 */ /* 0x000fe40007ffe0ff */
[C---:B0-----:R-:W-:Y:S02]  /*0a20*/  @!P3 LEA R12, P6, R14.reuse, c[0x0][0x170], 0x2 ;  /* 0x00005c000e0cba11 */ /* 0x041fe400078c10ff */
[----:B------:R-:W-:Y:S02]  /*0a30*/  ISETP.GE.AND.EX P4, PT, R75, c[0x0][0x1cc], PT, P4 ;  /* 0x000073004b007a0c */ /* 0x000fe40003f86340 */
[----:B------:R-:W-:Y:S01]  /*0a40*/  @!P3 LEA.HI.X R13, R14, c[0x0][0x174], R15, 0x2, P6 ;  /* 0x00005d000e0dba11 */ /* 0x000fe200030f140f */
[----:B------:R-:W-:Y:S01]  /*0a50*/  @!P5 IMAD R14, R74, c[0x0][0x1c0], RZ ;  /* 0x000070004a0eda24 */ /* 0x000fe200078e02ff */
[----:B-1----:R-:W-:-:S02]  /*0a60*/  @!P5 MOV R10, R22 ;  /* 0x00000016000ad202 */ /* 0x002fc40000000f00 */
[----:B------:R-:W-:Y:S01]  /*0a70*/  @!P5 MOV R11, R21 ;  /* 0x00000015000bd202 */ /* 0x000fe20000000f00 */
[----:B------:R-:W-:Y:S01]  /*0a80*/  CS2R R24, SRZ ;  /* 0x0000000000187805 */ /* 0x000fe2000001ff00 */
[----:B------:R-:W-:Y:S01]  /*0a90*/  ISETP.GT.U32.OR P4, PT, R0, 0x1bf, P4 ;  /* 0x000001bf0000780c */ /* 0x000fe20002784470 */
[----:B------:R-:W-:Y:S01]  /*0aa0*/  @!P5 IMAD R15, R61, c[0x0][0x1c4], R14 ;  /* 0x000071003d0fda24 */ /* 0x000fe200078e020e */
[----:B------:R-:W-:Y:S01]  /*0ab0*/  ISETP.GE.U32.AND P6, PT, R63, c[0x0][0x1c8], PT ;  /* 0x000072003f007a0c */ /* 0x000fe20003fc6070 */
[----:B------:R-:W-:Y:S01]  /*0ac0*/  @!P5 IMAD.WIDE.U32 R10, R61, c[0x0][0x1c0], R10 ;  /* 0x000070003d0ada25 */ /* 0x000fe200078e000a */
[----:B------:R-:W-:Y:S01]  /*0ad0*/  SHF.R.S32.HI R76, RZ, 0x1f, R63 ;  /* 0x0000001fff4c7819 */ /* 0x000fe2000001143f */
[----:B------:R0:W5:Y:S03]  /*0ae0*/  @!P3 LDG.E.64 R24, [R12.64] ;  /* 0x000000060c18b981 */ /* 0x000166000c1e1b00 */
[----:B------:R-:W-:-:S02]  /*0af0*/  ISETP.GE.AND.EX P6, PT, R76, c[0x0][0x1cc], PT, P6 ;  /* 0x000073004c007a0c */ /* 0x000fc40003fc6360 */
[----:B------:R-:W-:Y:S02]  /*0b00*/  @!P5 IADD3 R11, R11, R15, RZ ;  /* 0x0000000f0b0bd210 */ /* 0x000fe40007ffe0ff */
[----:B------:R-:W-:Y:S02]  /*0b10*/  @!P5 LEA R14, P3, R10, c[0x0][0x170], 0x2 ;  /* 0x00005c000a0eda11 */ /* 0x000fe400078610ff */
[----:B------:R-:W-:Y:S01]  /*0b20*/  ISETP.GT.U32.OR P6, PT, R0, 0x1bf, P6 ;  /* 0x000001bf0000780c */ /* 0x000fe200037c4470 */
[----:B------:R-:W-:Y:S01]  /*0b30*/  CS2R R26, SRZ ;  /* 0x00000000001a7805 */ /* 0x000fe2000001ff00 */
[----:B------:R-:W-:Y:S01]  /*0b40*/  @!P5 LEA.HI.X R15, R10, c[0x0][0x174], R11, 0x2, P3 ;  /* 0x00005d000a0fda11 */ /* 0x000fe200018f140b */
[----:B------:R-:W-:Y:S01]  /*0b50*/  @!P4 IMAD R11, R75, c[0x0][0x1c0], RZ ;  /* 0x000070004b0bca24 */ /* 0x000fe200078e02ff */
[----:B------:R-:W-:Y:S02]  /*0b60*/  ISETP.GE.U32.AND P3, PT, R64, c[0x0][0x1c8], PT ;  /* 0x0000720040007a0c */ /* 0x000fe40003f66070 */
[----:B------:R-:W-:Y:S01]  /*0b70*/  SHF.R.S32.HI R77, RZ, 0x1f, R64 ;  /* 0x0000001fff4d7819 */ /* 0x000fe20000011440 */
[----:B0-----:R-:W-:Y:S01]  /*0b80*/  @!P4 IMAD R13, R62, c[0x0][0x1c4], R11 ;  /* 0x000071003e0dca24 */ /* 0x001fe200078e020b */
[----:B------:R0:W3:Y:S01]  /*0b90*/  @!P5 LDG.E.64 R26, [R14.64] ;  /* 0x000000060e1ad981 */ /* 0x0000e2000c1e1b00 */
[----:B------:R-:W-:-:S02]  /*0ba0*/  @!P4 MOV R10, R22 ;  /* 0x00000016000ac202 */ /* 0x000fc40000000f00 */
[-C--:B------:R-:W-:Y:S02]  /*0bb0*/  @!P4 MOV R11, R21.reuse ;  /* 0x00000015000bc202 */ /* 0x080fe40000000f00 */
[----:B------:R-:W-:Y:S01]  /*0bc0*/  ISETP.GE.AND.EX P5, PT, R77, c[0x0][0x1cc], PT, P3 ;  /* 0x000073004d007a0c */ /* 0x000fe20003fa6330 */
[----:B------:R-:W-:Y:S01]  /*0bd0*/  @!P6 IMAD R12, R76, c[0x0][0x1c0], RZ ;  /* 0x000070004c0cea24 */ /* 0x000fe200078e02ff */
[----:B------:R-:W-:Y:S01]  /*0be0*/  @!P6 MOV R28, R22 ;  /* 0x00000016001ce202 */ /* 0x000fe20000000f00 */
[----:B------:R-:W-:Y:S01]  /*0bf0*/  @!P4 IMAD.WIDE.U32 R10, R62, c[0x0][0x1c0], R10 ;  /* 0x000070003e0aca25 */ /* 0x000fe200078e000a */
[----:B------:R-:W-:Y:S02]  /*0c00*/  ISETP.GT.U32.OR P5, PT, R0, 0x1bf, P5 ;  /* 0x000001bf0000780c */ /* 0x000fe40002fa4470 */
[----:B------:R-:W-:Y:S01]  /*0c10*/  @!P6 MOV R29, R21 ;  /* 0x00000015001de202 */ /* 0x000fe20000000f00 */
[----:B------:R-:W-:Y:S01]  /*0c20*/  @!P6 IMAD R31, R63, c[0x0][0x1c4], R12 ;  /* 0x000071003f1fea24 */ /* 0x000fe200078e020c */
[----:B------:R-:W-:-:S02]  /*0c30*/  @!P4 IADD3 R11, R11, R13, RZ ;  /* 0x0000000d0b0bc210 */ /* 0x000fc40007ffe0ff */
[----:B------:R-:W-:Y:S01]  /*0c40*/  @!P4 LEA R12, P3, R10, c[0x0][0x170], 0x2 ;  /* 0x00005c000a0cca11 */ /* 0x000fe200078610ff */
[----:B------:R-:W-:-:S03]  /*0c50*/  @!P6 IMAD.WIDE.U32 R28, R63, c[0x0][0x1c0], R28 ;  /* 0x000070003f1cea25 */ /* 0x000fc600078e001c */
[----:B------:R-:W-:Y:S02]  /*0c60*/  @!P4 LEA.HI.X R13, R10, c[0x0][0x174], R11, 0x2, P3 ;  /* 0x00005d000a0dca11 */ /* 0x000fe400018f140b */
[----:B------:R-:W-:Y:S02]  /*0c70*/  @!P6 IADD3 R11, R29, R31, RZ ;  /* 0x0000001f1d0be210 */ /* 0x000fe40007ffe0ff */
[----:B0-----:R-:W-:Y:S01]  /*0c80*/  @!P6 LEA R14, P3, R28, c[0x0][0x170], 0x2 ;  /* 0x00005c001c0eea11 */ /* 0x001fe200078610ff */
[----:B------:R-:W-:-:S03]  /*0c90*/  @!P5 IMAD R31, R77, c[0x0][0x1c0], RZ ;  /* 0x000070004d1fda24 */ /* 0x000fc600078e02ff */
[----:B------:R-:W-:Y:S02]  /*0ca0*/  @!P6 LEA.HI.X R15, R28, c[0x0][0x174], R11, 0x2, P3 ;  /* 0x00005d001c0fea11 */ /* 0x000fe400018f140b */
[----:B------:R-:W-:Y:S01]  /*0cb0*/  CS2R R28, SRZ ;  /* 0x00000000001c7805 */ /* 0x000fe2000001ff00 */
[C---:B------:R-:W-:Y:S01]  /*0cc0*/  @!P5 IMAD R11, R64.reuse, c[0x0][0x1c4], R31 ;  /* 0x00007100400bda24 */ /* 0x040fe200078e021f */
[----:B------:R-:W-:Y:S02]  /*0cd0*/  @!P5 MOV R30, R22 ;  /* 0x00000016001ed202 */ /* 0x000fe40000000f00 */
[----:B------:R-:W-:Y:S02]  /*0ce0*/  @!P5 MOV R31, R21 ;  /* 0x00000015001fd202 */ /* 0x000fe40000000f00 */
[----:B------:R0:W3:Y:S01]  /*0cf0*/  @!P4 LDG.E.64 R28, [R12.64] ;  /* 0x000000060c1cc981 */ /* 0x0000e2000c1e1b00 */
[----:B------:R-:W-:Y:S02]  /*0d00*/  ISETP.GE.U32.AND P4, PT, R65, c[0x0][0x1c8], PT ;  /* 0x0000720041007a0c */ /* 0x000fe40003f86070 */
[----:B------:R-:W-:Y:S01]  /*0d10*/  SHF.R.S32.HI R78, RZ, 0x1f, R65 ;  /* 0x0000001fff4e7819 */ /* 0x000fe20000011441 */
[----:B------:R-:W-:-:S03]  /*0d20*/  @!P5 IMAD.WIDE.U32 R30, R64, c[0x0][0x1c0], R30 ;  /* 0x00007000401eda25 */ /* 0x000fc600078e001e */
[----:B------:R-:W-:Y:S02]  /*0d30*/  ISETP.GE.AND.EX P4, PT, R78, c[0x0][0x1cc], PT, P4 ;  /* 0x000073004e007a0c */ /* 0x000fe40003f86340 */
[----:B------:R-:W-:Y:S02]  /*0d40*/  @!P5 IADD3 R11, R31, R11, RZ ;  /* 0x0000000b1f0bd210 */ /* 0x000fe40007ffe0ff */
[----:B------:R-:W-:Y:S02]  /*0d50*/  @!P5 LEA R10, P3, R30, c[0x0][0x170], 0x2 ;  /* 0x00005c001e0ada11 */ /* 0x000fe400078610ff */
[----:B------:R-:W-:Y:S02]  /*0d60*/  ISETP.GT.U32.OR P4, PT, R0, 0x1bf, P4 ;  /* 0x000001bf0000780c */ /* 0x000fe40002784470 */
[----:B------:R-:W-:Y:S02]  /*0d70*/  @!P5 LEA.HI.X R11, R30, c[0x0][0x174], R11, 0x2, P3 ;  /* 0x00005d001e0bda11 */ /* 0x000fe400018f140b */
[----:B------:R-:W-:-:S02]  /*0d80*/  ISETP.GE.U32.AND P3, PT, R66, c[0x0][0x1c8], PT ;  /* 0x0000720042007a0c */ /* 0x000fc40003f66070 */
[----:B------:R-:W-:Y:S01]  /*0d90*/  SHF.R.S32.HI R79, RZ, 0x1f, R66 ;  /* 0x0000001fff4f7819 */ /* 0x000fe20000011442 */
[----:B------:R-:W-:-:S03]  /*0da0*/  CS2R R30, SRZ ;  /* 0x00000000001e7805 */ /* 0x000fc6000001ff00 */
[----:B------:R-:W-:Y:S01]  /*0db0*/  ISETP.GE.AND.EX P3, PT, R79, c[0x0][0x1cc], PT, P3 ;  /* 0x000073004f007a0c */ /* 0x000fe20003f66330 */
[----:B------:R-:W-:Y:S02]  /*0dc0*/  CS2R R32, SRZ ;  /* 0x0000000000207805 */ /* 0x000fe4000001ff00 */
[----:B------:R1:W3:Y:S01]  /*0dd0*/  @P2 LDG.E.64 R30, [R6.64] ;  /* 0x00000006061e2981 */ /* 0x0002e2000c1e1b00 */
[----:B------:R-:W-:Y:S01]  /*0de0*/  ISETP.GT.U32.OR P3, PT, R0, 0x1bf, P3 ;  /* 0x000001bf0000780c */ /* 0x000fe20001f64470 */
[----:B0-----:R-:W-:Y:S01]  /*0df0*/  @!P4 IMAD R12, R78, c[0x0][0x1c0], RZ ;  /* 0x000070004e0cca24 */ /* 0x001fe200078e02ff */
[----:B------:R-:W-:Y:S01]  /*0e00*/  CS2R R34, SRZ ;  /* 0x0000000000227805 */ /* 0x000fe2000001ff00 */
[----:B------:R-:W-:Y:S01]  /*0e10*/  CS2R R36, SRZ ;  /* 0x0000000000247805 */ /* 0x000fe2000001ff00 */
[----:B------:R0:W4:Y:S01]  /*0e20*/  @P1 LDG.E.64 R32, [R4.64] ;  /* 0x0000000604201981 */ /* 0x000122000c1e1b00 */
[----:B-1----:R-:W-:Y:S02]  /*0e30*/  @!P4 MOV R6, R22 ;  /* 0x000000160006c202 */ /* 0x002fe40000000f00 */
[----:B------:R-:W-:Y:S01]  /*0e40*/  @!P4 MOV R7, R21 ;  /* 0x000000150007c202 */ /* 0x000fe20000000f00 */
[C---:B------:R-:W-:Y:S01]  /*0e50*/  @!P4 IMAD R13, R65.reuse, c[0x0][0x1c4], R12 ;  /* 0x00007100410dca24 */ /* 0x040fe200078e020c */
[----:B------:R-:W-:Y:S01]  /*0e60*/  CS2R R38, SRZ ;  /* 0x0000000000267805 */ /* 0x000fe2000001ff00 */
[----:B------:R-:W5:Y:S02]  /*0e70*/  @!P6 LDG.E.64 R34, [R14.64] ;  /* 0x000000060e22e981 */ /* 0x000f64000c1e1b00 */
[----:B------:R-:W-:-:S02]  /*0e80*/  @!P4 IMAD.WIDE.U32 R6, R65, c[0x0][0x1c0], R6 ;  /* 0x000070004106ca25 */ /* 0x000fc400078e0006 */
[----:B------:R1:W5:Y:S03]  /*0e90*/  @P0 LDG.E.64 R36, [R8.64] ;  /* 0x0000000608240981 */ /* 0x000366000c1e1b00 */
[----:B0-----:R-:W-:Y:S01]  /*0ea0*/  @!P4 IADD3 R5, R7, R13, RZ ;  /* 0x0000000d0705c210 */ /* 0x001fe20007ffe0ff */
[----:B------:R-:W-:Y:S01]  /*0eb0*/  @!P3 IMAD R7, R79, c[0x0][0x1c0], RZ ;  /* 0x000070004f07ba24 */ /* 0x000fe200078e02ff */
[C---:B------:R-:W-:Y:S01]  /*0ec0*/  @!P4 LEA R4, P6, R6.reuse, c[0x0][0x170], 0x2 ;  /* 0x00005c000604ca11 */ /* 0x040fe200078c10ff */
[----:B------:R0:W5:Y:S01]  /*0ed0*/  @!P5 LDG.E.64 R38, [R10.64] ;  /* 0x000000060a26d981 */ /* 0x000162000c1e1b00 */
[----:B------:R-:W-:Y:S01]  /*0ee0*/  ISETP.GE.U32.AND P5, PT, R67, c[0x0][0x1c8], PT ;  /* 0x0000720043007a0c */ /* 0x000fe20003fa6070 */
[----:B------:R-:W-:Y:S01]  /*0ef0*/  CS2R R40, SRZ ;  /* 0x0000000000287805 */ /* 0x000fe2000001ff00 */
[----:B------:R-:W-:Y:S01]  /*0f00*/  @!P4 LEA.HI.X R5, R6, c[0x0][0x174], R5, 0x2, P6 ;  /* 0x00005d000605ca11 */ /* 0x000fe200030f1405 */
[----:B-1----:R-:W-:Y:S01]  /*0f10*/  @!P3 IMAD R9, R66, c[0x0][0x1c4], R7 ;  /* 0x000071004209ba24 */ /* 0x002fe200078e0207 */
[----:B------:R-:W-:-:S02]  /*0f20*/  SHF.R.S32.HI R80, RZ, 0x1f, R67 ;  /* 0x0000001fff507819 */ /* 0x000fc40000011443 */
[----:B------:R-:W-:Y:S01]  /*0f30*/  @!P3 MOV R6, R22 ;  /* 0x000000160006b202 */ /* 0x000fe20000000f00 */
[----:B------:R1:W5:Y:S01]  /*0f40*/  @!P4 LDG.E.64 R40, [R4.64] ;  /* 0x000000060428c981 */ /* 0x000362000c1e1b00 */
[----:B------:R-:W-:Y:S02]  /*0f50*/  @!P3 MOV R7, R21 ;  /* 0x000000150007b202 */ /* 0x000fe40000000f00 */
[----:B------:R-:W-:Y:S02]  /*0f60*/  ISETP.GE.AND.EX P5, PT, R80, c[0x0][0x1cc], PT, P5 ;  /* 0x0000730050007a0c */ /* 0x000fe40003fa6350 */
[----:B------:R-:W-:Y:S01]  /*0f70*/  ISETP.GE.U32.AND P6, PT, R68, c[0x0][0x1c8], PT ;  /* 0x0000720044007a0c */ /* 0x000fe20003fc6070 */
[----:B------:R-:W-:Y:S01]  /*0f80*/  @!P3 IMAD.WIDE.U32 R6, R66, c[0x0][0x1c0], R6 ;  /* 0x000070004206ba25 */ /* 0x000fe200078e0006 */
[----:B------:R-:W-:Y:S02]  /*0f90*/  SHF.R.S32.HI R81, RZ, 0x1f, R68 ;  /* 0x0000001fff517819 */ /* 0x000fe40000011444 */
[----:B------:R-:W-:-:S02]  /*0fa0*/  ISETP.GT.U32.OR P4, PT, R0, 0x1bf, P5 ;  /* 0x000001bf0000780c */ /* 0x000fc40002f84470 */
[----:B------:R-:W-:Y:S02]  /*0fb0*/  ISETP.GE.AND.EX P6, PT, R81, c[0x0][0x1cc], PT, P6 ;  /* 0x0000730051007a0c */ /* 0x000fe40003fc6360 */
[----:B------:R-:W-:Y:S02]  /*0fc0*/  @!P3 IADD3 R7, R7, R9, RZ ;  /* 0x000000090707b210 */ /* 0x000fe40007ffe0ff */
[----:B------:R-:W-:Y:S02]  /*0fd0*/  @!P3 LEA R8, P5, R6, c[0x0][0x170], 0x2 ;  /* 0x00005c000608ba11 */ /* 0x000fe400078a10ff */
[----:B------:R-:W-:Y:S02]  /*0fe0*/  ISETP.GT.U32.OR P6, PT, R0, 0x1bf, P6 ;  /* 0x000001bf0000780c */ /* 0x000fe400037c4470 */
[----:B------:R-:W-:Y:S02]  /*0ff0*/  @!P3 LEA.HI.X R9, R6, c[0x0][0x174], R7, 0x2, P5 ;  /* 0x00005d000609ba11 */ /* 0x000fe400028f1407 */
[----:B------:R-:W-:-:S02]  /*1000*/  ISETP.GE.U32.AND P5, PT, R69, c[0x0][0x1c8], PT ;  /* 0x0000720045007a0c */ /* 0x000fc40003fa6070 */
[----:B------:R-:W-:Y:S01]  /*1010*/  SHF.R.S32.HI R82, RZ, 0x1f, R69 ;  /* 0x0000001fff527819 */ /* 0x000fe20000011445 */
[----:B-1----:R-:W-:-:S03]  /*1020*/  @!P4 IMAD R4, R80, c[0x0][0x1c0], RZ ;  /* 0x000070005004ca24 */ /* 0x002fc600078e02ff */
[----:B------:R-:W-:Y:S01]  /*1030*/  ISETP.GE.AND.EX P5, PT, R82, c[0x0][0x1cc], PT, P5 ;  /* 0x0000730052007a0c */ /* 0x000fe20003fa6350 */
[----:B------:R-:W-:Y:S01]  /*1040*/  @!P4 IMAD R7, R67, c[0x0][0x1c4], R4 ;  /* 0x000071004307ca24 */ /* 0x000fe200078e0204 */
[-C--:B------:R-:W-:Y:S02]  /*1050*/  @!P4 MOV R4, R22.reuse ;  /* 0x000000160004c202 */ /* 0x080fe40000000f00 */
[----:B------:R-:W-:Y:S01]  /*1060*/  ISETP.GT.U32.OR P5, PT, R0, 0x1bf, P5 ;  /* 0x000001bf0000780c */ /* 0x000fe20002fa4470 */
[----:B0-----:R-:W-:Y:S01]  /*1070*/  @!P6 IMAD R11, R81, c[0x0][0x1c0], RZ ;  /* 0x00007000510bea24 */ /* 0x001fe200078e02ff */
[-C--:B------:R-:W-:Y:S01]  /*1080*/  @!P4 MOV R5, R21.reuse ;  /* 0x000000150005c202 */ /* 0x080fe20000000f00 */
[----:B------:R-:W-:Y:S01]  /*1090*/  CS2R R42, SRZ ;  /* 0x00000000002a7805 */ /* 0x000fe2000001ff00 */
[----:B------:R-:W-:Y:S01]  /*10a0*/  @!P6 MOV R10, R22 ;  /* 0x00000016000ae202 */ /* 0x000fe20000000f00 */
[----:B------:R-:W-:Y:S01]  /*10b0*/  @!P6 IMAD R13, R68, c[0x0][0x1c4], R11 ;  /* 0x00007100440dea24 */ /* 0x000fe200078e020b */
[----:B------:R-:W-:Y:S01]  /*10c0*/  @!P6 MOV R11, R21 ;  /* 0x00000015000be202 */ /* 0x000fe20000000f00 */
[----:B------:R-:W-:-:S02]  /*10d0*/  @!P4 IMAD.WIDE.U32 R4, R67, c[0x0][0x1c0], R4 ;  /* 0x000070004304ca25 */ /* 0x000fc400078e0004 */
[----:B------:R0:W5:Y:S02]  /*10e0*/  @!P3 LDG.E.64 R42, [R8.64] ;  /* 0x00000006082ab981 */ /* 0x000164000c1e1b00 */
[----:B------:R-:W-:Y:S01]  /*10f0*/  @!P6 IMAD.WIDE.U32 R10, R68, c[0x0][0x1c0], R10 ;  /* 0x00007000440aea25 */ /* 0x000fe200078e000a */
[----:B------:R-:W-:Y:S02]  /*1100*/  @!P4 IADD3 R5, R5, R7, RZ ;  /* 0x000000070505c210 */ /* 0x000fe40007ffe0ff */
[----:B------:R-:W-:Y:S01]  /*1110*/  @!P4 LEA R6, P3, R4, c[0x0][0x170], 0x2 ;  /* 0x00005c000406ca11 */ /* 0x000fe200078610ff */
[----:B------:R-:W-:Y:S01]  /*1120*/  @!P5 IMAD R12, R82, c[0x0][0x1c0], RZ ;  /* 0x00007000520cda24 */ /* 0x000fe200078e02ff */
[----:B0-----:R-:W-:Y:S02]  /*1130*/  @!P5 MOV R8, R22 ;  /* 0x000000160008d202 */ /* 0x001fe40000000f00 */
[----:B------:R-:W-:Y:S01]  /*1140*/  @!P5 MOV R9, R21 ;  /* 0x000000150009d202 */ /* 0x000fe20000000f00 */
[----:B------:R-:W-:Y:S01]  /*1150*/  CS2R R44, SRZ ;  /* 0x00000000002c7805 */ /* 0x000fe2000001ff00 */
[----:B------:R-:W-:-:S02]  /*1160*/  @!P4 LEA.HI.X R7, R4, c[0x0][0x174], R5, 0x2, P3 ;  /* 0x00005d000407ca11 */ /* 0x000fc400018f1405 */
[----:B------:R-:W-:Y:S01]  /*1170*/  @!P6 IADD3 R5, R11, R13, RZ ;  /* 0x0000000d0b05e210 */ /* 0x000fe20007ffe0ff */
[C---:B------:R-:W-:Y:S01]  /*1180*/  @!P5 IMAD R11, R69.reuse, c[0x0][0x1c4], R12 ;  /* 0x00007100450bda24 */ /* 0x040fe200078e020c */
[C---:B------:R-:W-:Y:S01]  /*1190*/  @!P6 LEA R4, P3, R10.reuse, c[0x0][0x170], 0x2 ;  /* 0x00005c000a04ea11 */ /* 0x040fe200078610ff */
[----:B------:R-:W-:Y:S01]  /*11a0*/  @!P5 IMAD.WIDE.U32 R8, R69, c[0x0][0x1c0], R8 ;  /* 0x000070004508da25 */ /* 0x000fe200078e0008 */
[----:B------:R-:W-:Y:S01]  /*11b0*/  CS2R R46, SRZ ;  /* 0x00000000002e7805 */ /* 0x000fe2000001ff00 */
[----:B------:R3:W5:Y:S01]  /*11c0*/  @!P4 LDG.E.64 R44, [R6.64] ;  /* 0x00000006062cc981 */ /* 0x000762000c1e1b00 */
[----:B------:R-:W-:Y:S02]  /*11d0*/  @!P6 LEA.HI.X R5, R10, c[0x0][0x174], R5, 0x2, P3 ;  /* 0x00005d000a05ea11 */ /* 0x000fe400018f1405 */
[----:B------:R-:W-:Y:S02]  /*11e0*/  @!P5 IADD3 R9, R9, R11, RZ ;  /* 0x0000000b0909d210 */ /* 0x000fe40007ffe0ff */
[C---:B------:R-:W-:Y:S01]  /*11f0*/  @!P5 LEA R10, P3, R8.reuse, c[0x0][0x170], 0x2 ;  /* 0x00005c00080ada11 */ /* 0x040fe200078610ff */
[----:B------:R-:W-:Y:S01]  /*1200*/  CS2R R48, SRZ ;  /* 0x0000000000307805 */ /* 0x000fe2000001ff00 */
[----:B------:R2:W5:Y:S02]  /*1210*/  @!P6 LDG.E.64 R46, [R4.64] ;  /* 0x00000006042ee981 */ /* 0x000564000c1e1b00 */
[----:B------:R-:W-:-:S05]  /*1220*/  @!P5 LEA.HI.X R11, R8, c[0x0][0x174], R9, 0x2, P3 ;  /* 0x00005d00080bda11 */ /* 0x000fca00018f1409 */
[----:B------:R-:W5:Y:S01]  /*1230*/  @!P5 LDG.E.64 R48, [R10.64] ;  /* 0x000000060a30d981 */ /* 0x000f62000c1e1b00 */
[----:B--2---:R-:W-:Y:S01]  /*1240*/  FADD.FTZ R4, R18, R19 ;  /* 0x0000001312047221 */ /* 0x004fe20000010000 */
[----:B------:R-:W-:Y:S01]  /*1250*/  ISETP.GT.AND P3, PT, R84, 0x1e, PT ;  /* 0x0000001e5400780c */ /* 0x000fe20003f64270 */
[----:B---3--:R-:W-:Y:S02]  /*1260*/  FADD.FTZ R6, R30, R31 ;  /* 0x0000001f1e067221 */ /* 0x008fe40000010000 */
[----:B------:R-:W-:Y:S02]  /*1270*/  FMUL.FTZ R9, R31, R31 ;  /* 0x0000001f1f097220 */ /* 0x000fe40000410000 */
[----:B------:R-:W-:Y:S02]  /*1280*/  FADD.FTZ R6, RZ, R6 ;  /* 0x00000006ff067221 */ /* 0x000fe40000010000 */
[----:B----4-:R-:W-:Y:S02]  /*1290*/  FADD.FTZ R7, R32, R33 ;  /* 0x0000002120077221 */ /* 0x010fe40000010000 */
[----:B------:R-:W-:-:S02]  /*12a0*/  FMUL.FTZ R13, R33, R33 ;  /* 0x00000021210d7220 */ /* 0x000fc40000410000 */
[----:B------:R-:W-:Y:S02]  /*12b0*/  FFMA.FTZ R9, R30, R30, R9 ;  /* 0x0000001e1e097223 */ /* 0x000fe40000010009 */
[----:B------:R-:W-:Y:S02]  /*12c0*/  FADD.FTZ R6, R6, R7 ;  /* 0x0000000706067221 */ /* 0x000fe40000010000 */
[----:B------:R-:W-:Y:S02]  /*12d0*/  FFMA.FTZ R8, R32, R32, R13 ;  /* 0x0000002020087223 */ /* 0x000fe4000001000d */
[----:B------:R-:W-:Y:S02]  /*12e0*/  FADD.FTZ R9, RZ, R9 ;  /* 0x00000009ff097221 */ /* 0x000fe40000010000 */
[----:B-----5:R-:W-:Y:S02]  /*12f0*/  FADD.FTZ R5, R36, R37 ;  /* 0x0000002524057221 */ /* 0x020fe40000010000 */
[----:B------:R-:W-:-:S02]  /*1300*/  FMUL.FTZ R13, R37, R37 ;  /* 0x00000025250d7220 */ /* 0x000fc40000410000 */
[----:B------:R-:W-:Y:S02]  /*1310*/  FADD.FTZ R5, R6, R5 ;  /* 0x0000000506057221 */ /* 0x000fe40000010000 */
[----:B------:R-:W-:Y:S02]  /*1320*/  FADD.FTZ R8, R9, R8 ;  /* 0x0000000809087221 */ /* 0x000fe40000010000 */
[----:B------:R-:W-:Y:S02]  /*1330*/  FFMA.FTZ R13, R36, R36, R13 ;  /* 0x00000024240d7223 */ /* 0x000fe4000001000d */
[----:B------:R-:W-:Y:S02]  /*1340*/  FMUL.FTZ R7, R19, R19 ;  /* 0x0000001313077220 */ /* 0x000fe40000410000 */
[----:B------:R-:W-:Y:S02]  /*1350*/  FADD.FTZ R4, R5, R4 ;  /* 0x0000000405047221 */ /* 0x000fe40000010000 */
[----:B------:R-:W-:-:S02]  /*1360*/  FADD.FTZ R5, R16, R17 ;  /* 0x0000001110057221 */ /* 0x000fc40000010000 */
[----:B------:R-:W-:Y:S02]  /*1370*/  FMUL.FTZ R9, R17, R17 ;  /* 0x0000001111097220 */ /* 0x000fe40000410000 */
[----:B------:R-:W-:Y:S02]  /*1380*/  FADD.FTZ R8, R8, R13 ;  /* 0x0000000d08087221 */ /* 0x000fe40000010000 */
[----:B------:R-:W-:Y:S02]  /*1390*/  FFMA.FTZ R7, R18, R18, R7 ;  /* 0x0000001212077223 */ /* 0x000fe40000010007 */
[----:B------:R-:W-:Y:S02]  /*13a0*/  FADD.FTZ R4, R4, R5 ;  /* 0x0000000504047221 */ /* 0x000fe40000010000 */
[----:B------:R-:W-:Y:S02]  /*13b0*/  FFMA.FTZ R6, R16, R16, R9 ;  /* 0x0000001010067223 */ /* 0x000fe40000010009 */
[----:B------:R-:W-:-:S02]  /*13c0*/  FADD.FTZ R5, R2, R3 ;  /* 0x0000000302057221 */ /* 0x000fc40000010000 */
[----:B------:R-:W-:Y:S02]  /*13d0*/  FADD.FTZ R7, R8, R7 ;  /* 0x0000000708077221 */ /* 0x000fe40000010000 */
[----:B------:R-:W-:Y:S02]  /*13e0*/  FMUL.FTZ R9, R3, R3 ;  /* 0x0000000303097220 */ /* 0x000fe40000410000 */
[----:B------:R-:W-:Y:S02]  /*13f0*/  FADD.FTZ R4, R4, R5 ;  /* 0x0000000504047221 */ /* 0x000fe40000010000 */
[----:B------:R-:W-:Y:S02]  /*1400*/  FADD.FTZ R6, R7, R6 ;  /* 0x0000000607067221 */ /* 0x000fe40000010000 */
[----:B------:R-:W-:Y:S02]  /*1410*/  FFMA.FTZ R9, R2, R2, R9 ;  /* 0x0000000202097223 */ /* 0x000fe40000010009 */
[----:B------:R-:W-:-:S02]  /*1420*/  FADD.FTZ R5, R24, R25 ;  /* 0x0000001918057221 */ /* 0x000fc40000010000 */
[----:B------:R-:W-:Y:S02]  /*1430*/  FMUL.FTZ R7, R25, R25 ;  /* 0x0000001919077220 */ /* 0x000fe40000410000 */
[----:B------:R-:W-:Y:S02]  /*1440*/  FADD.FTZ R6, R6, R9 ;  /* 0x0000000906067221 */ /* 0x000fe40000010000 */
[----:B------:R-:W-:Y:S02]  /*1450*/  FADD.FTZ R4, R4, R5 ;  /* 0x0000000504047221 */ /* 0x000fe40000010000 */
[----:B------:R-:W-:Y:S02]  /*1460*/  FFMA.FTZ R7, R24, R24, R7 ;  /* 0x0000001818077223 */ /* 0x000fe40000010007 */
[----:B------:R-:W-:Y:S02]  /*1470*/  FMUL.FTZ R9, R27, R27 ;  /* 0x0000001b1b097220 */ /* 0x000fe40000410000 */
[----:B------:R-:W-:-:S02]  /*1480*/  FADD.FTZ R5, R26, R27 ;  /* 0x0000001b1a057221 */ /* 0x000fc40000010000 */
[----:B------:R-:W-:Y:S02]  /*1490*/  FADD.FTZ R6, R6, R7 ;  /* 0x0000000706067221 */ /* 0x000fe40000010000 */
[----:B------:R-:W-:Y:S02]  /*14a0*/  FFMA.FTZ R9, R26, R26, R9 ;  /* 0x0000001a1a097223 */ /* 0x000fe40000010009 */
[----:B------:R-:W-:Y:S02]  /*14b0*/  FADD.FTZ R4, R4, R5 ;  /* 0x0000000504047221 */ /* 0x000fe40000010000 */
[----:B------:R-:W-:Y:S02]  /*14c0*/  FMUL.FTZ R7, R29, R29 ;  /* 0x0000001d1d077220 */ /* 0x000fe40000410000 */
[----:B------:R-:W-:Y:S02]  /*14d0*/  FADD.FTZ R5, R28, R29 ;  /* 0x0000001d1c057221 */ /* 0x000fe40000010000 */
[----:B------:R-:W-:-:S02]  /*14e0*/  FADD.FTZ R6, R6, R9 ;  /* 0x0000000906067221 */ /* 0x000fc40000010000 */
[----:B------:R-:W-:Y:S02]  /*14f0*/  FFMA.FTZ R7, R28, R28, R7 ;  /* 0x0000001c1c077223 */ /* 0x000fe40000010007 */
[----:B------:R-:W-:Y:S02]  /*1500*/  FMUL.FTZ R9, R35, R35 ;  /* 0x0000002323097220 */ /* 0x000fe40000410000 */
[----:B------:R-:W-:Y:S02]  /*1510*/  FADD.FTZ R4, R4, R5 ;  /* 0x0000000504047221 */ /* 0x000fe40000010000 */
[----:B------:R-:W-:Y:S02]  /*1520*/  FADD.FTZ R5, R34, R35 ;  /* 0x0000002322057221 */ /* 0x000fe40000010000 */
[----:B------:R-:W-:Y:S02]  /*1530*/  FADD.FTZ R6, R6, R7 ;  /* 0x0000000706067221 */ /* 0x000fe40000010000 */
[----:B------:R-:W-:-:S02]  /*1540*/  FFMA.FTZ R9, R34, R34, R9 ;  /* 0x0000002222097223 */ /* 0x000fc40000010009 */
[----:B------:R-:W-:Y:S02]  /*1550*/  FMUL.FTZ R7, R39, R39 ;  /* 0x0000002727077220 */ /* 0x000fe40000410000 */
[----:B------:R-:W-:Y:S02]  /*1560*/  FADD.FTZ R4, R4, R5 ;  /* 0x0000000504047221 */ /* 0x000fe40000010000 */
[----:B------:R-:W-:Y:S02]  /*1570*/  FADD.FTZ R5, R38, R39 ;  /* 0x0000002726057221 */ /* 0x000fe40000010000 */
[----:B------:R-:W-:Y:S02]  /*1580*/  FADD.FTZ R6, R6, R9 ;  /* 0x0000000906067221 */ /* 0x000fe40000010000 */
[----:B------:R-:W-:Y:S02]  /*1590*/  FFMA.FTZ R7, R38, R38, R7 ;  /* 0x0000002626077223 */ /* 0x000fe40000010007 */
[----:B------:R-:W-:-:S02]  /*15a0*/  FMUL.FTZ R9, R41, R41 ;  /* 0x0000002929097220 */ /* 0x000fc40000410000 */
[----:B------:R-:W-:Y:S02]  /*15b0*/  FADD.FTZ R4, R4, R5 ;  /* 0x0000000504047221 */ /* 0x000fe40000010000 */
[----:B------:R-:W-:Y:S02]  /*15c0*/  FADD.FTZ R5, R40, R41 ;  /* 0x0000002928057221 */ /* 0x000fe40000010000 */
[----:B------:R-:W-:Y:S02]  /*15d0*/  FADD.FTZ R6, R6, R7 ;  /* 0x0000000706067221 */ /* 0x000fe40000010000 */
[----:B------:R-:W-:Y:S02]  /*15e0*/  FFMA.FTZ R9, R40, R40, R9 ;  /* 0x0000002828097223 */ /* 0x000fe40000010009 */
[----:B------:R-:W-:Y:S02]  /*15f0*/  FMUL.FTZ R7, R43, R43 ;  /* 0x0000002b2b077220 */ /* 0x000fe40000410000 */
[----:B------:R-:W-:-:S02]  /*1600*/  FADD.FTZ R4, R4, R5 ;  /* 0x0000000504047221 */ /* 0x000fc40000010000 */
[----:B------:R-:W-:Y:S02]  /*1610*/  FADD.FTZ R5, R42, R43 ;  /* 0x0000002b2a057221 */ /* 0x000fe40000010000 */
[----:B------:R-:W-:Y:S02]  /*1620*/  FADD.FTZ R6, R6, R9 ;  /* 0x0000000906067221 */ /* 0x000fe40000010000 */
[----:B------:R-:W-:Y:S02]  /*1630*/  FFMA.FTZ R7, R42, R42, R7 ;  /* 0x0000002a2a077223 */ /* 0x000fe40000010007 */
[----:B------:R-:W-:Y:S02]  /*1640*/  FMUL.FTZ R9, R45, R45 ;  /* 0x0000002d2d097220 */ /* 0x000fe40000410000 */
[----:B------:R-:W-:Y:S02]  /*1650*/  FADD.FTZ R4, R4, R5 ;  /* 0x0000000504047221 */ /* 0x000fe40000010000 */
[----:B------:R-:W-:-:S02]  /*1660*/  FADD.FTZ R5, R44, R45 ;  /* 0x0000002d2c057221 */ /* 0x000fc40000010000 */
[----:B------:R-:W-:Y:S02]  /*1670*/  FADD.FTZ R6, R6, R7 ;  /* 0x0000000706067221 */ /* 0x000fe40000010000 */
        /* <DEDUP_REMOVED lines=37> */
[----:B------:R-:W-:Y:S08]  /*18d0*/  BSSY B0, `(.L_x_4546) ;  /* 0x0000029000007945 */ /* 0x000ff00003800000 */
        /* <DEDUP_REMOVED lines=40> */
.L_x_4547:
[----:B------:R-:W-:Y:S05]  /*1b60*/  BSYNC B0 ;  /* 0x0000000000007941 */ /* 0x000fea0003800000 */
.L_x_4546:
[----:B------:R-:W-:-:S04]  /*1b70*/  MOV R11, c[0x0][0xc] ;  /* 0x00000300000b7a02 */ /* 0x000fc80000000f00 */
[----:B------:R-:W-:-:S13]  /*1b80*/  ISETP.GE.U32.AND P3, PT, R11, 0x2, PT ;  /* 0x000000020b00780c */ /* 0x000fda0003f66070 */
[----:B------:R-:W-:Y:S05]  /*1b90*/  @!P3 BRA `(.L_x_4548) ;  /* 0x000009300000b947 */ /* 0x000fea0003800000 */
[----:B------:R-:W-:Y:S05]  /*1ba0*/  @P4 BRA `(.L_x_4549) ;  /* 0x000001a000004947 */ /* 0x000fea0003800000 */
[----:B------:R-:W1:Y:S01]  /*1bb0*/  S2R R7, SR_CTAID.Y ;  /* 0x0000000000077919 */ /* 0x000e620000002600 */
[C---:B------:R-:W-:Y:S01]  /*1bc0*/  LOP3.LUT R4, R85.reuse, 0x1, RZ, 0xc0, !PT ;  /* 0x0000000155047812 */ /* 0x040fe200078ec0ff */
[----:B------:R-:W-:Y:S01]  /*1bd0*/  HFMA2.MMA R9, -RZ, RZ, 0, 2.384185791015625e-07 ;  /* 0x00000004ff097435 */ /* 0x000fe200000001ff */
[----:B------:R-:W-:Y:S02]  /*1be0*/  LOP3.LUT P3, RZ, R85, 0x2, RZ, 0xc0, !PT ;  /* 0x0000000255ff7812 */ /* 0x000fe4000786c0ff */
[----:B------:R-:W-:Y:S01]  /*1bf0*/  MOV R10, 0x1 ;  /* 0x00000001000a7802 */ /* 0x000fe20000000f00 */
[----:B------:R-:W-:-:S03]  /*1c00*/  IMAD R6, R4, c[0x0][0x10], RZ ;  /* 0x0000040004067a24 */ /* 0x000fc600078e02ff */
[----:B------:R-:W-:Y:S01]  /*1c10*/  SEL R13, R10, 0xffffffff, !P3 ;  /* 0xffffffff0a0d7807 */ /* 0x000fe20005800000 */
[----:B------:R-:W-:-:S05]  /*1c20*/  IMAD R4, R6, c[0x0][0xc], RZ ;  /* 0x0000030006047a24 */ /* 0x000fca00078e02ff */
[----:B------:R-:W-:-:S05]  /*1c30*/  SHF.L.U32 R4, R4, 0x1, RZ ;  /* 0x0000000104047819 */ /* 0x000fca00000006ff */
[----:B------:R-:W-:Y:S01]  /*1c40*/  IMAD.WIDE R4, R4, R9, c[0x0][0x198] ;  /* 0x0000660004047625 */ /* 0x000fe200078e0209 */
[----:B-1----:R-:W-:-:S03]  /*1c50*/  IADD3 R8, R6, R7, RZ ;  /* 0x0000000706087210 */ /* 0x002fc60007ffe0ff */
[----:B------:R-:W-:-:S04]  /*1c60*/  IMAD R7, R51, c[0x0][0x10], R7 ;  /* 0x0000040033077a24 */ /* 0x000fc800078e0207 */
[----:B------:R-:W-:-:S04]  /*1c70*/  IMAD.WIDE.U32 R6, R7, 0x8, R4 ;  /* 0x0000000807067825 */ /* 0x000fc800078e0004 */
[----:B------:R-:W-:Y:S01]  /*1c80*/  IMAD.WIDE.U32 R4, R8, R9, c[0x0][0x190] ;  /* 0x0000640008047625 */ /* 0x000fe200078e0009 */
[----:B------:R1:W-:Y:S01]  /*1c90*/  STG.E.64 [R6.64], R14 ;  /* 0x0000000e06007986 */ /* 0x0003e2000c101b06 */
[----:B------:R-:W-:Y:S06]  /*1ca0*/  MEMBAR.ALL.GPU ;  /* 0x0000000000007992 */ /* 0x000fec000000a000 */
[----:B-1----:R-:W-:Y:S01]  /*1cb0*/  SEL R7, RZ, c[0x0][0xc], P3 ;  /* 0x00000300ff077a07 */ /* 0x002fe20001800000 */
[----:B------:R-:W-:-:S00]  /*1cc0*/  ERRBAR ;  /* 0x00000000000079ab */ /* 0x000fc00000000000 */
[----:B------:R1:W-:Y:S02]  /*1cd0*/  RED.E.ADD.S32.STRONG.GPU [R4.64], R13 ;  /* 0x0000000d0400798e */ /* 0x0003e4000c10e386 */
[----:B------:R-:W-:-:S13]  /*1ce0*/  ISETP.NE.AND P3, PT, R7, -0x1, PT ;  /* 0xffffffff0700780c */ /* 0x000fda0003f65270 */
[----:B-1----:R-:W-:Y:S05]  /*1cf0*/  @!P3 BRA `(.L_x_4549) ;  /* 0x000000500000b947 */ /* 0x002fea0003800000 */
.L_x_4550:
[----:B------:R-:W2:Y:S01]  /*1d00*/  LDG.E.STRONG.GPU R6, [R4.64] ;  /* 0x0000000604067981 */ /* 0x000ea2000c1ef900 */
[----:B------:R-:W-:Y:S01]  /*1d10*/  YIELD ;  /* 0x0000000000007946 */ /* 0x000fe20003800000 */
[----:B--2---:R-:W-:Y:S01]  /*1d20*/  ISETP.NE.AND P3, PT, R6, R7, PT ;  /* 0x000000070600720c */ /* 0x004fe20003f65270 */
[----:B------:R-:W-:-:S12]  /*1d30*/  CCTL.IVALL ;  /* 0x00000000ff00798f */ /* 0x000fd80002000000 */
[----:B------:R-:W-:Y:S05]  /*1d40*/  @P3 BRA `(.L_x_4550) ;  /* 0xffffffb000003947 */ /* 0x000fea000383ffff */
.L_x_4549:
        /* <DEDUP_REMOVED lines=11> */
.L_x_4552:
        /* <DEDUP_REMOVED lines=14> */
[----:B------:R-:W-:Y:S02]  /*1ee0*/  ISETP.EQ.OR P5, PT, R8, R51, P4 ;  /* 0x000000330800720c */ /* 0x000fe400027a2670 */
[----:B------:R-:W-:-:S09]  /*1ef0*/  IADD3 R12, R10, 0x3, RZ ;  /* 0x000000030a0c7810 */ /* 0x000fd20007ffe0ff */
[----:B------:R-:W1:Y:S01]  /*1f00*/  @!P3 S2R R9, SR_CTAID.Y ;  /* 0x000000000009b919 */ /* 0x000e620000002600 */
[----:B------:R-:W-:-:S03]  /*1f10*/  @!P3 MOV R7, 0x4 ;  /* 0x000000040007b802 */ /* 0x000fc60000000f00 */
[----:B------:R-:W3:Y:S01]  /*1f20*/  @!P5 S2R R13, SR_CTAID.Y ;  /* 0x00000000000dd919 */ /* 0x000ee20000002600 */
[----:B-1----:R-:W-:Y:S02]  /*1f30*/  @!P3 IMAD R9, R6, c[0x0][0x10], R9 ;  /* 0x000004000609ba24 */ /* 0x002fe400078e0209 */
[----:B---3--:R-:W-:Y:S01]  /*1f40*/  @!P5 IMAD R13, R8, c[0x0][0x10], R13 ;  /* 0x00000400080dda24 */ /* 0x008fe200078e020d */
[----:B------:R-:W-:Y:S01]  /*1f50*/  @!P5 MOV R8, 0x4 ;  /* 0x000000040008d802 */ /* 0x000fe20000000f00 */
[----:B0-2---:R-:W-:Y:S01]  /*1f60*/  @!P6 FADD.FTZ R14, R14, R4 ;  /* 0x000000040e0ee221 */ /* 0x005fe20000010000 */
[----:B------:R-:W-:Y:S01]  /*1f70*/  @!P3 LOP3.LUT R4, R85, 0x1, RZ, 0xc0, !PT ;  /* 0x000000015504b812 */ /* 0x000fe200078ec0ff */
[----:B------:R-:W-:Y:S01]  /*1f80*/  @!P6 FADD.FTZ R15, R15, R5 ;  /* 0x000000050f0fe221 */ /* 0x000fe20000010000 */
[----:B------:R-:W-:Y:S02]  /*1f90*/  ISETP.EQ.OR P6, PT, R12, R51, P4 ;  /* 0x000000330c00720c */ /* 0x000fe400027c2670 */
[----:B------:R-:W-:Y:S01]  /*1fa0*/  @!P5 LOP3.LUT R5, R85, 0x1, RZ, 0xc0, !PT ;  /* 0x000000015505d812 */ /* 0x000fe200078ec0ff */
[----:B------:R-:W-:-:S04]  /*1fb0*/  @!P3 IMAD R4, R4, c[0x0][0x10], RZ ;  /* 0x000004000404ba24 */ /* 0x000fc800078e02ff */
[----:B------:R-:W-:Y:S02]  /*1fc0*/  @!P3 IMAD R4, R4, c[0x0][0xc], RZ ;  /* 0x000003000404ba24 */ /* 0x000fe400078e02ff */
[----:B------:R-:W-:-:S03]  /*1fd0*/  @!P5 IMAD R5, R5, c[0x0][0x10], RZ ;  /* 0x000004000505da24 */ /* 0x000fc600078e02ff */
[----:B------:R-:W-:Y:S01]  /*1fe0*/  @!P3 SHF.L.U32 R4, R4, 0x1, RZ ;  /* 0x000000010404b819 */ /* 0x000fe200000006ff */
[----:B------:R-:W0:Y:S01]  /*1ff0*/  @!P6 S2R R91, SR_CTAID.Y ;  /* 0x00000000005be919 */ /* 0x000e220000002600 */
[----:B------:R-:W-:Y:S01]  /*2000*/  @!P6 LOP3.LUT R6, R85, 0x1, RZ, 0xc0, !PT ;  /* 0x000000015506e812 */ /* 0x000fe200078ec0ff */
[----:B------:R-:W-:-:S04]  /*2010*/  @!P5 IMAD R5, R5, c[0x0][0xc], RZ ;  /* 0x000003000505da24 */ /* 0x000fc800078e02ff */
[----:B------:R-:W-:Y:S01]  /*2020*/  @!P6 IMAD R89, R6, c[0x0][0x10], RZ ;  /* 0x000004000659ea24 */ /* 0x000fe200078e02ff */
[----:B------:R-:W-:Y:S01]  /*2030*/  @!P5 SHF.L.U32 R5, R5, 0x1, RZ ;  /* 0x000000010505d819 */ /* 0x000fe200000006ff */
[----:B------:R-:W-:-:S04]  /*2040*/  @!P3 IMAD.WIDE R6, R4, R7, c[0x0][0x198] ;  /* 0x000066000406b625 */ /* 0x000fc800078e0207 */
[----:B------:R-:W-:Y:S02]  /*2050*/  @!P6 IMAD R89, R89, c[0x0][0xc], RZ ;  /* 0x000003005959ea24 */ /* 0x000fe400078e02ff */
[----:B------:R-:W-:Y:S01]  /*2060*/  @!P3 IMAD.WIDE.U32 R6, R9, 0x8, R6 ;  /* 0x000000080906b825 */ /* 0x000fe200078e0006 */
[----:B------:R-:W-:-:S03]  /*2070*/  @!P6 MOV R9, 0x4 ;  /* 0x000000040009e802 */ /* 0x000fc60000000f00 */
[----:B------:R-:W-:Y:S01]  /*2080*/  @!P5 IMAD.WIDE R4, R5, R8, c[0x0][0x198] ;  /* 0x000066000504d625 */ /* 0x000fe200078e0208 */
[----:B------:R-:W-:Y:S01]  /*2090*/  @!P6 SHF.L.U32 R8, R89, 0x1, RZ ;  /* 0x000000015908e819 */ /* 0x000fe200000006ff */
[----:B------:R-:W2:Y:S04]  /*20a0*/  @!P3 LDG.E.64 R6, [R6.64] ;  /* 0x000000060606b981 */ /* 0x000ea8000c1e1b00 */
[----:B------:R-:W-:-:S04]  /*20b0*/  @!P6 IMAD.WIDE R8, R8, R9, c[0x0][0x198] ;  /* 0x000066000808e625 */ /* 0x000fc800078e0209 */
[----:B------:R-:W-:-:S04]  /*20c0*/  @!P5 IMAD.WIDE.U32 R4, R13, 0x8, R4 ;  /* 0x000000080d04d825 */ /* 0x000fc800078e0004 */
[----:B0-----:R-:W-:Y:S02]  /*20d0*/  @!P6 IMAD R13, R12, c[0x0][0x10], R91 ;  /* 0x000004000c0dea24 */ /* 0x001fe400078e025b */
[----:B------:R-:W3:Y:S02]  /*20e0*/  @!P5 LDG.E.64 R4, [R4.64] ;  /* 0x000000060404d981 */ /* 0x000ee4000c1e1b00 */
        /* <DEDUP_REMOVED lines=12> */
.L_x_4551:
        /* <DEDUP_REMOVED lines=19> */
.L_x_4554:
[----:B------:R-:W-:Y:S05]  /*22e0*/  BSYNC B0 ;  /* 0x0000000000007941 */ /* 0x000fea0003800000 */
.L_x_4553:
        /* <DEDUP_REMOVED lines=12> */
[----:B------:R-:W-:Y:S02]  /*23b0*/  @!P3 IMAD R5, R5, c[0x0][0x10], RZ ;  /* 0x000004000505ba24 */ /* 0x000fe400078e02ff */
[----:B------:R-:W-:-:S02]  /*23c0*/  @!P5 IMAD R4, R4, c[0x0][0xc], RZ ;  /* 0x000003000404da24 */ /* 0x000fc400078e02ff */
[----:B------:R-:W-:-:S03]  /*23d0*/  @!P3 IMAD R5, R5, c[0x0][0xc], RZ ;  /* 0x000003000505ba24 */ /* 0x000fc600078e02ff */
[----:B------:R-:W-:Y:S02]  /*23e0*/  @!P5 SHF.L.U32 R4, R4, 0x1, RZ ;  /* 0x000000010404d819 */ /* 0x000fe400000006ff */
[----:B------:R-:W-:-:S03]  /*23f0*/  @!P3 SHF.L.U32 R5, R5, 0x1, RZ ;  /* 0x000000010505b819 */ /* 0x000fc600000006ff */
[----:B------:R-:W-:Y:S01]  /*2400*/  @!P5 IMAD.WIDE R6, R4, R7, c[0x0][0x198] ;  /* 0x000066000406d625 */ /* 0x000fe200078e0207 */
[----:B------:R-:W-:-:S03]  /*2410*/  @!P3 MOV R4, 0x4 ;  /* 0x000000040004b802 */ /* 0x000fc60000000f00 */
        /* <DEDUP_REMOVED lines=11> */
.L_x_4548:
        /* <DEDUP_REMOVED lines=12> */
[----:B------:R-:W-:Y:S04]  /*2590*/  @!P3 STG.E.64 [R10.64], R8 ;  /* 0x000000080a00b986 */ /* 0x000fe8000c101b06 */
[----:B------:R-:W-:Y:S06]  /*25a0*/  BAR.SYNC.DEFER_BLOCKING 0x0 ;  /* 0x0000000000007b1d */ /* 0x000fec0000010000 */
[----:B------:R-:W2:Y:S04]  /*25b0*/  LDG.E.64 R4, [R4.64] ;  /* 0x0000000604047981 */ /* 0x000ea8000c1e1b00 */
[----:B------:R-:W2:Y:S01]  /*25c0*/  LDG.E.64 R6, [R6.64] ;  /* 0x0000000606067981 */ /* 0x000ea2000c1e1b00 */
[----:B------:R-:W-:-:S02]  /*25d0*/  MOV R89, 0x3f800000 ;  /* 0x3f80000000597802 */ /* 0x000fc40000000f00 */
[----:B------:R-:W-:Y:S01]  /*25e0*/  ISETP.NE.AND P6, PT, RZ, UR5, PT ;  /* 0x00000005ff007c0c */ /* 0x000fe2000bfc5270 */
[----:B------:R-:W1:Y:S01]  /*25f0*/  LDS.64 R12, [0x88] ;  /* 0x00008800ff0c7984 */ /* 0x000e620000000a00 */
[----:B------:R-:W-:Y:S01]  /*2600*/  ISETP.GE.U32.AND P5, PT, R57, c[0x0][0x1c8], PT ;  /* 0x0000720039007a0c */ /* 0x000fe20003fa6070 */
[----:B-1----:R-:W-:-:S04]  /*2610*/  FMUL.FTZ R83, R12, c[0x0][0x1f4] ;  /* 0x00007d000c537a20 */ /* 0x002fc80000410000 */
[C---:B------:R-:W-:Y:S02]  /*2620*/  FMUL.FTZ R12, R83.reuse, R83 ;  /* 0x00000053530c7220 */ /* 0x040fe40000410000 */
[----:B------:R-:W-:Y:S02]  /*2630*/  FADD.FTZ R30, -R83, R30 ;  /* 0x0000001e531e7221 */ /* 0x000fe40000010100 */
[----:B------:R-:W-:Y:S02]  /*2640*/  FFMA.FTZ R12, R13, c[0x0][0x1f4], -R12 ;  /* 0x00007d000d0c7a23 */ /* 0x000fe4000001080c */
[C---:B------:R-:W-:Y:S02]  /*2650*/  FADD.FTZ R8, -R83.reuse, R31 ;  /* 0x0000001f53087221 */ /* 0x040fe40000010100 */
[----:B------:R-:W-:Y:S01]  /*2660*/  FADD.FTZ R32, -R83, R32 ;  /* 0x0000002053207221 */ /* 0x000fe20000010100 */
[----:B------:R-:W-:-:S13]  /*2670*/  FSETP.GTU.FTZ.AND P3, PT, R12, RZ, PT ;  /* 0x000000ff0c00720b */ /* 0x000fda0003f7c000 */
[----:B------:R-:W-:-:S04]  /*2680*/  @P3 FADD.FTZ R12, R12, c[0x0][0x188] ;  /* 0x000062000c0c3621 */ /* 0x000fc80000010000 */
[----:B------:R-:W1:Y:S02]  /*2690*/  @P3 MUFU.RSQ R89, R12 ;  /* 0x0000000c00593308 */ /* 0x000e640000001400 */
[-C--:B-1----:R-:W-:Y:S02]  /*26a0*/  FMUL.FTZ R9, R30, R89.reuse ;  /* 0x000000591e097220 */ /* 0x082fe40000410000 */
[----:B------:R-:W-:Y:S02]  /*26b0*/  FMUL.FTZ R10, R8, R89 ;  /* 0x00000059080a7220 */ /* 0x000fe40000410000 */
[----:B--2---:R-:W-:Y:S02]  /*26c0*/  FFMA.FTZ R8, R4, R9, R6 ;  /* 0x0000000904087223 */ /* 0x004fe40000010006 */
[----:B------:R-:W-:Y:S01]  /*26d0*/  FFMA.FTZ R9, R5, R10, R7 ;  /* 0x0000000a05097223 */ /* 0x000fe20000010007 */
        /* <DEDUP_REMOVED lines=11> */
.L_x_4555:
        /* <DEDUP_REMOVED lines=11> */
.L_x_4557:
[----:B------:R-:W-:Y:S05]  /*2840*/  BSYNC B0 ;  /* 0x0000000000007941 */ /* 0x000fea0003800000 */
.L_x_4556:
[C---:B-1----:R-:W-:Y:S01]  /*2850*/  FADD.FTZ R8, -R83.reuse, R33 ;  /* 0x0000002153087221 */ /* 0x042fe20000010100 */
[----:B------:R-:W-:Y:S01]  /*2860*/  ISETP.GE.AND.EX P5, PT, R70, c[0x0][0x1cc], PT, P5 ;  /* 0x0000730046007a0c */ /* 0x000fe20003fa6350 */
[-C--:B------:R-:W-:Y:S02]  /*2870*/  FMUL.FTZ R9, R32, R89.reuse ;  /* 0x0000005920097220 */ /* 0x080fe40000410000 */
[C---:B------:R-:W-:Y:S02]  /*2880*/  FADD.FTZ R36, -R83.reuse, R36 ;  /* 0x0000002453247221 */ /* 0x040fe40000010100 */
[----:B------:R-:W-:Y:S02]  /*2890*/  FADD.FTZ R12, -R83, R37 ;  /* 0x00000025530c7221 */ /* 0x000fe40000010100 */
[----:B------:R-:W-:Y:S02]  /*28a0*/  FMUL.FTZ R10, R8, R89 ;  /* 0x00000059080a7220 */ /* 0x000fe40000410000 */
[----:B------:R-:W-:-:S02]  /*28b0*/  FFMA.FTZ R8, R4, R9, R6 ;  /* 0x0000000904087223 */ /* 0x000fc40000010006 */
[-C--:B0-----:R-:W-:Y:S02]  /*28c0*/  FMUL.FTZ R15, R36, R89.reuse ;  /* 0x00000059240f7220 */ /* 0x081fe40000410000 */
        /* <DEDUP_REMOVED lines=13> */
.L_x_4558:
        /* <DEDUP_REMOVED lines=11> */
.L_x_4560:
[----:B------:R-:W-:Y:S05]  /*2a50*/  BSYNC B0 ;  /* 0x0000000000007941 */ /* 0x000fea0003800000 */
.L_x_4559:
        /* <DEDUP_REMOVED lines=14> */
.L_x_4561:
        /* <DEDUP_REMOVED lines=11> */
.L_x_4563:
[----:B------:R-:W-:Y:S05]  /*2bf0*/  BSYNC B0 ;  /* 0x0000000000007941 */ /* 0x000fea0003800000 */
.L_x_4562:
[----:B0-----:R-:W-:Y:S01]  /*2c00*/  FADD.FTZ R8, -R83, R19 ;  /* 0x0000001353087221 */ /* 0x001fe20000010100 */
[----:B------:R-:W-:Y:S01]  /*2c10*/  ISETP.GE.U32.AND P3, PT, R58, c[0x0][0x1c8], PT ;  /* 0x000072003a007a0c */ /* 0x000fe20003f66070 */
[-C--:B------:R-:W-:Y:S01]  /*2c20*/  FMUL.FTZ R9, R18, R89.reuse ;  /* 0x0000005912097220 */ /* 0x080fe20000410000 */
[----:B------:R-:W-:Y:S01]  /*2c30*/  ISETP.GE.U32.AND P4, PT, R59, c[0x0][0x1c8], PT ;  /* 0x000072003b007a0c */ /* 0x000fe20003f86070 */
[----:B------:R-:W-:Y:S01]  /*2c40*/  FMUL.FTZ R10, R8, R89 ;  /* 0x00000059080a7220 */ /* 0x000fe20000410000 */
[----:B------:R-:W-:Y:S01]  /*2c50*/  ISETP.GT.U32.OR P5, PT, R0, 0x1bf, P5 ;  /* 0x000001bf0000780c */ /* 0x000fe20002fa4470 */
[----:B------:R-:W-:Y:S02]  /*2c60*/  FFMA.FTZ R8, R4, R9, R6 ;  /* 0x0000000904087223 */ /* 0x000fe40000010006 */
        /* <DEDUP_REMOVED lines=12> */
.L_x_4564:
[----:B------:R-:W-:Y:S01]  /*2d30*/  BSSY B0, `(.L_x_4565) ;  /* 0x000000b000007945 */ /* 0x000fe20003800000 */
[----:B------:R-:W-:Y:S05]  /*2d40*/  @P5 BRA `(.L_x_4566) ;  /* 0x0000009000005947 */ /* 0x000fea0003800000 */
        /* <DEDUP_REMOVED lines=9> */
.L_x_4566:
[----:B------:R-:W-:Y:S05]  /*2de0*/  BSYNC B0 ;  /* 0x0000000000007941 */ /* 0x000fea0003800000 */
.L_x_4565:
[C---:B------:R-:W-:Y:S01]  /*2df0*/  FADD.FTZ R16, -R83.reuse, R16 ;  /* 0x0000001053107221 */ /* 0x040fe20000010100 */
[----:B------:R-:W-:Y:S01]  /*2e00*/  ISETP.GE.U32.AND P5, PT, R60, c[0x0][0x1c8], PT ;  /* 0x000072003c007a0c */ /* 0x000fe20003fa6070 */
[----:B0-----:R-:W-:Y:S01]  /*2e10*/  FADD.FTZ R8, -R83, R17 ;  /* 0x0000001153087221 */ /* 0x001fe20000010100 */
[----:B------:R-:W-:Y:S01]  /*2e20*/  ISETP.GE.AND.EX P3, PT, R71, c[0x0][0x1cc], PT, P3 ;  /* 0x0000730047007a0c */ /* 0x000fe20003f66330 */
[C---:B------:R-:W-:Y:S01]  /*2e30*/  FADD.FTZ R2, -R83.reuse, R2 ;  /* 0x0000000253027221 */ /* 0x040fe20000010100 */
[----:B------:R-:W-:Y:S01]  /*2e40*/  ISETP.GE.AND.EX P4, PT, R72, c[0x0][0x1cc], PT, P4 ;  /* 0x0000730048007a0c */ /* 0x000fe20003f86340 */
[----:B------:R-:W-:Y:S01]  /*2e50*/  FADD.FTZ R10, -R83, R3 ;  /* 0x00000003530a7221 */ /* 0x000fe20000010100 */
[----:B------:R-:W-:Y:S01]  /*2e60*/  ISETP.GE.AND.EX P5, PT, R73, c[0x0][0x1cc], PT, P5 ;  /* 0x0000730049007a0c */ /* 0x000fe20003fa6350 */
[-C--:B------:R-:W-:Y:S01]  /*2e70*/  FMUL.FTZ R3, R16, R89.reuse ;  /* 0x0000005910037220 */ /* 0x080fe20000410000 */
[----:B------:R-:W-:Y:S01]  /*2e80*/  ISETP.GT.U32.OR P3, PT, R0, 0x1bf, P3 ;  /* 0x000001bf0000780c */ /* 0x000fe20001f64470 */
[-C--:B------:R-:W-:Y:S01]  /*2e90*/  FMUL.FTZ R8, R8, R89.reuse ;  /* 0x0000005908087220 */ /* 0x080fe20000410000 */
[----:B------:R-:W-:Y:S01]  /*2ea0*/  ISETP.GT.U32.OR P4, PT, R0, 0x1bf, P4 ;  /* 0x000001bf0000780c */ /* 0x000fe20002784470 */
        /* <DEDUP_REMOVED lines=15> */
.L_x_4567:
        /* <DEDUP_REMOVED lines=11> */
.L_x_4569:
[----:B------:R-:W-:Y:S05]  /*3050*/  BSYNC B0 ;  /* 0x0000000000007941 */ /* 0x000fea0003800000 */
.L_x_4568:
        /* <DEDUP_REMOVED lines=14> */
.L_x_4570:
        /* <DEDUP_REMOVED lines=11> */
.L_x_4572:
[----:B------:R-:W-:Y:S05]  /*31f0*/  BSYNC B0 ;  /* 0x0000000000007941 */ /* 0x000fea0003800000 */
.L_x_4571:
        /* <DEDUP_REMOVED lines=19> */
.L_x_4573:
        /* <DEDUP_REMOVED lines=11> */
.L_x_4575:
[----:B------:R-:W-:Y:S05]  /*33e0*/  BSYNC B0 ;  /* 0x0000000000007941 */ /* 0x000fea0003800000 */
.L_x_4574:
[----:B------:R-:W-:Y:S01]  /*33f0*/  FADD.FTZ R26, -R83, R26 ;  /* 0x0000001a531a7221 */ /* 0x000fe20000010100 */
[----:B------:R-:W-:Y:S01]  /*3400*/  ISETP.GE.U32.AND P5, PT, R63, c[0x0][0x1c8], PT ;  /* 0x000072003f007a0c */ /* 0x000fe20003fa6070 */
[----:B0-----:R-:W-:Y:S01]  /*3410*/  FADD.FTZ R2, -R83, R27 ;  /* 0x0000001b53027221 */ /* 0x001fe20000010100 */
[----:B------:R-:W-:Y:S01]  /*3420*/  ISETP.GE.AND.EX P3, PT, R74, c[0x0][0x1cc], PT, P3 ;  /* 0x000073004a007a0c */ /* 0x000fe20003f66330 */
[-C--:B------:R-:W-:Y:S01]  /*3430*/  FMUL.FTZ R3, R26, R89.reuse ;  /* 0x000000591a037220 */ /* 0x080fe20000410000 */
[----:B------:R-:W-:Y:S01]  /*3440*/  ISETP.GE.AND.EX P4, PT, R75, c[0x0][0x1cc], PT, P4 ;  /* 0x000073004b007a0c */ /* 0x000fe20003f86340 */
[C---:B------:R-:W-:Y:S01]  /*3450*/  FADD.FTZ R28, -R83.reuse, R28 ;  /* 0x0000001c531c7221 */ /* 0x040fe20000010100 */
[----:B------:R-:W-:Y:S01]  /*3460*/  ISETP.GE.AND.EX P5, PT, R76, c[0x0][0x1cc], PT, P5 ;  /* 0x000073004c007a0c */ /* 0x000fe20003fa6350 */
[----:B------:R-:W-:Y:S01]  /*3470*/  FADD.FTZ R10, -R83, R29 ;  /* 0x0000001d530a7221 */ /* 0x000fe20000010100 */
[----:B------:R-:W-:Y:S01]  /*3480*/  ISETP.GT.U32.OR P3, PT, R0, 0x1bf, P3 ;  /* 0x000001bf0000780c */ /* 0x000fe20001f64470 */
[----:B------:R-:W-:Y:S01]  /*3490*/  FMUL.FTZ R8, R2, R89 ;  /* 0x0000005902087220 */ /* 0x000fe20000410000 */
[----:B------:R-:W-:Y:S01]  /*34a0*/  ISETP.GT.U32.OR P4, PT, R0, 0x1bf, P4 ;  /* 0x000001bf0000780c */ /* 0x000fe20002784470 */
[----:B------:R-:W-:-:S02]  /*34b0*/  FFMA.FTZ R2, R4, R3, R6 ;  /* 0x0000000304027223 */ /* 0x000fc40000010006 */
[-C--:B------:R-:W-:Y:S02]  /*34c0*/  FMUL.FTZ R13, R28, R89.reuse ;  /* 0x000000591c0d7220 */ /* 0x080fe40000410000 */
        /* <DEDUP_REMOVED lines=13> */
.L_x_4576:
        /* <DEDUP_REMOVED lines=11> */
.L_x_4578:
[----:B------:R-:W-:Y:S05]  /*3650*/  BSYNC B0 ;  /* 0x0000000000007941 */ /* 0x000fea0003800000 */
.L_x_4577:
        /* <DEDUP_REMOVED lines=14> */
.L_x_4579:
        /* <DEDUP_REMOVED lines=11> */
.L_x_4581:
[----:B------:R-:W-:Y:S05]  /*37f0*/  BSYNC B0 ;  /* 0x0000000000007941 */ /* 0x000fea0003800000 */
.L_x_4580:
        /* <DEDUP_REMOVED lines=19> */
.L_x_4582:
        /* <DEDUP_REMOVED lines=11> */
.L_x_4584:
[----:B------:R-:W-:Y:S05]  /*39e0*/  BSYNC B0 ;  /* 0x0000000000007941 */ /* 0x000fea0003800000 */
.L_x_4583:
[----:B------:R-:W-:Y:S01]  /*39f0*/  ISETP.GE.U32.AND P5, PT, R66, c[0x0][0x1c8], PT ;  /* 0x0000720042007a0c */ /* 0x000fe20003fa6070 */
[----:B------:R-:W-:Y:S01]  /*3a00*/  FADD.FTZ R38, -R83, R38 ;  /* 0x0000002653267221 */ /* 0x000fe20000010100 */
[----:B------:R-:W-:Y:S01]  /*3a10*/  ISETP.GE.AND.EX P4, PT, R77, c[0x0][0x1cc], PT, P4 ;  /* 0x000073004d007a0c */ /* 0x000fe20003f86340 */
[----:B0-----:R-:W-:Y:S01]  /*3a20*/  FADD.FTZ R2, -R83, R39 ;  /* 0x0000002753027221 */ /* 0x001fe20000010100 */
[----:B------:R-:W-:Y:S01]  /*3a30*/  ISETP.GE.AND.EX P3, PT, R78, c[0x0][0x1cc], PT, P3 ;  /* 0x000073004e007a0c */ /* 0x000fe20003f66330 */
[-C--:B------:R-:W-:Y:S01]  /*3a40*/  FMUL.FTZ R3, R38, R89.reuse ;  /* 0x0000005926037220 */ /* 0x080fe20000410000 */
[----:B------:R-:W-:Y:S01]  /*3a50*/  ISETP.GE.AND.EX P5, PT, R79, c[0x0][0x1cc], PT, P5 ;  /* 0x000073004f007a0c */ /* 0x000fe20003fa6350 */
[----:B------:R-:W-:Y:S01]  /*3a60*/  FMUL.FTZ R2, R2, R89 ;  /* 0x0000005902027220 */ /* 0x000fe20000410000 */
[C---:B------:R-:W-:Y:S01]  /*3a70*/  ISETP.GT.U32.OR P4, PT, R0.reuse, 0x1bf, P4 ;  /* 0x000001bf0000780c */ /* 0x040fe20002784470 */
[C---:B------:R-:W-:Y:S01]  /*3a80*/  FADD.FTZ R40, -R83.reuse, R40 ;  /* 0x0000002853287221 */ /* 0x040fe20000010100 */
[C---:B------:R-:W-:Y:S01]  /*3a90*/  ISETP.GT.U32.OR P3, PT, R0.reuse, 0x1bf, P3 ;  /* 0x000001bf0000780c */ /* 0x040fe20001f64470 */
[----:B------:R-:W-:Y:S01]  /*3aa0*/  FADD.FTZ R14, -R83, R41 ;  /* 0x00000029530e7221 */ /* 0x000fe20000010100 */
[----:B------:R-:W-:Y:S01]  /*3ab0*/  ISETP.GT.U32.OR P5, PT, R0, 0x1bf, P5 ;  /* 0x000001bf0000780c */ /* 0x000fe20002fa4470 */
[----:B------:R-:W-:-:S02]  /*3ac0*/  FFMA.FTZ R10, R4, R3, R6 ;  /* 0x00000003040a7223 */ /* 0x000fc40000010006 */
        /* <DEDUP_REMOVED lines=12> */
.L_x_4585:
        /* <DEDUP_REMOVED lines=11> */
.L_x_4587:
[----:B------:R-:W-:Y:S05]  /*3c40*/  BSYNC B0 ;  /* 0x0000000000007941 */ /* 0x000fea0003800000 */
.L_x_4586:
[-C--:B0-----:R-:W-:Y:S02]  /*3c50*/  FMUL.FTZ R3, R40, R89.reuse ;  /* 0x0000005928037220 */ /* 0x081fe40000410000 */
[----:B------:R-:W-:Y:S02]  /*3c60*/  FMUL.FTZ R14, R14, R89 ;  /* 0x000000590e0e7220 */ /* 0x000fe40000410000 */
[C---:B------:R-:W-:Y:S02]  /*3c70*/  FADD.FTZ R42, -R83.reuse, R42 ;  /* 0x0000002a532a7221 */ /* 0x040fe40000010100 */
[----:B------:R-:W-:Y:S02]  /*3c80*/  FADD.FTZ R16, -R83, R43 ;  /* 0x0000002b53107221 */ /* 0x000fe40000010100 */
        /* <DEDUP_REMOVED lines=13> */
.L_x_4588:
        /* <DEDUP_REMOVED lines=11> */
.L_x_4590:
[----:B------:R-:W-:Y:S05]  /*3e10*/  BSYNC B0 ;  /* 0x0000000000007941 */ /* 0x000fea0003800000 */
.L_x_4589:
        /* <DEDUP_REMOVED lines=17> */
.L_x_4591:
        /* <DEDUP_REMOVED lines=11> */
.L_x_4593:
[----:B------:R-:W-:Y:S05]  /*3fe0*/  BSYNC B0 ;  /* 0x0000000000007941 */ /* 0x000fea0003800000 */
.L_x_4592:
[----:B------:R-:W-:Y:S01]  /*3ff0*/  FADD.FTZ R46, -R83, R46 ;  /* 0x0000002e532e7221 */ /* 0x000fe20000010100 */
[----:B------:R-:W-:Y:S01]  /*4000*/  ISETP.GE.U32.AND P5, PT, R67, c[0x0][0x1c8], PT ;  /* 0x0000720043007a0c */ /* 0x000fe20003fa6070 */
[C---:B------:R-:W-:Y:S01]  /*4010*/  FADD.FTZ R48, -R83.reuse, R48 ;  /* 0x0000003053307221 */ /* 0x040fe20000010100 */
[----:B------:R-:W-:Y:S01]  /*4020*/  ISETP.GE.U32.AND P3, PT, R68, c[0x0][0x1c8], PT ;  /* 0x0000720044007a0c */ /* 0x000fe20003f66070 */
[----:B0-----:R-:W-:Y:S01]  /*4030*/  FADD.FTZ R2, -R83, R47 ;  /* 0x0000002f53027221 */ /* 0x001fe20000010100 */
[----:B------:R-:W-:Y:S01]  /*4040*/  ISETP.GE.U32.AND P4, PT, R69, c[0x0][0x1c8], PT ;  /* 0x0000720045007a0c */ /* 0x000fe20003f86070 */
[----:B------:R-:W-:Y:S01]  /*4050*/  FADD.FTZ R8, -R83, R49 ;  /* 0x0000003153087221 */ /* 0x000fe20000010100 */
[----:B------:R-:W-:Y:S01]  /*4060*/  ISETP.GE.AND.EX P5, PT, R80, c[0x0][0x1cc], PT, P5 ;  /* 0x0000730050007a0c */ /* 0x000fe20003fa6350 */
[-C--:B------:R-:W-:Y:S01]  /*4070*/  FMUL.FTZ R3, R44, R89.reuse ;  /* 0x000000592c037220 */ /* 0x080fe20000410000 */
[----:B------:R-:W-:Y:S01]  /*4080*/  ISETP.GE.AND.EX P3, PT, R81, c[0x0][0x1cc], PT, P3 ;  /* 0x0000730051007a0c */ /* 0x000fe20003f66330 */
[-C--:B------:R-:W-:Y:S01]  /*4090*/  FMUL.FTZ R9, R46, R89.reuse ;  /* 0x000000592e097220 */ /* 0x080fe20000410000 */
[----:B------:R-:W-:Y:S01]  /*40a0*/  ISETP.GE.AND.EX P4, PT, R82, c[0x0][0x1cc], PT, P4 ;  /* 0x0000730052007a0c */ /* 0x000fe20003f86340 */
[-C--:B------:R-:W-:Y:S01]  /*40b0*/  FMUL.FTZ R11, R48, R89.reuse ;  /* 0x00000059300b7220 */ /* 0x080fe20000410000 */
[----:B------:R-:W-:Y:S01]  /*40c0*/  ISETP.GT.U32.OR P5, PT, R0, 0x1bf, P5 ;  /* 0x000001bf0000780c */ /* 0x000fe20002fa4470 */
[-C--:B------:R-:W-:Y:S01]  /*40d0*/  FMUL.FTZ R14, R14, R89.reuse ;  /* 0x000000590e0e7220 */ /* 0x080fe20000410000 */
[----:B------:R-:W-:Y:S01]  /*40e0*/  ISETP.GT.U32.OR P3, PT, R0, 0x1bf, P3 ;  /* 0x000001bf0000780c */ /* 0x000fe20001f64470 */
[-C--:B------:R-:W-:Y:S01]  /*40f0*/  FMUL.FTZ R12, R2, R89.reuse ;  /* 0x00000059020c7220 */ /* 0x080fe20000410000 */
[----:B------:R-:W-:Y:S01]  /*4100*/  ISETP.GT.U32.OR P4, PT, R0, 0x1bf, P4 ;  /* 0x000001bf0000780c */ /* 0x000fe20002784470 */
[----:B------:R-:W-:-:S02]  /*4110*/  FMUL.FTZ R16, R8, R89 ;  /* 0x0000005908107220 */ /* 0x000fc40000410000 */
[C-C-:B------:R-:W-:Y:S02]  /*4120*/  FFMA.FTZ R10, R4.reuse, R3, R6.reuse ;  /* 0x00000003040a7223 */ /* 0x140fe40000010006 */
[C-C-:B------:R-:W-:Y:S02]  /*4130*/  FFMA.FTZ R8, R4.reuse, R9, R6.reuse ;  /* 0x0000000904087223 */ /* 0x140fe40000010006 */
        /* <DEDUP_REMOVED lines=15> */
.L_x_4594:
        /* <DEDUP_REMOVED lines=11> */
.L_x_4596:
[----:B------:R-:W-:Y:S05]  /*42e0*/  BSYNC B0 ;  /* 0x0000000000007941 */ /* 0x000fea0003800000 */
.L_x_4595:
        /* <DEDUP_REMOVED lines=11> */
.L_x_4597:
        /* <DEDUP_REMOVED lines=11> */
.L_x_4599:
[----:B------:R-:W-:Y:S05]  /*4450*/  BSYNC B0 ;  /* 0x0000000000007941 */ /* 0x000fea0003800000 */
.L_x_4598:
        /* <DEDUP_REMOVED lines=11> */
.L_x_4600:
[----:B------:R-:W-:Y:S01]  /*4510*/  BSSY B0, `(.L_x_4601) ;  /* 0x000000a000007945 */ /* 0x000fe20003800000 */
[----:B------:R-:W-:Y:S05]  /*4520*/  @P4 BRA `(.L_x_4602) ;  /* 0x0000008000004947 */ /* 0x000fea0003800000 */
[----:B------:R-:W-:Y:S01]  /*4530*/  MOV R20, R22 ;  /* 0x0000001600147202 */ /* 0x000fe20000000f00 */
[----:B------:R-:W-:-:S04]  /*4540*/  IMAD R82, R82, c[0x0][0x1c0], RZ ;  /* 0x0000700052527a24 */ /* 0x000fc800078e02ff */
[----:B------:R-:W-:-:S04]  /*4550*/  IMAD.WIDE.U32 R20, R69, c[0x0][0x1c0], R20 ;  /* 0x0000700045147a25 */ /* 0x000fc800078e0014 */
[----:B0-----:R-:W-:Y:S01]  /*4560*/  IMAD R5, R69, c[0x0][0x1c4], R82 ;  /* 0x0000710045057a24 */ /* 0x001fe200078e0252 */
[----:B------:R-:W-:-:S04]  /*4570*/  LEA R4, P3, R20, c[0x0][0x160], 0x2 ;  /* 0x0000580014047a11 */ /* 0x000fc800078610ff */
[----:B------:R-:W-:-:S04]  /*4580*/  IADD3 R5, R21, R5, RZ ;  /* 0x0000000515057210 */ /* 0x000fc80007ffe0ff */
[----:B------:R-:W-:-:S05]  /*4590*/  LEA.HI.X R5, R20, c[0x0][0x164], R5, 0x2, P3 ;  /* 0x0000590014057a11 */ /* 0x000fca00018f1405 */
[----:B------:R0:W-:Y:S02]  /*45a0*/  STG.E.64 [R4.64], R2 ;  /* 0x0000000204007986 */ /* 0x0001e4000c101b06 */
.L_x_4602:
[----:B------:R-:W-:Y:S05]  /*45b0*/  BSYNC B0 ;  /* 0x0000000000007941 */ /* 0x000fea0003800000 */
.L_x_4601:
[----:B------:R-:W-:Y:S02]  /*45c0*/  IADD3 R50, R50, c[0x0][0x10], RZ ;  /* 0x0000040032327a10 */ /* 0x000fe40007ffe0ff */
[----:B------:R-:W-:Y:S02]  /*45d0*/  IADD3 R85, R85, 0x1, RZ ;  /* 0x0000000155557810 */ /* 0x000fe40007ffe0ff */
[----:B------:R-:W-:-:S13]  /*45e0*/  ISETP.GE.AND P3, PT, R50, UR4, PT ;  /* 0x0000000432007c0c */ /* 0x000fda000bf66270 */
[----:B------:R-:W-:Y:S01]  /*45f0*/  @P3 CALL.REL.NOINC `(.L_x_4603) ;  /* 0x0000001000003944 */ /* 0x000fe20003c00000 */
[----:B------:R-:W-:Y:S05]  /*4600*/  BRA `(.L_x_4604) ;  /* 0xffffbcd000007947 */ /* 0x000fea000383ffff */
.L_x_4603:
[----:B------:R-:W-:Y:S05]  /*4610*/  EXIT ;  /* 0x000000000000794d */ /* 0x000fea0003800000 */
.L_x_4605:
        /* <DEDUP_REMOVED lines=14> */
.L_x_5239:


//--------------------- .text._Z35group_norm_nhwc_fwd_one_pass_kernelI11Fp32IOFp32WLi512ELi56ELi448EEv26Group_norm_nhwc_fwd_params --------------------------
	.section	.text._Z35group_norm_nhwc_fwd_one_pass_kernelI11Fp32IOFp32WLi512ELi56ELi448EEv26Group_norm_nhwc_fwd_params,"ax",@progbits
	.sectioninfo	@"SHI_REGISTERS=128"
	.align	128
        .global         _Z35group_norm_nhwc_fwd_one_pass_kernelI11Fp32IOFp32WLi512ELi56ELi448EEv26Group_norm_nhwc_fwd_params
        .type           _Z35group_norm_nhwc_fwd_one_pass_kernelI11Fp32IOFp32WLi512ELi56ELi448EEv26Group_norm_nhwc_fwd_params,@function
        .size           _Z35group_norm_nhwc_fwd_one_pass_kernelI11Fp32IOFp32WLi512ELi56ELi448EEv26Group_norm_nhwc_fwd_params,(.L_x_5240 - _Z35group_norm_nhwc_fwd_one_pass_kernelI11Fp32IOFp32WLi512ELi56ELi448EEv26Group_norm_nhwc_fwd_params)
        .other          _Z35group_norm_nhwc_fwd_one_pass_kernelI11Fp32IOFp32WLi512ELi56ELi448EEv26Group_norm_nhwc_fwd_params,@"STO_CUDA_ENTRY STV_DEFAULT"
_Z35group_norm_nhwc_fwd_one_pass_kernelI11Fp32IOFp32WLi512ELi56ELi448EEv26Group_norm_nhwc_fwd_params:
.text._Z35group_norm_nhwc_fwd_one_pass_kernelI11Fp32IOFp32WLi512ELi56ELi448EEv26Group_norm_nhwc_fwd_params:
[----:B------:R-:W-:Y:S02]  /*0000*/  MOV R1, c[0x0][0x28] ;  /* 0x00000a0000017a02 */ /* 0x000fe40000000f00 */
[----:B------:R-:W0:Y:S01]  /*0010*/  S2UR UR9, SR_CTAID.Y ;  /* 0x00000000000979c3 */ /* 0x000e220000002600 */
[----:B------:R-:W-:Y:S02]  /*0020*/  ULDC UR8, c[0x0][0x1d8] ;  /* 0x0000760000087ab9 */ /* 0x000fe40000000800 */
[----:B------:R-:W-:Y:S02]  /*0030*/  ULDC UR4, c[0x0][0x1a8] ;  /* 0x00006a0000047ab9 */ /* 0x000fe40000000800 */
[----:B------:R-:W-:-:S04]  /*0040*/  UIMAD UR8, UR8, UR4, URZ ;  /* 0x00000004080872a4 */ /* 0x000fc8000f8e023f */
[----:B0-----:R-:W-:-:S06]  /*0050*/  UISETP.GE.AND UP0, UPT, UR9, UR8, UPT ;  /* 0x000000080900728c */ /* 0x001fcc000bf06270 */
[----:B------:R-:W-:-:S13]  /*0060*/  PLOP3.LUT P0, PT, PT, PT, UP0, 0x80, 0x0 ;  /* 0x000000000000781c */ /* 0x000fda0003f0f008 */
[----:B------:R-:W-:Y:S05]  /*0070*/  @P0 EXIT ;  /* 0x000000000000094d */ /* 0x000fea0003800000 */
[----:B------:R-:W0:Y:S01]  /*0080*/  S2R R0, SR_TID.X ;  /* 0x0000000000007919 */ /* 0x000e220000002100 */
[----:B------:R-:W1:Y:S01]  /*0090*/  S2UR UR16, SR_CTAID.X ;  /* 0x00000000001079c3 */ /* 0x000e620000002500 */
[----:B------:R-:W-:Y:S01]  /*00a0*/  LOP3.LUT R16, R16, 0xfdffffff, RZ, 0xc0, !PT ;  /* 0xfdffffff10107812 */ /* 0x000fe200078ec0ff */
[----:B------:R-:W-:Y:S02]  /*00b0*/  ULDC.U8 UR17, c[0x0][0x1dc] ;  /* 0x0000770000117ab9 */ /* 0x000fe40000000000 */
[----:B------:R-:W-:Y:S02]  /*00c0*/  UMOV UR4, URZ ;  /* 0x0000003f00047c82 */ /* 0x000fe40008000000 */
[----:B------:R-:W-:Y:S01]  /*00d0*/  ULDC.64 UR12, c[0x0][0x118] ;  /* 0x00004600000c7ab9 */ /* 0x000fe20000000a00 */
[----:B0-----:R-:W-:Y:S02]  /*00e0*/  SHF.R.U32.HI R4, RZ, 0x2, R0 ;  /* 0x00000002ff047819 */ /* 0x001fe40000011600 */
[----:B-1----:R-:W-:-:S02]  /*00f0*/  MOV R3, UR16 ;  /* 0x0000001000037c02 */ /* 0x002fc40008000f00 */
[----:B------:R-:W-:Y:S01]  /*0100*/  ISETP.GE.U32.AND P4, PT, R0, 0x1c0, PT ;  /* 0x000001c00000780c */ /* 0x000fe20003f86070 */
[----:B------:R-:W-:-:S04]  /*0110*/  IMAD.WIDE.U32 R4, R4, 0x24924925, RZ ;  /* 0x2492492504047825 */ /* 0x000fc800078e00ff */
[----:B------:R-:W-:-:S05]  /*0120*/  IMAD R2, R3, c[0x0][0x1e4], R5 ;  /* 0x0000790003027a24 */ /* 0x000fca00078e0205 */
        /* <DEDUP_REMOVED lines=105> */
[----:B------:R-:W-:Y:S02]  /*07c0*/  SHF.R.S32.HI R6, RZ, 0x1f, R103 ;  /* 0x0000001fff067819 */ /* 0x000fe40000011467 */
[----:B------:R-:W-:Y:S02]  /*07d0*/  ISETP.LT.U32.AND P0, PT, R103, c[0x0][0x1c8], PT ;  /* 0x0000720067007a0c */ /* 0x000fe40003f01070 */
[----:B------:R-:W-:-:S02]  /*07e0*/  LOP3.LUT R16, R16, 0xfffffeff, RZ, 0xc0, !PT ;  /* 0xfffffeff10107812 */ /* 0x000fc400078ec0ff */
[C---:B------:R-:W-:Y:S02]  /*07f0*/  IADD3 R102, R2.reuse, 0x130, RZ ;  /* 0x0000013002667810 */ /* 0x040fe40007ffe0ff */
[C---:B------:R-:W-:Y:S02]  /*0800*/  IADD3 R97, R2.reuse, 0x140, RZ ;  /* 0x0000014002617810 */ /* 0x040fe40007ffe0ff */
[C---:B------:R-:W-:Y:S02]  /*0810*/  IADD3 R3, R2.reuse, 0x150, RZ ;  /* 0x0000015002037810 */ /* 0x040fe40007ffe0ff */
[--C-:B------:R-:W-:Y:S02]  /*0820*/  SHF.R.S32.HI R7, RZ, 0x1f, R0.reuse ;  /* 0x0000001fff077819 */ /* 0x100fe40000011400 */
[----:B------:R-:W-:Y:S02]  /*0830*/  IADD3 R4, R2, 0x160, RZ ;  /* 0x0000016002047810 */ /* 0x000fe40007ffe0ff */
[----:B------:R-:W-:Y:S01]  /*0840*/  ISETP.LT.AND.EX P0, PT, R6, c[0x0][0x1cc], !P4, P0 ;  /* 0x0000730006007a0c */ /* 0x000fe20006701300 */
[----:B------:R-:W-:Y:S01]  /*0850*/  IMAD R6, R5, -0x1c, R0 ;  /* 0xffffffe405067824 */ /* 0x000fe200078e0200 */
[----:B------:R-:W-:-:S02]  /*0860*/  @P1 LOP3.LUT R16, R16, 0x100, RZ, 0xfc, !PT ;  /* 0x0000010010101812 */ /* 0x000fc400078efcff */
[----:B------:R-:W-:Y:S02]  /*0870*/  SHF.R.S32.HI R125, RZ, 0x1f, R102 ;  /* 0x0000001fff7d7819 */ /* 0x000fe40000011466 */
[----:B------:R-:W-:Y:S02]  /*0880*/  SHF.R.S32.HI R124, RZ, 0x1f, R97 ;  /* 0x0000001fff7c7819 */ /* 0x000fe40000011461 */
[----:B------:R-:W-:Y:S02]  /*0890*/  SHF.R.S32.HI R123, RZ, 0x1f, R3 ;  /* 0x0000001fff7b7819 */ /* 0x000fe40000011403 */
[----:B------:R-:W-:Y:S02]  /*08a0*/  ISETP.LT.U32.AND P1, PT, R102, c[0x0][0x1c8], PT ;  /* 0x0000720066007a0c */ /* 0x000fe40003f21070 */
[----:B------:R-:W-:Y:S02]  /*08b0*/  ISETP.LT.U32.AND P2, PT, R97, c[0x0][0x1c8], PT ;  /* 0x0000720061007a0c */ /* 0x000fe40003f41070 */
[----:B------:R-:W-:-:S02]  /*08c0*/  ISETP.LT.U32.AND P3, PT, R3, c[0x0][0x1c8], PT ;  /* 0x0000720003007a0c */ /* 0x000fc40003f61070 */
[----:B------:R-:W-:Y:S02]  /*08d0*/  LEA.HI R5, R7, R0, RZ, 0x5 ;  /* 0x0000000007057211 */ /* 0x000fe400078f28ff */
[----:B------:R-:W-:Y:S02]  /*08e0*/  SHF.R.S32.HI R122, RZ, 0x1f, R4 ;  /* 0x0000001fff7a7819 */ /* 0x000fe40000011404 */
[----:B------:R-:W-:Y:S02]  /*08f0*/  ISETP.LT.U32.AND P5, PT, R4, c[0x0][0x1c8], PT ;  /* 0x0000720004007a0c */ /* 0x000fe40003fa1070 */
[----:B------:R-:W-:Y:S02]  /*0900*/  IADD3 R7, R2, 0x170, RZ ;  /* 0x0000017002077810 */ /* 0x000fe40007ffe0ff */
[----:B------:R-:W-:Y:S02]  /*0910*/  ISETP.LT.AND.EX P1, PT, R125, c[0x0][0x1cc], !P4, P1 ;  /* 0x000073007d007a0c */ /* 0x000fe40006721310 */
[----:B------:R-:W-:-:S02]  /*0920*/  ISETP.LT.AND.EX P2, PT, R124, c[0x0][0x1cc], !P4, P2 ;  /* 0x000073007c007a0c */ /* 0x000fc40006741320 */
[----:B------:R-:W-:Y:S02]  /*0930*/  ISETP.LT.AND.EX P3, PT, R123, c[0x0][0x1cc], !P4, P3 ;  /* 0x000073007b007a0c */ /* 0x000fe40006761330 */
[----:B------:R-:W-:Y:S02]  /*0940*/  ISETP.LT.AND.EX P4, PT, R122, c[0x0][0x1cc], !P4, P5 ;  /* 0x000073007a007a0c */ /* 0x000fe40006781350 */
[----:B------:R-:W-:Y:S02]  /*0950*/  SHF.R.S32.HI R5, RZ, 0x5, R5 ;  /* 0x00000005ff057819 */ /* 0x000fe40000011405 */
[----:B------:R-:W-:Y:S02]  /*0960*/  SHF.L.U32 R6, R6, 0x1, RZ ;  /* 0x0000000106067819 */ /* 0x000fe400000006ff */
        /* <DEDUP_REMOVED lines=8> */
[----:B------:R-:W-:Y:S02]  /*09f0*/  SHF.R.S32.HI R121, RZ, 0x1f, R7 ;  /* 0x0000001fff797819 */ /* 0x000fe40000011407 */
.L_x_4712:
[----:B-1----:R-:W-:Y:S01]  /*0a00*/  IABS R20, c[0x0][0x1d8] ;  /* 0x0000760000147a13 */ /* 0x002fe20000000000 */
[----:B------:R-:W-:Y:S01]  /*0a10*/  UMOV UR6, URZ ;  /* 0x0000003f00067c82 */ /* 0x000fe20008000000 */
[----:B------:R-:W-:Y:S02]  /*0a20*/  IABS R21, UR9 ;  /* 0x0000000900157c13 */ /* 0x000fe40008000000 */
[----:B0-----:R-:W0:Y:S01]  /*0a30*/  R2UR UR11, R20 ;  /* 0x00000000140b73c2 */ /* 0x001e2200000e0000 */
[----:B------:R-:W-:Y:S02]  /*0a40*/  P2R R24, PR, RZ, 0x8 ;  /* 0x00000008ff187803 */ /* 0x000fe40000000000 */
[C---:B------:R-:W-:Y:S02]  /*0a50*/  LOP3.LUT P3, RZ, R16.reuse, 0x2000000, RZ, 0xc0, !PT ;  /* 0x0200000010ff7812 */ /* 0x040fe4000786c0ff */
[----:B------:R-:W-:Y:S02]  /*0a60*/  SHF.R.S32.HI R22, RZ, 0x1f, R2 ;  /* 0x0000001fff167819 */ /* 0x000fe40000011402 */
[----:B------:R-:W-:Y:S01]  /*0a70*/  P2R R25, PR, RZ, 0x4 ;  /* 0x00000004ff197803 */ /* 0x000fe20000000000 */
[----:B------:R-:W1:Y:S01]  /*0a80*/  R2UR UR10, R21 ;  /* 0x00000000150a73c2 */ /* 0x000e6200000e0000 */
[----:B------:R-:W-:-:S02]  /*0a90*/  LOP3.LUT P2, RZ, R16, 0x1000000, RZ, 0xc0, !PT ;  /* 0x0100000010ff7812 */ /* 0x000fc4000784c0ff */
[----:B------:R-:W-:Y:S02]  /*0aa0*/  SHF.R.S32.HI R26, RZ, 0x1f, R120 ;  /* 0x0000001fff1a7819 */ /* 0x000fe40000011478 */
[----:B------:R-:W-:Y:S02]  /*0ab0*/  LOP3.LUT P6, RZ, R16, 0x800000, RZ, 0xc0, !PT ;  /* 0x0080000010ff7812 */ /* 0x000fe400078cc0ff */
[----:B------:R-:W-:Y:S01]  /*0ac0*/  P2R R17, PR, RZ, 0x10 ;  /* 0x00000010ff117803 */ /* 0x000fe20000000000 */
[----:B------:R-:W-:Y:S01]  /*0ad0*/  @P3 IMAD R23, R22, c[0x0][0x1c0], RZ ;  /* 0x0000700016173a24 */ /* 0x000fe200078e02ff */
[----:B------:R-:W-:Y:S02]  /*0ae0*/  LOP3.LUT P4, RZ, R16, 0x200000, RZ, 0xc0, !PT ;  /* 0x0020000010ff7812 */ /* 0x000fe4000788c0ff */
[----:B------:R-:W-:Y:S01]  /*0af0*/  SHF.R.S32.HI R90, RZ, 0x1f, R9 ;  /* 0x0000001fff5a7819 */ /* 0x000fe20000011409 */
[----:B------:R-:W-:Y:S01]  /*0b00*/  @P3 IMAD R27, R2, c[0x0][0x1c4], R23 ;  /* 0x00007100021b3a24 */ /* 0x000fe200078e0217 */
[----:B------:R-:W-:-:S02]  /*0b10*/  SHF.R.S32.HI R91, RZ, 0x1f, R10 ;  /* 0x0000001fff5b7819 */ /* 0x000fc4000001140a */
[----:B------:R-:W-:Y:S01]  /*0b20*/  SHF.R.S32.HI R92, RZ, 0x1f, R11 ;  /* 0x0000001fff5c7819 */ /* 0x000fe2000001140b */
[----:B0-----:R-:W0:Y:S01]  /*0b30*/  I2F.RP R18, UR11 ;  /* 0x0000000b00127d06 */ /* 0x001e220008209400 */
[----:B------:R-:W-:Y:S02]  /*0b40*/  LOP3.LUT R44, R44, 0xffffffdf, RZ, 0xc0, !PT ;  /* 0xffffffdf2c2c7812 */ /* 0x000fe400078ec0ff */
[----:B------:R-:W-:Y:S02]  /*0b50*/  SHF.R.S32.HI R93, RZ, 0x1f, R12 ;  /* 0x0000001fff5d7819 */ /* 0x000fe4000001140c */
[----:B------:R-:W-:Y:S02]  /*0b60*/  SHF.R.S32.HI R94, RZ, 0x1f, R13 ;  /* 0x0000001fff5e7819 */ /* 0x000fe4000001140d */
[----:B------:R-:W-:Y:S02]  /*0b70*/  SHF.R.S32.HI R95, RZ, 0x1f, R14 ;  /* 0x0000001fff5f7819 */ /* 0x000fe4000001140e */
[----:B------:R-:W-:Y:S01]  /*0b80*/  SHF.R.S32.HI R96, RZ, 0x1f, R15 ;  /* 0x0000001fff607819 */ /* 0x000fe2000001140f */
[----:B0-----:R-:W0:Y:S02]  /*0b90*/  MUFU.RCP R18, R18 ;  /* 0x0000001200127308 */ /* 0x001e240000001000 */
[----:B0-----:R-:W-:-:S02]  /*0ba0*/  IADD3 R19, R18, 0xffffffe, RZ ;  /* 0x0ffffffe12137810 */ /* 0x001fc40007ffe0ff */
[----:B------:R-:W-:-:S04]  /*0bb0*/  SHF.R.S32.HI R18, RZ, 0x1f, R6 ;  /* 0x0000001fff127819 */ /* 0x000fc80000011406 */
[----:B------:R-:W0:Y:S02]  /*0bc0*/  F2I.FTZ.U32.TRUNC.NTZ R19, R19 ;  /* 0x0000001300137305 */ /* 0x000e24000021f000 */
[----:B0-----:R-:W0:Y:S02]  /*0bd0*/  R2UR UR7, R19 ;  /* 0x00000000130773c2 */ /* 0x001e2400000e0000 */
[----:B0-----:R-:W-:-:S04]  /*0be0*/  UIADD3 UR5, URZ, -UR7, URZ ;  /* 0x800000073f057290 */ /* 0x001fc8000fffe03f */
[----:B------:R-:W-:-:S04]  /*0bf0*/  UIMAD UR5, UR5, UR11, URZ ;  /* 0x0000000b050572a4 */ /* 0x000fc8000f8e023f */
[----:B------:R-:W-:-:S04]  /*0c00*/  UIMAD.WIDE.U32 UR6, UR7, UR5, UR6 ;  /* 0x00000005070672a5 */ /* 0x000fc8000f8e0006 */
[----:B-1----:R-:W-:-:S04]  /*0c10*/  UIMAD.WIDE.U32 UR6, UR7, UR10, URZ ;  /* 0x0000000a070672a5 */ /* 0x002fc8000f8e003f */
[----:B------:R-:W-:-:S03]  /*0c20*/  UIADD3 UR5, -UR7, URZ, URZ ;  /* 0x0000003f07057290 */ /* 0x000fc6000fffe13f */
[----:B------:R-:W-:Y:S02]  /*0c30*/  ULDC UR6, c[0x0][0x1d8] ;  /* 0x0000760000067ab9 */ /* 0x000fe40000000800 */
[----:B------:R-:W-:-:S04]  /*0c40*/  UIMAD UR5, UR11, UR5, UR10 ;  /* 0x000000050b0572a4 */ /* 0x000fc8000f8e020a */
[----:B------:R-:W-:-:S11]  /*0c50*/  UISETP.GT.U32.AND UP0, UPT, UR11, UR5, UPT ;  /* 0x000000050b00728c */ /* 0x000fd6000bf04070 */
[----:B------:R-:W-:Y:S02]  /*0c60*/  @!UP0 UIADD3 UR5, UR5, -UR11, URZ ;  /* 0x8000000b05058290 */ /* 0x000fe4000fffe03f */
[----:B------:R-:W-:Y:S02]  /*0c70*/  @!UP0 UIADD3 UR7, UR7, 0x1, URZ ;  /* 0x0000000107078890 */ /* 0x000fe4000fffe03f */
[----:B------:R-:W-:Y:S02]  /*0c80*/  UISETP.GE.U32.AND UP1, UPT, UR5, UR11, UPT ;  /* 0x0000000b0500728c */ /* 0x000fe4000bf26070 */
[----:B------:R-:W-:Y:S02]  /*0c90*/  ULOP3.LUT UR5, UR9, UR6, URZ, 0x3c, !UPT ;  /* 0x0000000609057292 */ /* 0x000fe4000f8e3c3f */
[----:B------:R-:W-:Y:S02]  /*0ca0*/  ULDC.64 UR10, c[0x0][0x1d0] ;  /* 0x00007400000a7ab9 */ /* 0x000fe40000000a00 */
[----:B------:R-:W-:-:S05]  /*0cb0*/  UISETP.GE.AND UP0, UPT, UR5, URZ, UPT ;  /* 0x0000003f0500728c */ /* 0x000fca000bf06270 */
[----:B------:R-:W-:Y:S02]  /*0cc0*/  @UP1 UIADD3 UR7, UR7, 0x1, URZ ;  /* 0x0000000107071890 */ /* 0x000fe4000fffe03f */
[----:B------:R-:W-:-:S04]  /*0cd0*/  UISETP.NE.AND UP1, UPT, URZ, UR6, UPT ;  /* 0x000000063f00728c */ /* 0x000fc8000bf25270 */
[----:B------:R-:W-:-:S07]  /*0ce0*/  @!UP0 UIADD3 UR7, -UR7, URZ, URZ ;  /* 0x0000003f07078290 */ /* 0x000fce000fffe13f */
[----:B------:R-:W-:-:S04]  /*0cf0*/  @!UP1 ULOP3.LUT UR7, URZ, UR6, URZ, 0x33, !UPT ;  /* 0x000000063f079292 */ /* 0x000fc8000f8e333f */
[----:B------:R-:W-:-:S04]  /*0d00*/  UIADD3 UR5, -UR7, URZ, URZ ;  /* 0x0000003f07057290 */ /* 0x000fc8000fffe13f */
[----:B------:R-:W-:-:S04]  /*0d10*/  UIMAD UR5, UR5, UR6, UR9 ;  /* 0x00000006050572a4 */ /* 0x000fc8000f8e0209 */
[----:B------:R-:W-:Y:S02]  /*0d20*/  UIMAD UR14, UR5, 0x38, URZ ;  /* 0x00000038050e78a4 */ /* 0x000fe4000f8e023f */
[----:B------:R-:W-:-:S04]  /*0d30*/  USHF.R.S32.HI UR5, URZ, 0x1f, UR7 ;  /* 0x0000001f3f057899 */ /* 0x000fc80008011407 */
[----:B------:R-:W-:Y:S01]  /*0d40*/  MOV R19, UR14 ;  /* 0x0000000e00137c02 */ /* 0x000fe20008000f00 */
[----:B------:R-:W-:Y:S01]  /*0d50*/  UIMAD UR5, UR5, UR10, URZ ;  /* 0x0000000a050572a4 */ /* 0x000fe2000f8e023f */
[----:B------:R-:W-:-:S03]  /*0d60*/  IADD3 R20, P5, R6, UR14, RZ ;  /* 0x0000000e06147c10 */ /* 0x000fc6000ffbe0ff */
[----:B------:R-:W-:Y:S01]  /*0d70*/  UIMAD UR5, UR7, UR11, UR5 ;  /* 0x0000000b070572a4 */ /* 0x000fe2000f8e0205 */
[----:B------:R-:W-:Y:S02]  /*0d80*/  LEA.HI.X.SX32 R21, R19, R18, 0x1, P5 ;  /* 0x0000001213157211 */ /* 0x000fe400028f0eff */
[----:B------:R-:W-:-:S05]  /*0d90*/  MOV R19, UR7 ;  /* 0x0000000700137c02 */ /* 0x000fca0008000f00 */
[----:B------:R-:W-:-:S05]  /*0da0*/  IMAD.WIDE.U32 R20, R19, c[0x0][0x1d0], R20 ;  /* 0x0000740013147a25 */ /* 0x000fca00078e0014 */
[----:B------:R-:W-:Y:S02]  /*0db0*/  IADD3 R19, R21, UR5, RZ ;  /* 0x0000000515137c10 */ /* 0x000fe4000fffe0ff */
[----:B------:R-:W-:-:S05]  /*0dc0*/  @P3 MOV R18, R20 ;  /* 0x0000001400123202 */ /* 0x000fca0000000f00 */
[----:B------:R-:W-:-:S05]  /*0dd0*/  @P3 IMAD.WIDE.U32 R22, R2, c[0x0][0x1c0], R18 ;  /* 0x0000700002163a25 */ /* 0x000fca00078e0012 */
[----:B------:R-:W-:Y:S02]  /*0de0*/  @P3 IADD3 R23, R23, R27, RZ ;  /* 0x0000001b17173210 */ /* 0x000fe40007ffe0ff */
[----:B------:R-:W-:-:S04]  /*0df0*/  @P3 LEA R42, P5, R22, c[0x0][0x170], 0x2 ;  /* 0x00005c00162a3a11 */ /* 0x000fc800078a10ff */
[----:B------:R-:W-:Y:S01]  /*0e00*/  @P3 LEA.HI.X R43, R22, c[0x0][0x174], R23, 0x2, P5 ;  /* 0x00005d00162b3a11 */ /* 0x000fe200028f1417 */
[----:B------:R-:W-:Y:S01]  /*0e10*/  @P2 IMAD R23, R26, c[0x0][0x1c0], RZ ;  /* 0x000070001a172a24 */ /* 0x000fe200078e02ff */
[----:B------:R-:W-:Y:S02]  /*0e20*/  @P2 MOV R22, R20 ;  /* 0x0000001400162202 */ /* 0x000fe40000000f00 */
[----:B------:R-:W-:Y:S01]  /*0e30*/  SHF.R.S32.HI R26, RZ, 0x1f, R119 ;  /* 0x0000001fff1a7819 */ /* 0x000fe20000011477 */
[----:B------:R-:W-:Y:S01]  /*0e40*/  @P2 IMAD R27, R120, c[0x0][0x1c4], R23 ;  /* 0x00007100781b2a24 */ /* 0x000fe200078e0217 */
[----:B------:R-:W-:Y:S02]  /*0e50*/  @P2 MOV R23, R19 ;  /* 0x0000001300172202 */ /* 0x000fe40000000f00 */
[----:B------:R-:W-:-:S03]  /*0e60*/  LOP3.LUT P3, RZ, R16, 0x400000, RZ, 0xc0, !PT ;  /* 0x0040000010ff7812 */ /* 0x000fc6000786c0ff */
        /* <DEDUP_REMOVED lines=127> */
[C---:B------:R-:W-:Y:S01]  /*1660*/  @P2 IMAD R27, R107.reuse, c[0x0][0x1c4], R22 ;  /* 0x000071006b1b2a24 */ /* 0x040fe200078e0216 */
[----:B------:R-:W-:Y:S02]  /*1670*/  @P2 MOV R22, R20 ;  /* 0x0000001400162202 */ /* 0x000fe40000000f00 */
[C---:B------:R-:W-:Y:S02]  /*1680*/  LOP3.LUT P4, RZ, R16.reuse, 0x200, RZ, 0xc0, !PT ;  /* 0x0000020010ff7812 */ /* 0x040fe4000788c0ff */
[----:B------:R-:W-:Y:S01]  /*1690*/  LOP3.LUT R16, R16, 0xfbffffff, RZ, 0xc0, !PT ;  /* 0xfbffffff10107812 */ /* 0x000fe200078ec0ff */
[----:B------:R-:W-:-:S03]  /*16a0*/  @P2 IMAD.WIDE.U32 R22, R107, c[0x0][0x1c0], R22 ;  /* 0x000070006b162a25 */ /* 0x000fc600078e0016 */
[----:B------:R-:W-:Y:S02]  /*16b0*/  @P0 LOP3.LUT R16, R16, 0x4000000, RZ, 0xfc, !PT ;  /* 0x0400000010100812 */ /* 0x000fe400078efcff */
[----:B------:R-:W-:Y:S02]  /*16c0*/  @P2 IADD3 R23, R23, R27, RZ ;  /* 0x0000001b17172210 */ /* 0x000fe40007ffe0ff */
[----:B------:R-:W-:Y:S02]  /*16d0*/  @P2 LEA R74, P5, R22, c[0x0][0x170], 0x2 ;  /* 0x00005c00164a2a11 */ /* 0x000fe400078a10ff */
[----:B------:R-:W-:Y:S02]  /*16e0*/  LOP3.LUT R16, R16, 0xf7ffffff, RZ, 0xc0, !PT ;  /* 0xf7ffffff10107812 */ /* 0x000fe400078ec0ff */
[----:B------:R-:W-:Y:S01]  /*16f0*/  @P2 LEA.HI.X R75, R22, c[0x0][0x174], R23, 0x2, P5 ;  /* 0x00005d00164b2a11 */ /* 0x000fe200028f1417 */
[----:B------:R-:W-:Y:S01]  /*1700*/  @P3 IMAD R23, R26, c[0x0][0x1c0], RZ ;  /* 0x000070001a173a24 */ /* 0x000fe200078e02ff */
[----:B------:R-:W-:-:S02]  /*1710*/  ISETP.NE.AND P2, PT, R25, RZ, PT ;  /* 0x000000ff1900720c */ /* 0x000fc40003f45270 */
[----:B------:R-:W-:Y:S01]  /*1720*/  @P3 MOV R22, R20 ;  /* 0x0000001400163202 */ /* 0x000fe20000000f00 */
[----:B------:R-:W-:Y:S01]  /*1730*/  @P3 IMAD R25, R106, c[0x0][0x1c4], R23 ;  /* 0x000071006a193a24 */ /* 0x000fe200078e0217 */
[----:B------:R-:W-:Y:S02]  /*1740*/  @P3 MOV R23, R19 ;  /* 0x0000001300173202 */ /* 0x000fe40000000f00 */
[----:B------:R-:W-:Y:S02]  /*1750*/  SHF.R.S32.HI R26, RZ, 0x1f, R105 ;  /* 0x0000001fff1a7819 */ /* 0x000fe40000011469 */
[----:B------:R-:W-:Y:S01]  /*1760*/  @P1 LOP3.LUT R16, R16, 0x8000000, RZ, 0xfc, !PT ;  /* 0x0800000010101812 */ /* 0x000fe200078efcff */
[----:B------:R-:W-:-:S03]  /*1770*/  @P3 IMAD.WIDE.U32 R22, R106, c[0x0][0x1c0], R22 ;  /* 0x000070006a163a25 */ /* 0x000fc600078e0016 */
[----:B------:R-:W-:Y:S02]  /*1780*/  LOP3.LUT R16, R16, 0xefffffff, RZ, 0xc0, !PT ;  /* 0xefffffff10107812 */ /* 0x000fe400078ec0ff */
[----:B------:R-:W-:Y:S02]  /*1790*/  @P3 IADD3 R23, R23, R25, RZ ;  /* 0x0000001917173210 */ /* 0x000fe40007ffe0ff */
[----:B------:R-:W-:Y:S02]  /*17a0*/  @P3 LEA R76, P5, R22, c[0x0][0x170], 0x2 ;  /* 0x00005c00164c3a11 */ /* 0x000fe400078a10ff */
[----:B------:R-:W-:Y:S02]  /*17b0*/  @P2 LOP3.LUT R16, R16, 0x10000000, RZ, 0xfc, !PT ;  /* 0x1000000010102812 */ /* 0x000fe400078efcff */
[----:B------:R-:W-:Y:S01]  /*17c0*/  @P3 LEA.HI.X R77, R22, c[0x0][0x174], R23, 0x2, P5 ;  /* 0x00005d00164d3a11 */ /* 0x000fe200028f1417 */
[----:B------:R-:W-:Y:S01]  /*17d0*/  @P4 IMAD R22, R26, c[0x0][0x1c0], RZ ;  /* 0x000070001a164a24 */ /* 0x000fe200078e02ff */
[----:B------:R-:W-:-:S02]  /*17e0*/  @P4 MOV R23, R19 ;  /* 0x0000001300174202 */ /* 0x000fc40000000f00 */
[----:B------:R-:W-:Y:S01]  /*17f0*/  SHF.R.S32.HI R26, RZ, 0x1f, R104 ;  /* 0x0000001fff1a7819 */ /* 0x000fe20000011468 */
[C---:B------:R-:W-:Y:S01]  /*1800*/  @P4 IMAD R25, R105.reuse, c[0x0][0x1c4], R22 ;  /* 0x0000710069194a24 */ /* 0x040fe200078e0216 */
[----:B------:R-:W-:Y:S02]  /*1810*/  @P4 MOV R22, R20 ;  /* 0x0000001400164202 */ /* 0x000fe40000000f00 */
[----:B------:R-:W-:Y:S02]  /*1820*/  ISETP.NE.AND P3, PT, R24, RZ, PT ;  /* 0x000000ff1800720c */ /* 0x000fe40003f65270 */
[----:B------:R-:W-:Y:S01]  /*1830*/  LOP3.LUT R16, R16, 0xdfffffff, RZ, 0xc0, !PT ;  /* 0xdfffffff10107812 */ /* 0x000fe200078ec0ff */
[----:B------:R-:W-:-:S05]  /*1840*/  @P4 IMAD.WIDE.U32 R22, R105, c[0x0][0x1c0], R22 ;  /* 0x0000700069164a25 */ /* 0x000fca00078e0016 */
[----:B------:R-:W-:Y:S02]  /*1850*/  @P4 IADD3 R23, R23, R25, RZ ;  /* 0x0000001917174210 */ /* 0x000fe40007ffe0ff */
[----:B------:R-:W-:-:S03]  /*1860*/  @P4 LEA R78, P5, R22, c[0x0][0x170], 0x2 ;  /* 0x00005c00164e4a11 */ /* 0x000fc600078a10ff */
[----:B------:R-:W-:Y:S02]  /*1870*/  @P3 LOP3.LUT R16, R16, 0x20000000, RZ, 0xfc, !PT ;  /* 0x2000000010103812 */ /* 0x000fe400078efcff */
[----:B------:R-:W-:Y:S02]  /*1880*/  @P4 LEA.HI.X R79, R22, c[0x0][0x174], R23, 0x2, P5 ;  /* 0x00005d00164f4a11 */ /* 0x000fe400028f1417 */
[----:B------:R-:W-:Y:S01]  /*1890*/  ISETP.NE.AND P4, PT, R17, RZ, PT ;  /* 0x000000ff1100720c */ /* 0x000fe20003f85270 */
[----:B------:R-:W-:Y:S01]  /*18a0*/  @P6 IMAD R17, R26, c[0x0][0x1c0], RZ ;  /* 0x000070001a116a24 */ /* 0x000fe200078e02ff */
[----:B------:R-:W-:Y:S02]  /*18b0*/  @P6 MOV R22, R20 ;  /* 0x0000001400166202 */ /* 0x000fe40000000f00 */
[----:B------:R-:W-:Y:S01]  /*18c0*/  @P6 MOV R23, R19 ;  /* 0x0000001300176202 */ /* 0x000fe20000000f00 */
[----:B------:R-:W-:Y:S01]  /*18d0*/  @P6 IMAD R17, R104, c[0x0][0x1c4], R17 ;  /* 0x0000710068116a24 */ /* 0x000fe200078e0211 */
[----:B------:R-:W-:-:S02]  /*18e0*/  SHF.R.S32.HI R26, RZ, 0x1f, R103 ;  /* 0x0000001fff1a7819 */ /* 0x000fc40000011467 */
[----:B------:R-:W-:Y:S01]  /*18f0*/  LOP3.LUT R16, R16, 0xbfffffff, RZ, 0xc0, !PT ;  /* 0xbfffffff10107812 */ /* 0x000fe200078ec0ff */
[----:B------:R-:W-:-:S04]  /*1900*/  @P6 IMAD.WIDE.U32 R22, R104, c[0x0][0x1c0], R22 ;  /* 0x0000700068166a25 */ /* 0x000fc800078e0016 */
[----:B------:R-:W-:Y:S02]  /*1910*/  @P4 LOP3.LUT R16, R16, 0x40000000, RZ, 0xfc, !PT ;  /* 0x4000000010104812 */ /* 0x000fe400078efcff */
[----:B------:R-:W-:Y:S02]  /*1920*/  @P6 IADD3 R17, R23, R17, RZ ;  /* 0x0000001117116210 */ /* 0x000fe40007ffe0ff */
[C---:B------:R-:W-:Y:S02]  /*1930*/  @P6 LEA R80, P5, R22.reuse, c[0x0][0x170], 0x2 ;  /* 0x00005c0016506a11 */ /* 0x040fe400078a10ff */
[----:B------:R-:W-:Y:S02]  /*1940*/  @P0 MOV R23, R19 ;  /* 0x0000001300170202 */ /* 0x000fe40000000f00 */
[----:B------:R-:W-:Y:S01]  /*1950*/  @P6 LEA.HI.X R81, R22, c[0x0][0x174], R17, 0x2, P5 ;  /* 0x00005d0016516a11 */ /* 0x000fe200028f1411 */
[----:B------:R-:W-:Y:S01]  /*1960*/  @P0 IMAD R22, R26, c[0x0][0x1c0], RZ ;  /* 0x000070001a160a24 */ /* 0x000fe200078e02ff */
[----:B------:R-:W-:-:S03]  /*1970*/  LOP3.LUT R16, R16, 0xfffffff7, RZ, 0xc0, !PT ;  /* 0xfffffff710107812 */ /* 0x000fc600078ec0ff */
[----:B------:R-:W-:Y:S01]  /*1980*/  @P0 IMAD R17, R103, c[0x0][0x1c4], R22 ;  /* 0x0000710067110a24 */ /* 0x000fe200078e0216 */
[----:B------:R-:W-:-:S05]  /*1990*/  @P0 MOV R22, R20 ;  /* 0x0000001400160202 */ /* 0x000fca0000000f00 */
[----:B------:R-:W-:-:S05]  /*19a0*/  @P0 IMAD.WIDE.U32 R22, R103, c[0x0][0x1c0], R22 ;  /* 0x0000700067160a25 */ /* 0x000fca00078e0016 */
[----:B------:R-:W-:Y:S02]  /*19b0*/  @P0 IADD3 R17, R23, R17, RZ ;  /* 0x0000001117110210 */ /* 0x000fe40007ffe0ff */
[C---:B------:R-:W-:Y:S02]  /*19c0*/  @P0 LEA R82, P5, R22.reuse, c[0x0][0x170], 0x2 ;  /* 0x00005c0016520a11 */ /* 0x040fe400078a10ff */
[----:B------:R-:W-:Y:S02]  /*19d0*/  @P1 MOV R23, R19 ;  /* 0x0000001300171202 */ /* 0x000fe40000000f00 */
[----:B------:R-:W-:Y:S01]  /*19e0*/  @P0 LEA.HI.X R83, R22, c[0x0][0x174], R17, 0x2, P5 ;  /* 0x00005d0016530a11 */ /* 0x000fe200028f1411 */
[----:B------:R-:W-:Y:S01]  /*19f0*/  @P1 IMAD R17, R125, c[0x0][0x1c0], RZ ;  /* 0x000070007d111a24 */ /* 0x000fe200078e02ff */
[----:B------:R-:W-:-:S03]  /*1a00*/  @P1 MOV R22, R20 ;  /* 0x0000001400161202 */ /* 0x000fc60000000f00 */
[C---:B------:R-:W-:Y:S02]  /*1a10*/  @P1 IMAD R17, R102.reuse, c[0x0][0x1c4], R17 ;  /* 0x0000710066111a24 */ /* 0x040fe400078e0211 */
[----:B------:R-:W-:-:S05]  /*1a20*/  @P1 IMAD.WIDE.U32 R22, R102, c[0x0][0x1c0], R22 ;  /* 0x0000700066161a25 */ /* 0x000fca00078e0016 */
[----:B------:R-:W-:Y:S02]  /*1a30*/  @P1 IADD3 R17, R23, R17, RZ ;  /* 0x0000001117111210 */ /* 0x000fe40007ffe0ff */
[C---:B------:R-:W-:Y:S02]  /*1a40*/  @P1 LEA R84, P5, R22.reuse, c[0x0][0x170], 0x2 ;  /* 0x00005c0016541a11 */ /* 0x040fe400078a10ff */
[----:B------:R-:W-:Y:S02]  /*1a50*/  @P2 MOV R23, R19 ;  /* 0x0000001300172202 */ /* 0x000fe40000000f00 */
[----:B------:R-:W-:Y:S01]  /*1a60*/  @P1 LEA.HI.X R85, R22, c[0x0][0x174], R17, 0x2, P5 ;  /* 0x00005d0016551a11 */ /* 0x000fe200028f1411 */
[----:B------:R-:W-:-:S04]  /*1a70*/  @P2 IMAD R22, R124, c[0x0][0x1c0], RZ ;  /* 0x000070007c162a24 */ /* 0x000fc800078e02ff */
[----:B------:R-:W-:Y:S01]  /*1a80*/  @P2 IMAD R17, R97, c[0x0][0x1c4], R22 ;  /* 0x0000710061112a24 */ /* 0x000fe200078e0216 */
[----:B------:R-:W-:-:S05]  /*1a90*/  @P2 MOV R22, R20 ;  /* 0x0000001400162202 */ /* 0x000fca0000000f00 */
        /* <DEDUP_REMOVED lines=18> */
[----:B------:R-:W-:-:S04]  /*1bc0*/  @P4 LEA R46, P5, R22, c[0x0][0x170], 0x2 ;  /* 0x00005c00162e4a11 */ /* 0x000fc800078a10ff */
[----:B------:R-:W-:Y:S02]  /*1bd0*/  @P4 LEA.HI.X R47, R22, c[0x0][0x174], R17, 0x2, P5 ;  /* 0x00005d00162f4a11 */ /* 0x000fe400028f1411 */
[----:B------:R-:W-:-:S04]  /*1be0*/  ISETP.GE.U32.AND P5, PT, R7, c[0x0][0x1c8], PT ;  /* 0x0000720007007a0c */ /* 0x000fc80003fa6070 */
[----:B------:R-:W-:-:S04]  /*1bf0*/  ISETP.GE.AND.EX P5, PT, R121, c[0x0][0x1cc], PT, P5 ;  /* 0x0000730079007a0c */ /* 0x000fc80003fa6350 */
[----:B------:R-:W-:-:S13]  /*1c00*/  ISETP.LT.U32.AND P0, PT, R0, 0x1c0, !P5 ;  /* 0x000001c00000780c */ /* 0x000fda0006f01070 */
[----:B------:R-:W-:Y:S01]  /*1c10*/  @P0 IMAD R22, R121, c[0x0][0x1c0], RZ ;  /* 0x0000700079160a24 */ /* 0x000fe200078e02ff */
[----:B------:R-:W-:Y:S02]  /*1c20*/  @P0 MOV R23, R19 ;  /* 0x0000001300170202 */ /* 0x000fe40000000f00 */
[----:B------:R-:W-:Y:S01]  /*1c30*/  @P0 LOP3.LUT R44, R44, 0x20, RZ, 0xfc, !PT ;  /* 0x000000202c2c0812 */ /* 0x000fe200078efcff */
[----:B------:R-:W-:Y:S01]  /*1c40*/  @P0 IMAD R17, R7, c[0x0][0x1c4], R22 ;  /* 0x0000710007110a24 */ /* 0x000fe200078e0216 */
[----:B------:R-:W-:Y:S02]  /*1c50*/  @P0 MOV R22, R20 ;  /* 0x0000001400160202 */ /* 0x000fe40000000f00 */
[----:B------:R-:W-:-:S03]  /*1c60*/  LOP3.LUT R44, R44, 0xfffffff7, RZ, 0xc0, !PT ;  /* 0xfffffff72c2c7812 */ /* 0x000fc600078ec0ff */
[----:B------:R-:W-:-:S05]  /*1c70*/  @P0 IMAD.WIDE.U32 R22, R7, c[0x0][0x1c0], R22 ;  /* 0x0000700007160a25 */ /* 0x000fca00078e0016 */
[----:B------:R-:W-:Y:S02]  /*1c80*/  @P0 IADD3 R17, R23, R17, RZ ;  /* 0x0000001117110210 */ /* 0x000fe40007ffe0ff */
[----:B------:R-:W-:-:S04]  /*1c90*/  @P0 LEA R24, P5, R22, c[0x0][0x170], 0x2 ;  /* 0x00005c0016180a11 */ /* 0x000fc800078a10ff */
[----:B------:R-:W-:Y:S02]  /*1ca0*/  @P0 LEA.HI.X R25, R22, c[0x0][0x174], R17, 0x2, P5 ;  /* 0x00005d0016190a11 */ /* 0x000fe400028f1411 */
[----:B------:R-:W-:Y:S02]  /*1cb0*/  SHF.R.S32.HI R17, RZ, 0x1f, R8 ;  /* 0x0000001fff117819 */ /* 0x000fe40000011408 */
[----:B------:R-:W-:-:S04]  /*1cc0*/  ISETP.GE.U32.AND P5, PT, R8, c[0x0][0x1c8], PT ;  /* 0x0000720008007a0c */ /* 0x000fc80003fa6070 */
[----:B------:R-:W-:-:S04]  /*1cd0*/  ISETP.GE.AND.EX P5, PT, R17, c[0x0][0x1cc], PT, P5 ;  /* 0x0000730011007a0c */ /* 0x000fc80003fa6350 */
[----:B------:R-:W-:-:S13]  /*1ce0*/  ISETP.GT.U32.OR P4, PT, R0, 0x1bf, P5 ;  /* 0x000001bf0000780c */ /* 0x000fda0002f84470 */
        /* <DEDUP_REMOVED lines=23> */
[----:B------:R-:W-:Y:S02]  /*1e60*/  @!P6 MOV R22, R20 ;  /* 0x000000140016e202 */ /* 0x000fe40000000f00 */
[----:B------:R-:W-:Y:S01]  /*1e70*/  @P6 LOP3.LUT R16, R16, 0x8, RZ, 0xfc, !PT ;  /* 0x0000000810106812 */ /* 0x000fe200078efcff */
[----:B------:R-:W-:Y:S01]  /*1e80*/  @!P6 IMAD R30, R10, c[0x0][0x1c4], R23 ;  /* 0x000071000a1eea24 */ /* 0x000fe200078e0217 */
[----:B------:R-:W-:Y:S02]  /*1e90*/  @!P6 MOV R23, R19 ;  /* 0x000000130017e202 */ /* 0x000fe40000000f00 */
[----:B------:R-:W-:-:S03]  /*1ea0*/  LOP3.LUT R16, R16, 0xfffffffb, RZ, 0xc0, !PT ;  /* 0xfffffffb10107812 */ /* 0x000fc600078ec0ff */
[----:B------:R-:W-:-:S05]  /*1eb0*/  @!P6 IMAD.WIDE.U32 R22, R10, c[0x0][0x1c0], R22 ;  /* 0x000070000a16ea25 */ /* 0x000fca00078e0016 */
[----:B------:R-:W-:Y:S02]  /*1ec0*/  @!P6 IADD3 R23, R23, R30, RZ ;  /* 0x0000001e1717e210 */ /* 0x000fe40007ffe0ff */
[----:B------:R-:W-:-:S04]  /*1ed0*/  @!P6 LEA R30, P5, R22, c[0x0][0x170], 0x2 ;  /* 0x00005c00161eea11 */ /* 0x000fc800078a10ff */
[----:B------:R-:W-:Y:S02]  /*1ee0*/  @!P6 LEA.HI.X R31, R22, c[0x0][0x174], R23, 0x2, P5 ;  /* 0x00005d00161fea11 */ /* 0x000fe400028f1417 */
[----:B------:R-:W-:-:S04]  /*1ef0*/  ISETP.GE.U32.AND P5, PT, R11, c[0x0][0x1c8], PT ;  /* 0x000072000b007a0c */ /* 0x000fc80003fa6070 */
[----:B------:R-:W-:-:S04]  /*1f00*/  ISETP.GE.AND.EX P5, PT, R92, c[0x0][0x1cc], PT, P5 ;  /* 0x000073005c007a0c */ /* 0x000fc80003fa6350 */
[----:B------:R-:W-:-:S13]  /*1f10*/  ISETP.GT.U32.OR P0, PT, R0, 0x1bf, P5 ;  /* 0x000001bf0000780c */ /* 0x000fda0002f04470 */
[----:B------:R-:W-:Y:S01]  /*1f20*/  @!P0 MOV R22, R20 ;  /* 0x0000001400168202 */ /* 0x000fe20000000f00 */
[----:B------:R-:W-:Y:S01]  /*1f30*/  @!P0 IMAD R32, R92, c[0x0][0x1c0], RZ ;  /* 0x000070005c208a24 */ /* 0x000fe200078e02ff */
[----:B------:R-:W-:Y:S02]  /*1f40*/  @!P0 MOV R23, R19 ;  /* 0x0000001300178202 */ /* 0x000fe40000000f00 */
[----:B------:R-:W-:Y:S01]  /*1f50*/  @P0 LOP3.LUT R16, R16, 0x4, RZ, 0xfc, !PT ;  /* 0x0000000410100812 */ /* 0x000fe200078efcff */
[C---:B------:R-:W-:Y:S02]  /*1f60*/  @!P0 IMAD R32, R11.reuse, c[0x0][0x1c4], R32 ;  /* 0x000071000b208a24 */ /* 0x040fe400078e0220 */
        /* <DEDUP_REMOVED lines=12> */
[----:B------:R-:W-:Y:S01]  /*2030*/  @!P2 IMAD.WIDE.U32 R22, R12, c[0x0][0x1c0], R22 ;  /* 0x000070000c16aa25 */ /* 0x000fe200078e0016 */
[----:B------:R-:W-:-:S04]  /*2040*/  LOP3.LUT R44, R44, 0xffffffef, RZ, 0xc0, !PT ;  /* 0xffffffef2c2c7812 */ /* 0x000fc800078ec0ff */
[----:B------:R-:W-:Y:S02]  /*2050*/  @!P2 IADD3 R23, R23, R34, RZ ;  /* 0x000000221717a210 */ /* 0x000fe40007ffe0ff */
[----:B------:R-:W-:-:S04]  /*2060*/  @!P2 LEA R34, P5, R22, c[0x0][0x170], 0x2 ;  /* 0x00005c001622aa11 */ /* 0x000fc800078a10ff */
[----:B------:R-:W-:Y:S02]  /*2070*/  @!P2 LEA.HI.X R35, R22, c[0x0][0x174], R23, 0x2, P5 ;  /* 0x00005d001623aa11 */ /* 0x000fe400028f1417 */
[----:B------:R-:W-:Y:S02]  /*2080*/  ISETP.GE.U32.AND P5, PT, R13, c[0x0][0x1c8], PT ;  /* 0x000072000d007a0c */ /* 0x000fe40003fa6070 */
[----:B------:R-:W-:Y:S02]  /*2090*/  LOP3.LUT P2, RZ, R16, 0x4, RZ, 0xc0, !PT ;  /* 0x0000000410ff7812 */ /* 0x000fe4000784c0ff */
[----:B------:R-:W-:-:S04]  /*20a0*/  ISETP.GE.AND.EX P5, PT, R94, c[0x0][0x1cc], PT, P5 ;  /* 0x000073005e007a0c */ /* 0x000fc80003fa6350 */
[----:B------:R-:W-:-:S07]  /*20b0*/  ISETP.GT.U32.OR P1, PT, R0, 0x1bf, P5 ;  /* 0x000001bf0000780c */ /* 0x000fce0002f24470 */
[----:B------:R-:W-:Y:S02]  /*20c0*/  @P2 LOP3.LUT R44, R44, 0x10, RZ, 0xfc, !PT ;  /* 0x000000102c2c2812 */ /* 0x000fe400078efcff */
[----:B------:R-:W-:-:S04]  /*20d0*/  LOP3.LUT P2, RZ, R16, 0x8, RZ, 0xc0, !PT ;  /* 0x0000000810ff7812 */ /* 0x000fc8000784c0ff */
[----:B------:R-:W-:Y:S01]  /*20e0*/  @!P1 MOV R22, R20 ;  /* 0x0000001400169202 */ /* 0x000fe20000000f00 */
[----:B------:R-:W-:Y:S01]  /*20f0*/  @!P1 IMAD R36, R94, c[0x0][0x1c0], RZ ;  /* 0x000070005e249a24 */ /* 0x000fe200078e02ff */
[----:B------:R-:W-:-:S03]  /*2100*/  @!P1 MOV R23, R19 ;  /* 0x0000001300179202 */ /* 0x000fc60000000f00 */
        /* <DEDUP_REMOVED lines=27> */
[----:B------:R-:W-:Y:S01]  /*22c0*/  LOP3.LUT P0, RZ, R44, 0x20, RZ, 0xc0, !PT ;  /* 0x000000202cff7812 */ /* 0x000fe2000780c0ff */
[----:B------:R-:W-:-:S12]  /*22d0*/  CS2R R22, SRZ ;  /* 0x0000000000167805 */ /* 0x000fd8000001ff00 */
[----:B------:R0:W2:Y:S01]  /*22e0*/  @P0 LDG.E.64 R22, [R24.64] ;  /* 0x0000000c18160981 */ /* 0x0000a2000c1e1b00 */
[----:B------:R-:W-:Y:S01]  /*22f0*/  LOP3.LUT P0, RZ, R16, 0x2000000, RZ, 0xc0, !PT ;  /* 0x0200000010ff7812 */ /* 0x000fe2000780c0ff */
[----:B0-----:R-:W-:-:S06]  /*2300*/  CS2R R24, SRZ ;  /* 0x0000000000187805 */ /* 0x001fcc000001ff00 */
[----:B------:R0:W3:Y:S01]  /*2310*/  @!P4 LDG.E.64 R24, [R26.64] ;  /* 0x0000000c1a18c981 */ /* 0x0000e2000c1e1b00 */
[----:B------:R-:W-:Y:S01]  /*2320*/  LOP3.LUT P4, RZ, R16, 0x1000000, RZ, 0xc0, !PT ;  /* 0x0100000010ff7812 */ /* 0x000fe2000788c0ff */
[----:B0-----:R-:W-:-:S06]  /*2330*/  CS2R R26, SRZ ;  /* 0x00000000001a7805 */ /* 0x001fcc000001ff00 */
[----:B------:R0:W4:Y:S01]  /*2340*/  @!P3 LDG.E.64 R26, [R28.64] ;  /* 0x0000000c1c1ab981 */ /* 0x000122000c1e1b00 */
[----:B------:R-:W-:Y:S01]  /*2350*/  LOP3.LUT P3, RZ, R16, 0x800000, RZ, 0xc0, !PT ;  /* 0x0080000010ff7812 */ /* 0x000fe2000786c0ff */
[----:B0-----:R-:W-:-:S06]  /*2360*/  CS2R R28, SRZ ;  /* 0x00000000001c7805 */ /* 0x001fcc000001ff00 */
[----:B------:R0:W5:Y:S01]  /*2370*/  @!P2 LDG.E.64 R28, [R30.64] ;  /* 0x0000000c1e1ca981 */ /* 0x000162000c1e1b00 */
[----:B------:R-:W-:Y:S01]  /*2380*/  LOP3.LUT P2, RZ, R44, 0x10, RZ, 0xc0, !PT ;  /* 0x000000102cff7812 */ /* 0x000fe2000784c0ff */
[----:B0-----:R-:W-:-:S12]  /*2390*/  CS2R R30, SRZ ;  /* 0x00000000001e7805 */ /* 0x001fd8000001ff00 */
[----:B------:R0:W2:Y:S01]  /*23a0*/  @!P2 LDG.E.64 R30, [R32.64] ;  /* 0x0000000c201ea981 */ /* 0x0000a2000c1e1b00 */
[----:B------:R-:W-:Y:S01]  /*23b0*/  LOP3.LUT P2, RZ, R44, 0x8, RZ, 0xc0, !PT ;  /* 0x000000082cff7812 */ /* 0x000fe2000784c0ff */
[----:B0-----:R-:W-:-:S12]  /*23c0*/  CS2R R32, SRZ ;  /* 0x0000000000207805 */ /* 0x001fd8000001ff00 */
[----:B------:R0:W2:Y:S02]  /*23d0*/  @!P2 LDG.E.64 R32, [R34.64] ;  /* 0x0000000c2220a981 */ /* 0x0000a4000c1e1b00 */
[----:B0-----:R-:W-:-:S06]  /*23e0*/  CS2R R34, SRZ ;  /* 0x0000000000227805 */ /* 0x001fcc000001ff00 */
[----:B------:R0:W2:Y:S01]  /*23f0*/  @!P1 LDG.E.64 R34, [R36.64] ;  /* 0x0000000c24229981 */ /* 0x0000a2000c1e1b00 */
[C---:B------:R-:W-:Y:S02]  /*2400*/  LOP3.LUT P2, RZ, R16.reuse, 0x400000, RZ, 0xc0, !PT ;  /* 0x0040000010ff7812 */ /* 0x040fe4000784c0ff */
[----:B------:R-:W-:Y:S01]  /*2410*/  LOP3.LUT P1, RZ, R16, 0x200000, RZ, 0xc0, !PT ;  /* 0x0020000010ff7812 */ /* 0x000fe2000782c0ff */
[----:B0-----:R-:W-:-:S06]  /*2420*/  CS2R R36, SRZ ;  /* 0x0000000000247805 */ /* 0x001fcc000001ff00 */
[----:B------:R0:W2:Y:S02]  /*2430*/  @!P5 LDG.E.64 R36, [R38.64] ;  /* 0x0000000c2624d981 */ /* 0x0000a4000c1e1b00 */
[----:B0-----:R-:W-:-:S06]  /*2440*/  CS2R R38, SRZ ;  /* 0x0000000000267805 */ /* 0x001fcc000001ff00 */
[----:B------:R0:W2:Y:S02]  /*2450*/  @!P6 LDG.E.64 R38, [R40.64] ;  /* 0x0000000c2826e981 */ /* 0x0000a4000c1e1b00 */
[----:B0-----:R-:W-:-:S06]  /*2460*/  CS2R R40, SRZ ;  /* 0x0000000000287805 */ /* 0x001fcc000001ff00 */
[----:B------:R0:W2:Y:S01]  /*2470*/  @P0 LDG.E.64 R40, [R42.64] ;  /* 0x0000000c2a280981 */ /* 0x0000a2000c1e1b00 */
[----:B------:R-:W-:Y:S01]  /*2480*/  LOP3.LUT P0, RZ, R16, 0x100000, RZ, 0xc0, !PT ;  /* 0x0010000010ff7812 */ /* 0x000fe2000780c0ff */
[----:B0-----:R-:W-:-:S06]  /*2490*/  CS2R R42, SRZ ;  /* 0x00000000002a7805 */ /* 0x001fcc000001ff00 */
[----:B------:R0:W2:Y:S01]  /*24a0*/  @P4 LDG.E.64 R42, [R48.64] ;  /* 0x0000000c302a4981 */ /* 0x0000a2000c1e1b00 */
[C---:B------:R-:W-:Y:S02]  /*24b0*/  LOP3.LUT P4, RZ, R16.reuse, 0x4000, RZ, 0xc0, !PT ;  /* 0x0000400010ff7812 */ /* 0x040fe4000788c0ff */
[C---:B------:R-:W-:Y:S02]  /*24c0*/  LOP3.LUT P5, RZ, R16.reuse, 0x80000, RZ, 0xc0, !PT ;  /* 0x0008000010ff7812 */ /* 0x040fe400078ac0ff */
[----:B------:R-:W-:Y:S02]  /*24d0*/  LOP3.LUT R16, R16, 0x7fffffff, RZ, 0xc0, !PT ;  /* 0x7fffffff10107812 */ /* 0x000fe400078ec0ff */
[----:B------:R-:W-:Y:S01]  /*24e0*/  LOP3.LUT R44, R44, 0xfffffffe, RZ, 0xc0, !PT ;  /* 0xfffffffe2c2c7812 */ /* 0x000fe200078ec0ff */
[----:B0-----:R-:W-:-:S06]  /*24f0*/  CS2R R48, SRZ ;  /* 0x0000000000307805 */ /* 0x001fcc000001ff00 */
[----:B------:R-:W-:Y:S01]  /*2500*/  @P4 LOP3.LUT R16, R16, 0x80000000, RZ, 0xfc, !PT ;  /* 0x8000000010104812 */ /* 0x000fe200078efcff */
[----:B------:R0:W2:Y:S03]  /*2510*/  @P3 LDG.E.64 R48, [R50.64] ;  /* 0x0000000c32303981 */ /* 0x0000a6000c1e1b00 */
[----:B------:R-:W-:Y:S01]  /*2520*/  LOP3.LUT P4, RZ, R16, 0x8000, RZ, 0xc0, !PT ;  /* 0x0000800010ff7812 */ /* 0x000fe2000788c0ff */
[----:B0-----:R-:W-:-:S12]  /*2530*/  CS2R R50, SRZ ;  /* 0x0000000000327805 */ /* 0x001fd8000001ff00 */
[----:B------:R-:W-:Y:S01]  /*2540*/  @P4 LOP3.LUT R44, R44, 0x1, RZ, 0xfc, !PT ;  /* 0x000000012c2c4812 */ /* 0x000fe200078efcff */
[----:B------:R0:W2:Y:S01]  /*2550*/  @P2 LDG.E.64 R50, [R52.64] ;  /* 0x0000000c34322981 */ /* 0x0000a2000c1e1b00 */
[----:B------:R-:W-:Y:S02]  /*2560*/  LOP3.LUT P4, RZ, R16, 0x10000, RZ, 0xc0, !PT ;  /* 0x0001000010ff7812 */ /* 0x000fe4000788c0ff */
[----:B------:R-:W-:Y:S01]  /*2570*/  LOP3.LUT R44, R44, 0xfffffffd, RZ, 0xc0, !PT ;  /* 0xfffffffd2c2c7812 */ /* 0x000fe200078ec0ff */
[----:B0-----:R-:W-:-:S10]  /*2580*/  CS2R R52, SRZ ;  /* 0x0000000000347805 */ /* 0x001fd4000001ff00 */
[----:B------:R-:W-:Y:S02]  /*2590*/  @P4 LOP3.LUT R44, R44, 0x2, RZ, 0xfc, !PT ;  /* 0x000000022c2c4812 */ /* 0x000fe400078efcff */
[----:B------:R-:W-:Y:S01]  /*25a0*/  LOP3.LUT P4, RZ, R16, 0x20000, RZ, 0xc0, !PT ;  /* 0x0002000010ff7812 */ /* 0x000fe2000788c0ff */
[----:B------:R0:W3:Y:S01]  /*25b0*/  @P1 LDG.E.64 R52, [R54.64] ;  /* 0x0000000c36341981 */ /* 0x0000e2000c1e1b00 */
[----:B------:R-:W-:Y:S01]  /*25c0*/  LOP3.LUT R44, R44, 0xfffffffb, RZ, 0xc0, !PT ;  /* 0xfffffffb2c2c7812 */ /* 0x000fe200078ec0ff */
[----:B0-----:R-:W-:-:S10]  /*25d0*/  CS2R R54, SRZ ;  /* 0x0000000000367805 */ /* 0x001fd4000001ff00 */
[----:B------:R-:W-:Y:S02]  /*25e0*/  @P4 LOP3.LUT R44, R44, 0x4, RZ, 0xfc, !PT ;  /* 0x000000042c2c4812 */ /* 0x000fe400078efcff */
[----:B------:R-:W-:Y:S01]  /*25f0*/  LOP3.LUT P4, RZ, R16, 0x40000, RZ, 0xc0, !PT ;  /* 0x0004000010ff7812 */ /* 0x000fe2000788c0ff */
[----:B------:R0:W3:Y:S02]  /*2600*/  @P0 LDG.E.64 R54, [R56.64] ;  /* 0x0000000c38360981 */ /* 0x0000e4000c1e1b00 */
[----:B0-----:R-:W-:-:S06]  /*2610*/  CS2R R56, SRZ ;  /* 0x0000000000387805 */ /* 0x001fcc000001ff00 */
[----:B------:R0:W4:Y:S02]  /*2620*/  @P5 LDG.E.64 R56, [R58.64] ;  /* 0x0000000c3a385981 */ /* 0x000124000c1e1b00 */
[----:B0-----:R-:W-:-:S06]  /*2630*/  CS2R R58, SRZ ;  /* 0x00000000003a7805 */ /* 0x001fcc000001ff00 */
[----:B------:R0:W5:Y:S01]  /*2640*/  @P4 LDG.E.64 R58, [R60.64] ;  /* 0x0000000c3c3a4981 */ /* 0x000162000c1e1b00 */
[----:B------:R-:W-:Y:S01]  /*2650*/  LOP3.LUT P4, RZ, R44, 0x4, RZ, 0xc0, !PT ;  /* 0x000000042cff7812 */ /* 0x000fe2000788c0ff */
[----:B0-----:R-:W-:-:S12]  /*2660*/  CS2R R60, SRZ ;  /* 0x00000000003c7805 */ /* 0x001fd8000001ff00 */
[----:B------:R0:W5:Y:S01]  /*2670*/  @P4 LDG.E.64 R60, [R62.64] ;  /* 0x0000000c3e3c4981 */ /* 0x000162000c1e1b00 */
[----:B------:R-:W-:Y:S01]  /*2680*/  LOP3.LUT P4, RZ, R44, 0x2, RZ, 0xc0, !PT ;  /* 0x000000022cff7812 */ /* 0x000fe2000788c0ff */
[----:B0-----:R-:W-:-:S12]  /*2690*/  CS2R R62, SRZ ;  /* 0x00000000003e7805 */ /* 0x001fd8000001ff00 */
[----:B------:R0:W5:Y:S01]  /*26a0*/  @P4 LDG.E.64 R62, [R64.64] ;  /* 0x0000000c403e4981 */ /* 0x000162000c1e1b00 */
[----:B------:R-:W-:Y:S01]  /*26b0*/  LOP3.LUT P4, RZ, R44, 0x1, RZ, 0xc0, !PT ;  /* 0x000000012cff7812 */ /* 0x000fe2000788c0ff */
[----:B0-----:R-:W-:-:S12]  /*26c0*/  CS2R R64, SRZ ;  /* 0x0000000000407805 */ /* 0x001fd8000001ff00 */
[----:B------:R0:W5:Y:S01]  /*26d0*/  @P4 LDG.E.64 R64, [R66.64] ;  /* 0x0000000c42404981 */ /* 0x000162000c1e1b00 */
[C---:B------:R-:W-:Y:S02]  /*26e0*/  LOP3.LUT P4, RZ, R16.reuse, 0x80000000, RZ, 0xc0, !PT ;  /* 0x8000000010ff7812 */ /* 0x040fe4000788c0ff */
[C---:B------:R-:W-:Y:S01]  /*26f0*/  LOP3.LUT P3, RZ, R16.reuse, 0x2000, RZ, 0xc0, !PT ;  /* 0x0000200010ff7812 */ /* 0x040fe2000786c0ff */
[----:B0-----:R-:W-:Y:S01]  /*2700*/  CS2R R66, SRZ ;  /* 0x0000000000427805 */ /* 0x001fe2000001ff00 */
[----:B------:R-:W-:-:S09]  /*2710*/  LOP3.LUT P2, RZ, R16, 0x1000, RZ, 0xc0, !PT ;  /* 0x0000100010ff7812 */ /* 0x000fd2000784c0ff */
[----:B------:R0:W5:Y:S02]  /*2720*/  @P4 LDG.E.64 R66, [R68.64] ;  /* 0x0000000c44424981 */ /* 0x000164000c1e1b00 */
[----:B0-----:R-:W-:Y:S01]  /*2730*/  CS2R R68, SRZ ;  /* 0x0000000000447805 */ /* 0x001fe2000001ff00 */
[----:B------:R-:W-:-:S05]  /*2740*/  LOP3.LUT P1, RZ, R16, 0x800, RZ, 0xc0, !PT ;  /* 0x0000080010ff7812 */ /* 0x000fca000782c0ff */
        /* <DEDUP_REMOVED lines=25> */
[----:B0-----:R-:W-:-:S06]  /*28e0*/  CS2R R86, SRZ ;  /* 0x0000000000567805 */ /* 0x001fcc000001ff00 */
[----:B------:R0:W5:Y:S02]  /*28f0*/  @P3 LDG.E.64 R86, [R88.64] ;  /* 0x0000000c58563981 */ /* 0x000164000c1e1b00 */
[----:B0-----:R-:W-:-:S06]  /*2900*/  CS2R R88, SRZ ;  /* 0x0000000000587805 */ /* 0x001fcc000001ff00 */
[----:B------:R-:W5:Y:S01]  /*2910*/  @P4 LDG.E.64 R88, [R46.64] ;  /* 0x0000000c2e584981 */ /* 0x000f62000c1e1b00 */
[----:B--2---:R-:W-:Y:S02]  /*2920*/  FMUL.FTZ R44, R41, R41 ;  /* 0x00000029292c7220 */ /* 0x004fe40000410000 */
[----:B------:R-:W-:Y:S02]  /*2930*/  FMUL.FTZ R45, R43, R43 ;  /* 0x0000002b2b2d7220 */ /* 0x000fe40000410000 */
[----:B------:R-:W-:Y:S02]  /*2940*/  FFMA.FTZ R44, R40, R40, R44 ;  /* 0x00000028282c7223 */ /* 0x000fe4000001002c */
[----:B------:R-:W-:Y:S02]  /*2950*/  FFMA.FTZ R45, R42, R42, R45 ;  /* 0x0000002a2a2d7223 */ /* 0x000fe4000001002d */
[----:B------:R-:W-:-:S04]  /*2960*/  FADD.FTZ R44, RZ, R44 ;  /* 0x0000002cff2c7221 */ /* 0x000fc80000010000 */
[----:B------:R-:W-:Y:S02]  /*2970*/  FADD.FTZ R44, R44, R45 ;  /* 0x0000002d2c2c7221 */ /* 0x000fe40000010000 */
[----:B------:R-:W-:-:S04]  /*2980*/  FMUL.FTZ R45, R49, R49 ;  /* 0x00000031312d7220 */ /* 0x000fc80000410000 */
[----:B------:R-:W-:-:S04]  /*2990*/  FFMA.FTZ R45, R48, R48, R45 ;  /* 0x00000030302d7223 */ /* 0x000fc8000001002d */
[----:B------:R-:W-:Y:S02]  /*29a0*/  FADD.FTZ R44, R44, R45 ;  /* 0x0000002d2c2c7221 */ /* 0x000fe40000010000 */
[----:B------:R-:W-:-:S04]  /*29b0*/  FMUL.FTZ R45, R51, R51 ;  /* 0x00000033332d7220 */ /* 0x000fc80000410000 */
[----:B------:R-:W-:-:S04]  /*29c0*/  FFMA.FTZ R45, R50, R50, R45 ;  /* 0x00000032322d7223 */ /* 0x000fc8000001002d */
[----:B------:R-:W-:Y:S02]  /*29d0*/  FADD.FTZ R44, R44, R45 ;  /* 0x0000002d2c2c7221 */ /* 0x000fe40000010000 */
[----:B---3--:R-:W-:-:S04]  /*29e0*/  FMUL.FTZ R45, R53, R53 ;  /* 0x00000035352d7220 */ /* 0x008fc80000410000 */
[----:B------:R-:W-:-:S04]  /*29f0*/  FFMA.FTZ R45, R52, R52, R45 ;  /* 0x00000034342d7223 */ /* 0x000fc8000001002d */
[----:B------:R-:W-:Y:S02]  /*2a00*/  FADD.FTZ R44, R44, R45 ;  /* 0x0000002d2c2c7221 */ /* 0x000fe40000010000 */
[----:B------:R-:W-:-:S04]  /*2a10*/  FMUL.FTZ R45, R55, R55 ;  /* 0x00000037372d7220 */ /* 0x000fc80000410000 */
[----:B------:R-:W-:-:S04]  /*2a20*/  FFMA.FTZ R45, R54, R54, R45 ;  /* 0x00000036362d7223 */ /* 0x000fc8000001002d */
[----:B------:R-:W-:Y:S02]  /*2a30*/  FADD.FTZ R44, R44, R45 ;  /* 0x0000002d2c2c7221 */ /* 0x000fe40000010000 */
[----:B----4-:R-:W-:-:S04]  /*2a40*/  FMUL.FTZ R45, R57, R57 ;  /* 0x00000039392d7220 */ /* 0x010fc80000410000 */
[----:B------:R-:W-:-:S04]  /*2a50*/  FFMA.FTZ R45, R56, R56, R45 ;  /* 0x00000038382d7223 */ /* 0x000fc8000001002d */
[----:B------:R-:W-:Y:S02]  /*2a60*/  FADD.FTZ R44, R44, R45 ;  /* 0x0000002d2c2c7221 */ /* 0x000fe40000010000 */
[----:B-----5:R-:W-:-:S04]  /*2a70*/  FMUL.FTZ R45, R59, R59 ;  /* 0x0000003b3b2d7220 */ /* 0x020fc80000410000 */
[----:B------:R-:W-:-:S04]  /*2a80*/  FFMA.FTZ R45, R58, R58, R45 ;  /* 0x0000003a3a2d7223 */ /* 0x000fc8000001002d */
[----:B------:R-:W-:Y:S02]  /*2a90*/  FADD.FTZ R44, R44, R45 ;  /* 0x0000002d2c2c7221 */ /* 0x000fe40000010000 */
[----:B------:R-:W-:-:S04]  /*2aa0*/  FMUL.FTZ R45, R61, R61 ;  /* 0x0000003d3d2d7220 */ /* 0x000fc80000410000 */
        /* <DEDUP_REMOVED lines=68> */
[----:B------:R-:W-:Y:S02]  /*2ef0*/  FADD.FTZ R45, R40, R41 ;  /* 0x00000029282d7221 */ /* 0x000fe40000010000 */
[----:B------:R-:W-:Y:S02]  /*2f00*/  FADD.FTZ R46, R42, R43 ;  /* 0x0000002b2a2e7221 */ /* 0x000fe40000010000 */
[----:B------:R-:W-:-:S04]  /*2f10*/  FADD.FTZ R45, RZ, R45 ;  /* 0x0000002dff2d7221 */ /* 0x000fc80000010000 */
[----:B------:R-:W-:Y:S02]  /*2f20*/  FADD.FTZ R45, R45, R46 ;  /* 0x0000002e2d2d7221 */ /* 0x000fe40000010000 */
[----:B------:R-:W-:-:S04]  /*2f30*/  FADD.FTZ R46, R48, R49 ;  /* 0x00000031302e7221 */ /* 0x000fc80000010000 */
        /* <DEDUP_REMOVED lines=55> */
[----:B------:R-:W-:Y:S01]  /*32b0*/  FADD.FTZ R45, R36, R37 ;  /* 0x00000025242d7221 */ /* 0x000fe20000010000 */
[----:B------:R-:W0:Y:S03]  /*32c0*/  S2R R98, SR_LANEID ;  /* 0x0000000000627919 */ /* 0x000e260000000000 */
[----:B------:R-:W-:Y:S02]  /*32d0*/  FADD.FTZ R46, R46, R45 ;  /* 0x0000002d2e2e7221 */ /* 0x000fe40000010000 */
[----:B------:R-:W-:Y:S02]  /*32e0*/  FMUL.FTZ R45, R39, R39 ;  /* 0x00000027272d7220 */ /* 0x000fe40000410000 */
        /* <DEDUP_REMOVED lines=30> */
[----:B------:R-:W-:-:S09]  /*34d0*/  MOV R47, R44 ;  /* 0x0000002c002f7202 */ /* 0x000fd20000000f00 */
[----:B------:R0:W-:Y:S04]  /*34e0*/  @!P5 STS.64 [R5.X8+0x10], R46 ;  /* 0x0000102e0500d388 */ /* 0x0001e80000008a00 */
[----:B------:R-:W-:Y:S01]  /*34f0*/  BAR.SYNC.DEFER_BLOCKING 0x0 ;  /* 0x0000000000007b1d */ /* 0x000fe20000010000 */
[----:B------:R-:W-:-:S05]  /*3500*/  ISETP.NE.AND P5, PT, R0, RZ, PT ;  /* 0x000000ff0000720c */ /* 0x000fca0003fa5270 */
[----:B------:R-:W-:Y:S08]  /*3510*/  BSSY B0, `(.L_x_4606) ;  /* 0x0000023000007945 */ /* 0x000ff00003800000 */
[----:B------:R-:W-:Y:S05]  /*3520*/  @P5 BRA `(.L_x_4607) ;  /* 0x0000021000005947 */ /* 0x000fea0003800000 */
[----:B0-----:R-:W0:Y:S02]  /*3530*/  LDS.64 R44, [0x18] ;  /* 0x00001800ff2c7984 */ /* 0x001e240000000a00 */
[----:B0-----:R-:W-:-:S02]  /*3540*/  FADD.FTZ R98, R46, R44 ;  /* 0x0000002c2e627221 */ /* 0x001fc40000010000 */
        /* <DEDUP_REMOVED lines=31> */
.L_x_4607:
[----:B0-----:R-:W-:Y:S05]  /*3740*/  BSYNC B0 ;  /* 0x0000000000007941 */ /* 0x001fea0003800000 */
.L_x_4606:
[----:B------:R-:W-:-:S04]  /*3750*/  MOV R100, c[0x0][0xc] ;  /* 0x0000030000647a02 */ /* 0x000fc80000000f00 */
[----:B------:R-:W-:-:S13]  /*3760*/  ISETP.GE.U32.AND P6, PT, R100, 0x2, PT ;  /* 0x000000026400780c */ /* 0x000fda0003fc6070 */
[----:B------:R-:W-:Y:S05]  /*3770*/  @!P6 BRA `(.L_x_4608) ;  /* 0x00000b300000e947 */ /* 0x000fea0003800000 */
[----:B------:R-:W-:Y:S05]  /*3780*/  @P5 BRA `(.L_x_4609) ;  /* 0x0000023000005947 */ /* 0x000fea0003800000 */
[----:B------:R-:W0:Y:S01]  /*3790*/  S2UR UR15, SR_CTAID.Y ;  /* 0x00000000000f79c3 */ /* 0x000e220000002600 */
[----:B------:R-:W-:Y:S02]  /*37a0*/  ULOP3.LUT UR5, UR4, 0x1, URZ, 0xc0, !UPT ;  /* 0x0000000104057892 */ /* 0x000fe4000f8ec03f */
[----:B------:R-:W-:Y:S02]  /*37b0*/  ULDC UR11, c[0x0][0x10] ;  /* 0x00000400000b7ab9 */ /* 0x000fe40000000800 */
[----:B------:R-:W-:Y:S02]  /*37c0*/  UIMAD UR5, UR5, UR11, URZ ;  /* 0x0000000b050572a4 */ /* 0x000fe4000f8e023f */
[----:B------:R-:W-:Y:S02]  /*37d0*/  ULDC UR6, c[0x0][0xc] ;  /* 0x0000030000067ab9 */ /* 0x000fe40000000800 */
[----:B------:R-:W-:Y:S02]  /*37e0*/  UIMAD UR6, UR5, UR6, URZ ;  /* 0x00000006050672a4 */ /* 0x000fe4000f8e023f */
[----:B------:R-:W-:-:S02]  /*37f0*/  UMOV UR18, 0x4 ;  /* 0x0000000400127882 */ /* 0x000fc40000000000 */
[----:B------:R-:W-:Y:S02]  /*3800*/  USHF.L.U32 UR10, UR6, 0x1, URZ ;  /* 0x00000001060a7899 */ /* 0x000fe4000800063f */
[----:B------:R-:W-:Y:S02]  /*3810*/  ULOP3.LUT UP0, URZ, UR4, 0x2, URZ, 0xc0, !UPT ;  /* 0x00000002043f7892 */ /* 0x000fe4000f80c03f */
[----:B------:R-:W-:Y:S02]  /*3820*/  ULDC.64 UR6, c[0x0][0x198] ;  /* 0x0000660000067ab9 */ /* 0x000fe40000000a00 */
[----:B------:R-:W-:Y:S02]  /*3830*/  UIMAD.WIDE UR6, UR10, UR18, UR6 ;  /* 0x000000120a0672a5 */ /* 0x000fe4000f8e0206 */
[----:B------:R-:W-:Y:S01]  /*3840*/  PLOP3.LUT P6, PT, PT, PT, UP0, 0x40, 0x0 ;  /* 0x000000000000781c */ /* 0x000fe20003fce808 */
[----:B0-----:R-:W-:-:S03]  /*3850*/  UIMAD UR11, UR16, UR11, UR15 ;  /* 0x0000000b100b72a4 */ /* 0x001fc6000f8e020f */
[----:B------:R-:W-:Y:S01]  /*3860*/  SEL R98, RZ, c[0x0][0xc], !P6 ;  /* 0x00000300ff627a07 */ /* 0x000fe20007000000 */
[----:B------:R-:W-:Y:S02]  /*3870*/  UIADD3 UR5, UR5, UR15, URZ ;  /* 0x0000000f05057290 */ /* 0x000fe4000fffe03f */
[----:B------:R-:W-:-:S06]  /*3880*/  UIMAD.WIDE.U32 UR6, UR11, 0x8, UR6 ;  /* 0x000000080b0678a5 */ /* 0x000fcc000f8e0006 */
[----:B------:R-:W-:Y:S01]  /*3890*/  MOV R44, UR6 ;  /* 0x00000006002c7c02 */ /* 0x000fe20008000f00 */
[----:B------:R-:W-:Y:S01]  /*38a0*/  UMOV UR6, 0x1 ;  /* 0x0000000100067882 */ /* 0x000fe20000000000 */
[----:B------:R-:W-:Y:S01]  /*38b0*/  MOV R45, UR7 ;  /* 0x00000007002d7c02 */ /* 0x000fe20008000f00 */
[----:B------:R-:W-:-:S04]  /*38c0*/  USEL UR6, UR6, 0xffffffff, !UP0 ;  /* 0xffffffff06067887 */ /* 0x000fc8000c000000 */
[----:B------:R0:W-:Y:S02]  /*38d0*/  STG.E.64 [R44.64], R46 ;  /* 0x0000002e2c007986 */ /* 0x0001e4000c101b0c */
[----:B------:R-:W-:Y:S02]  /*38e0*/  MOV R99, UR6 ;  /* 0x0000000600637c02 */ /* 0x000fe40008000f00 */
[----:B0-----:R-:W-:Y:S02]  /*38f0*/  MOV R44, UR18 ;  /* 0x00000012002c7c02 */ /* 0x001fe40008000f00 */
[----:B------:R-:W-:-:S05]  /*3900*/  MOV R45, UR5 ;  /* 0x00000005002d7c02 */ /* 0x000fca0008000f00 */
[----:B------:R-:W-:Y:S01]  /*3910*/  IMAD.WIDE.U32 R44, R45, R44, c[0x0][0x190] ;  /* 0x000064002d2c7625 */ /* 0x000fe200078e002c */
[----:B------:R-:W-:Y:S06]  /*3920*/  MEMBAR.ALL.GPU ;  /* 0x0000000000007992 */ /* 0x000fec000000a000 */
[----:B------:R-:W-:Y:S01]  /*3930*/  ISETP.NE.AND P6, PT, R98, -0x1, PT ;  /* 0xffffffff6200780c */ /* 0x000fe20003fc5270 */
[----:B------:R-:W-:-:S00]  /*3940*/  ERRBAR ;  /* 0x00000000000079ab */ /* 0x000fc00000000000 */
[----:B------:R0:W-:Y:S11]  /*3950*/  RED.E.ADD.S32.STRONG.GPU [R44.64], R99 ;  /* 0x000000632c00798e */ /* 0x0001f6000c10e38c */
[----:B------:R-:W-:Y:S05]  /*3960*/  @!P6 BRA `(.L_x_4609) ;  /* 0x000000500000e947 */ /* 0x000fea0003800000 */
.L_x_4610:
[----:B0-----:R-:W2:Y:S01]  /*3970*/  LDG.E.STRONG.GPU R99, [R44.64] ;  /* 0x0000000c2c637981 */ /* 0x001ea2000c1ef900 */
[----:B------:R-:W-:Y:S01]  /*3980*/  YIELD ;  /* 0x0000000000007946 */ /* 0x000fe20003800000 */
[----:B--2---:R-:W-:Y:S01]  /*3990*/  ISETP.NE.AND P6, PT, R99, R98, PT ;  /* 0x000000626300720c */ /* 0x004fe20003fc5270 */
[----:B------:R-:W-:-:S12]  /*39a0*/  CCTL.IVALL ;  /* 0x00000000ff00798f */ /* 0x000fd80002000000 */
[----:B------:R-:W-:Y:S05]  /*39b0*/  @P6 BRA `(.L_x_4610) ;  /* 0xffffffb000006947 */ /* 0x000fea000383ffff */
.L_x_4609:
[----:B------:R-:W-:Y:S01]  /*39c0*/  ISETP.NE.AND P6, PT, RZ, c[0x0][0xc], PT ;  /* 0x00000300ff007a0c */ /* 0x000fe20003fc5270 */
[----:B------:R-:W-:Y:S01]  /*39d0*/  WARPSYNC 0xffffffff ;  /* 0xffffffff00007948 */ /* 0x000fe20003800000 */
[----:B------:R-:W-:Y:S11]  /*39e0*/  BAR.SYNC.DEFER_BLOCKING 0x0 ;  /* 0x0000000000007b1d */ /* 0x000ff60000010000 */
[----:B------:R-:W-:Y:S05]  /*39f0*/  @!P6 BRA `(.L_x_4608) ;  /* 0x000008b00000e947 */ /* 0x000fea0003800000 */
[----:B0-----:R-:W-:Y:S01]  /*3a00*/  IADD3 R44, R100, -0x1, RZ ;  /* 0xffffffff642c7810 */ /* 0x001fe20007ffe0ff */
[----:B------:R-:W-:-:S03]  /*3a10*/  UMOV UR5, URZ ;  /* 0x0000003f00057c82 */ /* 0x000fc60008000000 */
[----:B------:R-:W-:-:S13]  /*3a20*/  ISETP.GE.U32.AND P6, PT, R44, 0x3, PT ;  /* 0x000000032c00780c */ /* 0x000fda0003fc6070 */
[----:B------:R-:W-:Y:S05]  /*3a30*/  @!P6 BRA `(.L_x_4611) ;  /* 0x000004a00000e947 */ /* 0x000fea0003800000 */
[----:B------:R-:W-:Y:S01]  /*3a40*/  LOP3.LUT R98, R100, 0x3, RZ, 0xc0, !PT ;  /* 0x0000000364627812 */ /* 0x000fe200078ec0ff */
[----:B------:R-:W-:-:S03]  /*3a50*/  UMOV UR5, URZ ;  /* 0x0000003f00057c82 */ /* 0x000fc60008000000 */
[----:B------:R-:W-:Y:S02]  /*3a60*/  IADD3 R98, -R98, c[0x0][0xc], RZ ;  /* 0x0000030062627a10 */ /* 0x000fe40007ffe1ff */
.L_x_4612:
[----:B------:R-:W-:Y:S02]  /*3a70*/  MOV R45, UR5 ;  /* 0x00000005002d7c02 */ /* 0x000fe40008000f00 */
[----:B------:R-:W-:Y:S02]  /*3a80*/  MOV R44, UR4 ;  /* 0x00000004002c7c02 */ /* 0x000fe40008000f00 */
[----:B------:R-:W-:Y:S02]  /*3a90*/  ISETP.EQ.OR P6, PT, R45, UR16, P5 ;  /* 0x000000102d007c0c */ /* 0x000fe4000afc2670 */
[----:B------:R-:W-:-:S11]  /*3aa0*/  MOV R100, UR5 ;  /* 0x0000000500647c02 */ /* 0x000fd60008000f00 */
        /* <DEDUP_REMOVED lines=10> */
[----:B------:R-:W-:-:S06]  /*3b50*/  UIADD3 UR6, UR5, 0x1, URZ ;  /* 0x0000000105067890 */ /* 0x000fcc000fffe03f */
[----:B------:R-:W-:Y:S01]  /*3b60*/  MOV R100, UR6 ;  /* 0x0000000600647c02 */ /* 0x000fe20008000f00 */
[----:B--2---:R-:W-:Y:S01]  /*3b70*/  @!P6 FADD.FTZ R47, R47, R45 ;  /* 0x0000002d2f2fe221 */ /* 0x004fe20000010000 */
[----:B------:R-:W-:Y:S01]  /*3b80*/  MOV R45, UR6 ;  /* 0x00000006002d7c02 */ /* 0x000fe20008000f00 */
[----:B------:R-:W-:Y:S01]  /*3b90*/  @!P6 FADD.FTZ R46, R46, R44 ;  /* 0x0000002c2e2ee221 */ /* 0x000fe20000010000 */
[----:B------:R-:W-:Y:S02]  /*3ba0*/  MOV R44, UR4 ;  /* 0x00000004002c7c02 */ /* 0x000fe40008000f00 */
[----:B------:R-:W-:-:S13]  /*3bb0*/  ISETP.EQ.OR P6, PT, R45, UR16, P5 ;  /* 0x000000102d007c0c */ /* 0x000fda000afc2670 */
        /* <DEDUP_REMOVED lines=44> */
[----:B------:R-:W-:Y:S01]  /*3e80*/  IADD3 R98, R98, -0x4, RZ ;  /* 0xfffffffc62627810 */ /* 0x000fe20007ffe0ff */
[----:B------:R-:W-:Y:S01]  /*3e90*/  UIADD3 UR5, UR5, 0x4, URZ ;  /* 0x0000000405057890 */ /* 0x000fe2000fffe03f */
[----:B--2---:R-:W-:Y:S02]  /*3ea0*/  @!P6 FADD.FTZ R46, R46, R44 ;  /* 0x0000002c2e2ee221 */ /* 0x004fe40000010000 */
[----:B------:R-:W-:Y:S01]  /*3eb0*/  @!P6 FADD.FTZ R47, R47, R45 ;  /* 0x0000002d2f2fe221 */ /* 0x000fe20000010000 */
[----:B------:R-:W-:-:S13]  /*3ec0*/  ISETP.NE.AND P6, PT, R98, RZ, PT ;  /* 0x000000ff6200720c */ /* 0x000fda0003fc5270 */
[----:B------:R-:W-:Y:S05]  /*3ed0*/  @P6 BRA `(.L_x_4612) ;  /* 0xfffffb9000006947 */ /* 0x000fea000383ffff */
.L_x_4611:
[----:B------:R-:W-:-:S04]  /*3ee0*/  MOV R98, c[0x0][0xc] ;  /* 0x0000030000627a02 */ /* 0x000fc80000000f00 */
[----:B------:R-:W-:-:S13]  /*3ef0*/  LOP3.LUT P6, R98, R98, 0x3, RZ, 0xc0, !PT ;  /* 0x0000000362627812 */ /* 0x000fda00078cc0ff */
[----:B------:R-:W-:Y:S05]  /*3f00*/  @!P6 BRA `(.L_x_4608) ;  /* 0x000003a00000e947 */ /* 0x000fea0003800000 */
[----:B------:R-:W-:Y:S01]  /*3f10*/  MOV R44, UR5 ;  /* 0x00000005002c7c02 */ /* 0x000fe20008000f00 */
[----:B------:R-:W-:Y:S03]  /*3f20*/  BSSY B0, `(.L_x_4613) ;  /* 0x0000014000007945 */ /* 0x000fe60003800000 */
[----:B------:R-:W-:-:S13]  /*3f30*/  ISETP.EQ.OR P6, PT, R44, UR16, P5 ;  /* 0x000000102c007c0c */ /* 0x000fda000afc2670 */
        /* <DEDUP_REMOVED lines=8> */
[----:B------:R-:W-:-:S03]  /*3fc0*/  USHF.L.U32 UR11, UR6, 0x1, URZ ;  /* 0x00000001060b7899 */ /* 0x000fc6000800063f */
[----:B------:R-:W-:Y:S02]  /*3fd0*/  ULDC.64 UR6, c[0x0][0x198] ;  /* 0x0000660000067ab9 */ /* 0x000fe40000000a00 */
[----:B------:R-:W-:Y:S02]  /*3fe0*/  UIMAD.WIDE UR6, UR11, UR15, UR6 ;  /* 0x0000000f0b0672a5 */ /* 0x000fe4000f8e0206 */
[----:B0-----:R-:W-:-:S04]  /*3ff0*/  UIMAD UR10, UR5, UR18, UR10 ;  /* 0x00000012050a72a4 */ /* 0x001fc8000f8e020a */
[----:B------:R-:W-:-:S06]  /*4000*/  UIMAD.WIDE.U32 UR6, UR10, 0x8, UR6 ;  /* 0x000000080a0678a5 */ /* 0x000fcc000f8e0006 */
[----:B------:R-:W-:Y:S02]  /*4010*/  MOV R44, UR6 ;  /* 0x00000006002c7c02 */ /* 0x000fe40008000f00 */
[----:B------:R-:W-:-:S06]  /*4020*/  MOV R45, UR7 ;  /* 0x00000007002d7c02 */ /* 0x000fcc0008000f00 */
[----:B------:R-:W2:Y:S02]  /*4030*/  LDG.E.64 R44, [R44.64] ;  /* 0x0000000c2c2c7981 */ /* 0x000ea4000c1e1b00 */
[----:B--2---:R-:W-:Y:S02]  /*4040*/  FADD.FTZ R46, R46, R44 ;  /* 0x0000002c2e2e7221 */ /* 0x004fe40000010000 */
[----:B------:R-:W-:Y:S02]  /*4050*/  FADD.FTZ R47, R47, R45 ;  /* 0x0000002d2f2f7221 */ /* 0x000fe40000010000 */
.L_x_4614:
[----:B------:R-:W-:Y:S05]  /*4060*/  BSYNC B0 ;  /* 0x0000000000007941 */ /* 0x000fea0003800000 */
.L_x_4613:
[----:B------:R-:W-:-:S13]  /*4070*/  ISETP.NE.AND P6, PT, R98, 0x1, PT ;  /* 0x000000016200780c */ /* 0x000fda0003fc5270 */
[----:B------:R-:W-:Y:S05]  /*4080*/  @!P6 BRA `(.L_x_4608) ;  /* 0x000002200000e947 */ /* 0x000fea0003800000 */
[----:B------:R-:W-:-:S06]  /*4090*/  UIADD3 UR6, UR5, 0x1, URZ ;  /* 0x0000000105067890 */ /* 0x000fcc000fffe03f */
[----:B------:R-:W-:-:S04]  /*40a0*/  MOV R44, UR6 ;  /* 0x00000006002c7c02 */ /* 0x000fc80008000f00 */
[----:B------:R-:W-:-:S13]  /*40b0*/  ISETP.EQ.OR P6, PT, R44, UR16, P5 ;  /* 0x000000102c007c0c */ /* 0x000fda000afc2670 */
[----:B------:R-:W0:Y:S01]  /*40c0*/  @!P6 S2R R99, SR_CTAID.Y ;  /* 0x000000000063e919 */ /* 0x000e220000002600 */
[----:B------:R-:W-:Y:S01]  /*40d0*/  @!P6 MOV R45, 0x4 ;  /* 0x00000004002de802 */ /* 0x000fe20000000f00 */
[----:B0-----:R-:W-:Y:S01]  /*40e0*/  @!P6 IMAD R99, R44, c[0x0][0x10], R99 ;  /* 0x000004002c63ea24 */ /* 0x001fe200078e0263 */
[----:B------:R-:W-:-:S04]  /*40f0*/  MOV R44, UR4 ;  /* 0x00000004002c7c02 */ /* 0x000fc80008000f00 */
[----:B------:R-:W-:-:S05]  /*4100*/  @!P6 LOP3.LUT R44, R44, 0x1, RZ, 0xc0, !PT ;  /* 0x000000012c2ce812 */ /* 0x000fca00078ec0ff */
[----:B------:R-:W-:-:S04]  /*4110*/  @!P6 IMAD R44, R44, c[0x0][0x10], RZ ;  /* 0x000004002c2cea24 */ /* 0x000fc800078e02ff */
[----:B------:R-:W-:-:S05]  /*4120*/  @!P6 IMAD R44, R44, c[0x0][0xc], RZ ;  /* 0x000003002c2cea24 */ /* 0x000fca00078e02ff */
[----:B------:R-:W-:-:S05]  /*4130*/  @!P6 SHF.L.U32 R44, R44, 0x1, RZ ;  /* 0x000000012c2ce819 */ /* 0x000fca00000006ff */
[----:B------:R-:W-:-:S06]  /*4140*/  @!P6 IMAD.WIDE R44, R44, R45, c[0x0][0x198] ;  /* 0x000066002c2ce625 */ /* 0x000fcc00078e022d */
[----:B------:R-:W-:-:S06]  /*4150*/  @!P6 IMAD.WIDE.U32 R44, R99, 0x8, R44 ;  /* 0x00000008632ce825 */ /* 0x000fcc00078e002c */
[----:B------:R-:W2:Y:S01]  /*4160*/  @!P6 LDG.E.64 R44, [R44.64] ;  /* 0x0000000c2c2ce981 */ /* 0x000ea2000c1e1b00 */
[----:B------:R-:W-:Y:S01]  /*4170*/  UIADD3 UR5, UR5, 0x2, URZ ;  /* 0x0000000205057890 */ /* 0x000fe2000fffe03f */
[----:B--2---:R-:W-:-:S05]  /*4180*/  @!P6 FADD.FTZ R46, R46, R44 ;  /* 0x0000002c2e2ee221 */ /* 0x004fca0000010000 */
[----:B------:R-:W-:Y:S01]  /*4190*/  MOV R44, UR5 ;  /* 0x00000005002c7c02 */ /* 0x000fe20008000f00 */
[----:B------:R-:W-:Y:S01]  /*41a0*/  @!P6 FADD.FTZ R47, R47, R45 ;  /* 0x0000002d2f2fe221 */ /* 0x000fe20000010000 */
[----:B------:R-:W-:Y:S02]  /*41b0*/  MOV R45, UR5 ;  /* 0x00000005002d7c02 */ /* 0x000fe40008000f00 */
[----:B------:R-:W-:Y:S02]  /*41c0*/  ISETP.EQ.OR P6, PT, R44, UR16, P5 ;  /* 0x000000102c007c0c */ /* 0x000fe4000afc2670 */
[----:B------:R-:W-:Y:S02]  /*41d0*/  MOV R44, UR4 ;  /* 0x00000004002c7c02 */ /* 0x000fe40008000f00 */
[----:B------:R-:W-:-:S13]  /*41e0*/  ISETP.EQ.OR P6, PT, R98, 0x2, P6 ;  /* 0x000000026200780c */ /* 0x000fda00037c2670 */
[----:B------:R-:W0:Y:S01]  /*41f0*/  @!P6 S2R R98, SR_CTAID.Y ;  /* 0x000000000062e919 */ /* 0x000e220000002600 */
[----:B------:R-:W-:-:S05]  /*4200*/  @!P6 LOP3.LUT R44, R44, 0x1, RZ, 0xc0, !PT ;  /* 0x000000012c2ce812 */ /* 0x000fca00078ec0ff */
[----:B------:R-:W-:-:S04]  /*4210*/  @!P6 IMAD R44, R44, c[0x0][0x10], RZ ;  /* 0x000004002c2cea24 */ /* 0x000fc800078e02ff */
[----:B------:R-:W-:-:S05]  /*4220*/  @!P6 IMAD R44, R44, c[0x0][0xc], RZ ;  /* 0x000003002c2cea24 */ /* 0x000fca00078e02ff */
[----:B------:R-:W-:Y:S01]  /*4230*/  @!P6 SHF.L.U32 R44, R44, 0x1, RZ ;  /* 0x000000012c2ce819 */ /* 0x000fe200000006ff */
[----:B0-----:R-:W-:Y:S01]  /*4240*/  @!P6 IMAD R98, R45, c[0x0][0x10], R98 ;  /* 0x000004002d62ea24 */ /* 0x001fe200078e0262 */
[----:B------:R-:W-:-:S05]  /*4250*/  @!P6 MOV R45, 0x4 ;  /* 0x00000004002de802 */ /* 0x000fca0000000f00 */
[----:B------:R-:W-:-:S06]  /*4260*/  @!P6 IMAD.WIDE R44, R44, R45, c[0x0][0x198] ;  /* 0x000066002c2ce625 */ /* 0x000fcc00078e022d */
[----:B------:R-:W-:-:S06]  /*4270*/  @!P6 IMAD.WIDE.U32 R44, R98, 0x8, R44 ;  /* 0x00000008622ce825 */ /* 0x000fcc00078e002c */
[----:B------:R-:W2:Y:S02]  /*4280*/  @!P6 LDG.E.64 R44, [R44.64] ;  /* 0x0000000c2c2ce981 */ /* 0x000ea4000c1e1b00 */
[----:B--2---:R-:W-:Y:S02]  /*4290*/  @!P6 FADD.FTZ R46, R46, R44 ;  /* 0x0000002c2e2ee221 */ /* 0x004fe40000010000 */
[----:B------:R-:W-:-:S04]  /*42a0*/  @!P6 FADD.FTZ R47, R47, R45 ;  /* 0x0000002d2f2fe221 */ /* 0x000fc80000010000 */
.L_x_4608:
[----:B------:R-:W-:Y:S01]  /*42b0*/  LOP3.LUT R16, R16, 0xfbffffff, RZ, 0xc0, !PT ;  /* 0xfbffffff10107812 */ /* 0x000fe200078ec0ff */
[----:B------:R1:W-:Y:S01]  /*42c0*/  @!P5 STS.64 [0x88], R46 ;  /* 0x0000882eff00d388 */ /* 0x0003e20000000a00 */
[----:B------:R-:W-:Y:S01]  /*42d0*/  LOP3.LUT P6, RZ, R0, UR16, RZ, 0xfc, !PT ;  /* 0x0000001000ff7c12 */ /* 0x000fe2000f8cfcff */
[----:B------:R-:W-:Y:S01]  /*42e0*/  UMOV UR6, 0x3f800000 ;  /* 0x3f80000000067882 */ /* 0x000fe20000000000 */
[----:B------:R-:W-:Y:S02]  /*42f0*/  @P0 LOP3.LUT R16, R16, 0x4000000, RZ, 0xfc, !PT ;  /* 0x0400000010100812 */ /* 0x000fe400078efcff */
[----:B------:R-:W-:-:S02]  /*4300*/  ISETP.EQ.U32.AND P0, PT, RZ, c[0x0][0x168], PT ;  /* 0x00005a00ff007a0c */ /* 0x000fc40003f02070 */
[----:B0-----:R-:W-:Y:S02]  /*4310*/  MOV R44, UR9 ;  /* 0x00000009002c7c02 */ /* 0x001fe40008000f00 */
[----:B------:R-:W-:Y:S02]  /*4320*/  ISETP.EQ.OR.EX P6, PT, RZ, c[0x0][0x16c], P6, P0 ;  /* 0x00005b00ff007a0c */ /* 0x000fe400037c2700 */
[----:B------:R-:W-:-:S11]  /*4330*/  LOP3.LUT P0, RZ, R16, 0x4000000, RZ, 0xc0, !PT ;  /* 0x0400000010ff7812 */ /* 0x000fd6000780c0ff */
[----:B------:R-:W-:Y:S01]  /*4340*/  @!P6 MOV R45, 0x8 ;  /* 0x00000008002de802 */ /* 0x000fe20000000f00 */
[----:B-1----:R-:W-:Y:S02]  /*4350*/  @!P6 FMUL.FTZ R47, R47, c[0x0][0x1f4] ;  /* 0x00007d002f2fea20 */ /* 0x002fe40000410000 */
[----:B------:R-:W-:Y:S02]  /*4360*/  @!P6 FMUL.FTZ R46, R46, c[0x0][0x1f4] ;  /* 0x00007d002e2eea20 */ /* 0x000fe40000410000 */
[----:B------:R-:W-:-:S05]  /*4370*/  @!P6 IMAD.WIDE R44, R45, R44, c[0x0][0x168] ;  /* 0x00005a002d2ce625 */ /* 0x000fca00078e022c */
[----:B------:R0:W-:Y:S04]  /*4380*/  @!P6 STG.E.64 [R44.64], R46 ;  /* 0x0000002e2c00e986 */ /* 0x0001e8000c101b0c */
[----:B------:R-:W-:Y:S01]  /*4390*/  BAR.SYNC.DEFER_BLOCKING 0x0 ;  /* 0x0000000000007b1d */ /* 0x000fe20000010000 */
[----:B0-----:R-:W-:Y:S01]  /*43a0*/  HFMA2.MMA R47, -RZ, RZ, 0, 2.384185791015625e-07 ;  /* 0x00000004ff2f7435 */ /* 0x001fe200000001ff */
[----:B------:R-:W-:-:S04]  /*43b0*/  IADD3 R46, R6, UR14, RZ ;  /* 0x0000000e062e7c10 */ /* 0x000fc8000fffe0ff */
[----:B------:R-:W0:Y:S02]  /*43c0*/  LDS.64 R44, [0x88] ;  /* 0x00008800ff2c7984 */ /* 0x000e240000000a00 */
[----:B0-----:R-:W-:-:S04]  /*43d0*/  FMUL.FTZ R44, R44, c[0x0][0x1f4] ;  /* 0x00007d002c2c7a20 */ /* 0x001fc80000410000 */
[----:B------:R-:W0:Y:S02]  /*43e0*/  R2UR UR5, R44 ;  /* 0x000000002c0573c2 */ /* 0x000e2400000e0000 */
[----:B0-----:R-:W-:-:S05]  /*43f0*/  MOV R44, UR5 ;  /* 0x00000005002c7c02 */ /* 0x001fca0008000f00 */
[----:B------:R-:W-:-:S04]  /*4400*/  FMUL.FTZ R44, R44, UR5 ;  /* 0x000000052c2c7c20 */ /* 0x000fc80008410000 */
[----:B------:R-:W-:-:S05]  /*4410*/  FFMA.FTZ R44, R45, c[0x0][0x1f4], -R44 ;  /* 0x00007d002d2c7a23 */ /* 0x000fca000001082c */
[----:B------:R-:W-:-:S13]  /*4420*/  FSETP.GTU.FTZ.AND P5, PT, R44, RZ, PT ;  /* 0x000000ff2c00720b */ /* 0x000fda0003fbc000 */
[----:B------:R-:W-:Y:S01]  /*4430*/  VOTEU.ANY UP0, P5 ;  /* 0x00000000003f7886 */ /* 0x000fe20002800100 */
[----:B------:R-:W-:-:S13]  /*4440*/  PLOP3.LUT P5, PT, PT, PT, UP0, 0x80, 0x0 ;  /* 0x000000000000781c */ /* 0x000fda0003faf008 */
[----:B------:R-:W-:Y:S01]  /*4450*/  @P5 FADD.FTZ R44, R44, c[0x0][0x188] ;  /* 0x000062002c2c5621 */ /* 0x000fe20000010000 */
[----:B------:R-:W-:-:S13]  /*4460*/  PLOP3.LUT P5, PT, PT, PT, UP0, 0x80, 0x0 ;  /* 0x000000000000781c */ /* 0x000fda0003faf008 */
[----:B------:R-:W0:Y:S01]  /*4470*/  @P5 MUFU.RSQ R44, R44 ;  /* 0x0000002c002c5308 */ /* 0x000e220000001400 */
[----:B------:R-:W-:-:S13]  /*4480*/  PLOP3.LUT P5, PT, PT, PT, UP0, 0x80, 0x0 ;  /* 0x000000000000781c */ /* 0x000fda0003faf008 */
[----:B0-----:R0:W1:Y:S02]  /*4490*/  @P5 R2UR UR6, R44 ;  /* 0x000000002c0653c2 */ /* 0x00106400000e0000 */
[----:B0-----:R-:W-:-:S04]  /*44a0*/  IMAD.WIDE R44, R46, R47, c[0x0][0x178] ;  /* 0x00005e002e2c7625 */ /* 0x001fc800078e022f */
[----:B------:R-:W-:Y:S02]  /*44b0*/  IMAD.WIDE R46, R46, R47, c[0x0][0x180] ;  /* 0x000060002e2e7625 */ /* 0x000fe400078e022f */
[----:B------:R-:W2:Y:S04]  /*44c0*/  LDG.E.64 R44, [R44.64] ;  /* 0x0000000c2c2c7981 */ /* 0x000ea8000c1e1b00 */
[----:B------:R-:W2:Y:S01]  /*44d0*/  LDG.E.64 R46, [R46.64] ;  /* 0x0000000c2e2e7981 */ /* 0x000ea2000c1e1b00 */
[----:B------:R-:W-:Y:S01]  /*44e0*/  ISETP.NE.AND P5, PT, RZ, UR17, PT ;  /* 0x00000011ff007c0c */ /* 0x000fe2000bfa5270 */
[----:B------:R-:W-:Y:S02]  /*44f0*/  FADD.FTZ R40, R40, -UR5 ;  /* 0x8000000528287e21 */ /* 0x000fe40008010000 */
[----:B------:R-:W-:-:S02]  /*4500*/  FADD.FTZ R41, R41, -UR5 ;  /* 0x8000000529297e21 */ /* 0x000fc40008010000 */
[----:B-1----:R-:W-:Y:S02]  /*4510*/  FMUL.FTZ R40, R40, UR6 ;  /* 0x0000000628287c20 */ /* 0x002fe40008410000 */
[----:B------:R-:W-:Y:S02]  /*4520*/  FMUL.FTZ R41, R41, UR6 ;  /* 0x0000000629297c20 */ /* 0x000fe40008410000 */
[----:B--2---:R-:W-:Y:S02]  /*4530*/  FFMA.FTZ R40, R44, R40, R46 ;  /* 0x000000282c287223 */ /* 0x004fe4000001002e */
[----:B------:R-:W-:Y:S02]  /*4540*/  FFMA.FTZ R41, R45, R41, R47 ;  /* 0x000000292d297223 */ /* 0x000fe4000001002f */
[----:B------:R-:W-:Y:S05]  /*4550*/  @!P5 BRA `(.L_x_4615) ;  /* 0x000000a00000d947 */ /* 0x000fea0003800000 */
[----:B------:R-:W-:-:S06]  /*4560*/  FMUL.FTZ R98, R40, -1.4426950216293334961 ;  /* 0xbfb8aa3b28627820 */ /* 0x000fcc0000410000 */
[----:B------:R-:W0:Y:S02]  /*4570*/  MUFU.EX2 R98, R98 ;  /* 0x0000006200627308 */ /* 0x000e240000000800 */
[----:B0-----:R-:W-:-:S06]  /*4580*/  FADD.FTZ R98, R98, 1 ;  /* 0x3f80000062627421 */ /* 0x001fcc0000010000 */
[----:B------:R-:W0:Y:S02]  /*4590*/  MUFU.RCP R98, R98 ;  /* 0x0000006200627308 */ /* 0x000e240000001000 */
[----:B0-----:R-:W-:Y:S02]  /*45a0*/  FMUL.FTZ R40, R40, R98 ;  /* 0x0000006228287220 */ /* 0x001fe40000410000 */
[----:B------:R-:W-:-:S06]  /*45b0*/  FMUL.FTZ R98, R41, -1.4426950216293334961 ;  /* 0xbfb8aa3b29627820 */ /* 0x000fcc0000410000 */
[----:B------:R-:W0:Y:S02]  /*45c0*/  MUFU.EX2 R98, R98 ;  /* 0x0000006200627308 */ /* 0x000e240000000800 */
[----:B0-----:R-:W-:-:S06]  /*45d0*/  FADD.FTZ R98, R98, 1 ;  /* 0x3f80000062627421 */ /* 0x001fcc0000010000 */
[----:B------:R-:W0:Y:S02]  /*45e0*/  MUFU.RCP R98, R98 ;  /* 0x0000006200627308 */ /* 0x000e240000001000 */
[----:B0-----:R-:W-:-:S06]  /*45f0*/  FMUL.FTZ R41, R41, R98 ;  /* 0x0000006229297220 */ /* 0x001fcc0000410000 */
.L_x_4615:
        /* <DEDUP_REMOVED lines=13> */
.L_x_4617:
[----:B------:R-:W-:Y:S05]  /*46d0*/  BSYNC B0 ;  /* 0x0000000000007941 */ /* 0x000fea0003800000 */
.L_x_4616:
[----:B------:R-:W-:Y:S02]  /*46e0*/  FADD.FTZ R42, R42, -UR5 ;  /* 0x800000052a2a7e21 */ /* 0x000fe40008010000 */
[----:B------:R-:W-:Y:S02]  /*46f0*/  FADD.FTZ R43, R43, -UR5 ;  /* 0x800000052b2b7e21 */ /* 0x000fe40008010000 */
[----:B------:R-:W-:Y:S02]  /*4700*/  FMUL.FTZ R42, R42, UR6 ;  /* 0x000000062a2a7c20 */ /* 0x000fe40008410000 */
[----:B------:R-:W-:Y:S02]  /*4710*/  FMUL.FTZ R43, R43, UR6 ;  /* 0x000000062b2b7c20 */ /* 0x000fe40008410000 */
[----:B0-----:R-:W-:Y:S02]  /*4720*/  FFMA.FTZ R40, R44, R42, R46 ;  /* 0x0000002a2c287223 */ /* 0x001fe4000001002e */
[----:B------:R-:W-:Y:S01]  /*4730*/  FFMA.FTZ R41, R45, R43, R47 ;  /* 0x0000002b2d297223 */ /* 0x000fe2000001002f */
        /* <DEDUP_REMOVED lines=11> */
.L_x_4618:
        /* <DEDUP_REMOVED lines=13> */
.L_x_4620:
[----:B------:R-:W-:Y:S05]  /*48c0*/  BSYNC B0 ;  /* 0x0000000000007941 */ /* 0x000fea0003800000 */
.L_x_4619:
        /* <DEDUP_REMOVED lines=17> */
.L_x_4621:
        /* <DEDUP_REMOVED lines=13> */
.L_x_4623:
[----:B------:R-:W-:Y:S05]  /*4ab0*/  BSYNC B0 ;  /* 0x0000000000007941 */ /* 0x000fea0003800000 */
.L_x_4622:
        /* <DEDUP_REMOVED lines=17> */
.L_x_4624:
        /* <DEDUP_REMOVED lines=13> */
.L_x_4626:
[----:B------:R-:W-:Y:S05]  /*4ca0*/  BSYNC B0 ;  /* 0x0000000000007941 */ /* 0x000fea0003800000 */
.L_x_4625:
        /* <DEDUP_REMOVED lines=17> */
.L_x_4627:
        /* <DEDUP_REMOVED lines=13> */
.L_x_4629:
[----:B------:R-:W-:Y:S05]  /*4e90*/  BSYNC B0 ;  /* 0x0000000000007941 */ /* 0x000fea0003800000 */
.L_x_4628:
[----:B0-----:R-:W-:Y:S02]  /*4ea0*/  FADD.FTZ R40, R54, -UR5 ;  /* 0x8000000536287e21 */ /* 0x001fe40008010000 */
[----:B------:R-:W-:Y:S02]  /*4eb0*/  FADD.FTZ R41, R55, -UR5 ;  /* 0x8000000537297e21 */ /* 0x000fe40008010000 */
[----:B------:R-:W-:Y:S02]  /*4ec0*/  FMUL.FTZ R40, R40, UR6 ;  /* 0x0000000628287c20 */ /* 0x000fe40008410000 */
[----:B------:R-:W-:Y:S02]  /*4ed0*/  FMUL.FTZ R41, R41, UR6 ;  /* 0x0000000629297c20 */ /* 0x000fe40008410000 */
[----:B------:R-:W-:Y:S02]  /*4ee0*/  FADD.FTZ R56, R56, -UR5 ;  /* 0x8000000538387e21 */ /* 0x000fe40008010000 */
[----:B------:R-:W-:-:S02]  /*4ef0*/  FADD.FTZ R57, R57, -UR5 ;  /* 0x8000000539397e21 */ /* 0x000fc40008010000 */
[----:B------:R-:W-:Y:S02]  /*4f00*/  FFMA.FTZ R40, R44, R40, R46 ;  /* 0x000000282c287223 */ /* 0x000fe4000001002e */
        /* <DEDUP_REMOVED lines=12> */
.L_x_4630:
        /* <DEDUP_REMOVED lines=13> */
.L_x_4632:
[----:B------:R-:W-:Y:S05]  /*50a0*/  BSYNC B0 ;  /* 0x0000000000007941 */ /* 0x000fea0003800000 */
.L_x_4631:
[----:B------:R-:W-:Y:S02]  /*50b0*/  FADD.FTZ R51, R58, -UR5 ;  /* 0x800000053a337e21 */ /* 0x000fe40008010000 */
[----:B------:R-:W-:Y:S02]  /*50c0*/  FADD.FTZ R50, R59, -UR5 ;  /* 0x800000053b327e21 */ /* 0x000fe40008010000 */
[----:B------:R-:W-:Y:S02]  /*50d0*/  FMUL.FTZ R56, R56, UR6 ;  /* 0x0000000638387c20 */ /* 0x000fe40008410000 */
[----:B------:R-:W-:Y:S02]  /*50e0*/  FMUL.FTZ R57, R57, UR6 ;  /* 0x0000000639397c20 */ /* 0x000fe40008410000 */
[----:B------:R-:W-:Y:S02]  /*50f0*/  FMUL.FTZ R51, R51, UR6 ;  /* 0x0000000633337c20 */ /* 0x000fe40008410000 */
[----:B------:R-:W-:-:S02]  /*5100*/  FMUL.FTZ R50, R50, UR6 ;  /* 0x0000000632327c20 */ /* 0x000fc40008410000 */
        /* <DEDUP_REMOVED lines=13> */
.L_x_4633:
        /* <DEDUP_REMOVED lines=13> */
.L_x_4635:
[----:B------:R-:W-:Y:S05]  /*52b0*/  BSYNC B0 ;  /* 0x0000000000007941 */ /* 0x000fea0003800000 */
.L_x_4634:
[----:B------:R-:W-:Y:S02]  /*52c0*/  FADD.FTZ R60, R60, -UR5 ;  /* 0x800000053c3c7e21 */ /* 0x000fe40008010000 */
[----:B------:R-:W-:Y:S02]  /*52d0*/  FADD.FTZ R61, R61, -UR5 ;  /* 0x800000053d3d7e21 */ /* 0x000fe40008010000 */
        /* <DEDUP_REMOVED lines=13> */
.L_x_4636:
        /* <DEDUP_REMOVED lines=13> */
.L_x_4638:
[----:B------:R-:W-:Y:S05]  /*5480*/  BSYNC B0 ;  /* 0x0000000000007941 */ /* 0x000fea0003800000 */
.L_x_4637:
        /* <DEDUP_REMOVED lines=19> */
.L_x_4639:
        /* <DEDUP_REMOVED lines=13> */
.L_x_4641:
[----:B------:R-:W-:Y:S05]  /*5690*/  BSYNC B0 ;  /* 0x0000000000007941 */ /* 0x000fea0003800000 */
.L_x_4640:
[----:B------:R-:W-:Y:S02]  /*56a0*/  FADD.FTZ R64, R64, -UR5 ;  /* 0x8000000540407e21 */ /* 0x000fe40008010000 */
[----:B------:R-:W-:Y:S02]  /*56b0*/  FADD.FTZ R65, R65, -UR5 ;  /* 0x8000000541417e21 */ /* 0x000fe40008010000 */
        /* <DEDUP_REMOVED lines=13> */
.L_x_4642:
        /* <DEDUP_REMOVED lines=13> */
.L_x_4644:
[----:B------:R-:W-:Y:S05]  /*5860*/  BSYNC B0 ;  /* 0x0000000000007941 */ /* 0x000fea0003800000 */
.L_x_4643:
[----:B0-----:R-:W-:Y:S02]  /*5870*/  FMUL.FTZ R41, R64, UR6 ;  /* 0x0000000640297c20 */ /* 0x001fe40008410000 */
[----:B------:R-:W-:Y:S02]  /*5880*/  FADD.FTZ R51, R66, -UR5 ;  /* 0x8000000542337e21 */ /* 0x000fe40008010000 */
[----:B------:R-:W-:Y:S02]  /*5890*/  FADD.FTZ R50, R67, -UR5 ;  /* 0x8000000543327e21 */ /* 0x000fe40008010000 */
[----:B------:R-:W-:Y:S02]  /*58a0*/  FMUL.FTZ R42, R65, UR6 ;  /* 0x00000006412a7c20 */ /* 0x000fe40008410000 */
[----:B------:R-:W-:Y:S02]  /*58b0*/  FFMA.FTZ R40, R44, R41, R46 ;  /* 0x000000292c287223 */ /* 0x000fe4000001002e */
[----:B------:R-:W-:-:S02]  /*58c0*/  FMUL.FTZ R51, R51, UR6 ;  /* 0x0000000633337c20 */ /* 0x000fc40008410000 */
[----:B------:R-:W-:Y:S02]  /*58d0*/  FMUL.FTZ R50, R50, UR6 ;  /* 0x0000000632327c20 */ /* 0x000fe40008410000 */
        /* <DEDUP_REMOVED lines=12> */
.L_x_4645:
        /* <DEDUP_REMOVED lines=13> */
.L_x_4647:
[----:B------:R-:W-:Y:S05]  /*5a70*/  BSYNC B0 ;  /* 0x0000000000007941 */ /* 0x000fea0003800000 */
.L_x_4646:
        /* <DEDUP_REMOVED lines=15> */
.L_x_4648:
        /* <DEDUP_REMOVED lines=13> */
.L_x_4650:
[----:B------:R-:W-:Y:S05]  /*5c40*/  BSYNC B0 ;  /* 0x0000000000007941 */ /* 0x000fea0003800000 */
.L_x_4649:
        /* <DEDUP_REMOVED lines=19> */
.L_x_4651:
        /* <DEDUP_REMOVED lines=13> */
.L_x_4653:
[----:B------:R-:W-:Y:S05]  /*5e50*/  BSYNC B0 ;  /* 0x0000000000007941 */ /* 0x000fea0003800000 */
.L_x_4652:
        /* <DEDUP_REMOVED lines=15> */
.L_x_4654:
        /* <DEDUP_REMOVED lines=13> */
.L_x_4656:
[----:B------:R-:W-:Y:S05]  /*6020*/  BSYNC B0 ;  /* 0x0000000000007941 */ /* 0x000fea0003800000 */
.L_x_4655:
        /* <DEDUP_REMOVED lines=19> */
.L_x_4657:
        /* <DEDUP_REMOVED lines=13> */
.L_x_4659:
[----:B------:R-:W-:Y:S05]  /*6230*/  BSYNC B0 ;  /* 0x0000000000007941 */ /* 0x000fea0003800000 */
.L_x_4658:
        /* <DEDUP_REMOVED lines=15> */
.L_x_4660:
        /* <DEDUP_REMOVED lines=13> */
.L_x_4662:
[----:B------:R-:W-:Y:S05]  /*6400*/  BSYNC B0 ;  /* 0x0000000000007941 */ /* 0x000fea0003800000 */
.L_x_4661:
        /* <DEDUP_REMOVED lines=19> */
.L_x_4663:
        /* <DEDUP_REMOVED lines=13> */
.L_x_4665:
[----:B------:R-:W-:Y:S05]  /*6610*/  BSYNC B0 ;  /* 0x0000000000007941 */ /* 0x000fea0003800000 */
.L_x_4664:
        /* <DEDUP_REMOVED lines=15> */
.L_x_4666:
        /* <DEDUP_REMOVED lines=13> */
.L_x_4668:
[----:B------:R-:W-:Y:S05]  /*67e0*/  BSYNC B0 ;  /* 0x0000000000007941 */ /* 0x000fea0003800000 */
.L_x_4667:
        /* <DEDUP_REMOVED lines=19> */
.L_x_4669:
[----:B------:R-:W-:Y:S01]  /*6920*/  BSSY B0, `(.L_x_4670) ;  /* 0x000000c000007945 */ /* 0x000fe20003800000 */
        /* <DEDUP_REMOVED lines=11> */
.L_x_4671:
[----:B------:R-:W-:Y:S05]  /*69e0*/  BSYNC B0 ;  /* 0x0000000000007941 */ /* 0x000fea0003800000 */
.L_x_4670:
        /* <DEDUP_REMOVED lines=15> */
.L_x_4672:
        /* <DEDUP_REMOVED lines=11> */
.L_x_4674:
[----:B------:R-:W-:Y:S05]  /*6b90*/  BSYNC B0 ;  /* 0x0000000000007941 */ /* 0x000fea0003800000 */
.L_x_4673:
        /* <DEDUP_REMOVED lines=19> */
.L_x_4675:
        /* <DEDUP_REMOVED lines=11> */
.L_x_4677:
[----:B------:R-:W-:Y:S05]  /*6d80*/  BSYNC B0 ;  /* 0x0000000000007941 */ /* 0x000fea0003800000 */
.L_x_4676:
        /* <DEDUP_REMOVED lines=15> */
.L_x_4678:
        /* <DEDUP_REMOVED lines=11> */
.L_x_4680:
[----:B------:R-:W-:Y:S05]  /*6f30*/  BSYNC B0 ;  /* 0x0000000000007941 */ /* 0x000fea0003800000 */
.L_x_4679:
[----:B------:R-:W-:Y:S02]  /*6f40*/  FADD.FTZ R22, R23, -UR5 ;  /* 0x8000000517167e21 */ /* 0x000fe40008010000 */
[----:B------:R-:W-:Y:S02]  /*6f50*/  FADD.FTZ R89, R89, -UR5 ;  /* 0x8000000559597e21 */ /* 0x000fe40008010000 */
[----:B------:R-:W-:Y:S02]  /*6f60*/  FMUL.FTZ R23, R88, UR6 ;  /* 0x0000000658177c20 */ /* 0x000fe40008410000 */
[----:B------:R-:W-:Y:S02]  /*6f70*/  FMUL.FTZ R53, R53, UR6 ;  /* 0x0000000635357c20 */ /* 0x000fe40008410000 */
[----:B0-----:R-:W-:Y:S02]  /*6f80*/  FMUL.FTZ R48, R22, UR6 ;  /* 0x0000000616307c20 */ /* 0x001fe40008410000 */
[----:B------:R-:W-:-:S02]  /*6f90*/  FMUL.FTZ R42, R89, UR6 ;  /* 0x00000006592a7c20 */ /* 0x000fc40008410000 */
        /* <DEDUP_REMOVED lines=15> */
.L_x_4681:
        /* <DEDUP_REMOVED lines=11> */
.L_x_4683:
[----:B------:R-:W-:Y:S05]  /*7140*/  BSYNC B0 ;  /* 0x0000000000007941 */ /* 0x000fea0003800000 */
.L_x_4682:
        /* <DEDUP_REMOVED lines=11> */
.L_x_4684:
[----:B------:R-:W-:Y:S01]  /*7200*/  ISETP.GE.U32.AND P6, PT, R7, c[0x0][0x1c8], PT ;  /* 0x0000720007007a0c */ /* 0x000fe20003fc6070 */
[----:B------:R-:W-:Y:S01]  /*7210*/  FADD.FTZ R24, R24, -UR5 ;  /* 0x8000000518187e21 */ /* 0x000fe20008010000 */
[----:B------:R-:W-:Y:S01]  /*7220*/  BSSY B0, `(.L_x_4685) ;  /* 0x0000012000007945 */ /* 0x000fe20003800000 */
[----:B0-----:R-:W-:Y:S01]  /*7230*/  FADD.FTZ R40, R25, -UR5 ;  /* 0x8000000519287e21 */ /* 0x001fe20008010000 */
[----:B------:R-:W-:Y:S01]  /*7240*/  ISETP.GE.AND.EX P6, PT, R121, c[0x0][0x1cc], PT, P6 ;  /* 0x0000730079007a0c */ /* 0x000fe20003fc6360 */
[----:B------:R-:W-:Y:S02]  /*7250*/  FMUL.FTZ R25, R24, UR6 ;  /* 0x0000000618197c20 */ /* 0x000fe40008410000 */
[----:B------:R-:W-:Y:S01]  /*7260*/  FMUL.FTZ R40, R40, UR6 ;  /* 0x0000000628287c20 */ /* 0x000fe20008410000 */
[----:B------:R-:W-:Y:S01]  /*7270*/  ISETP.LT.U32.AND P6, PT, R0, 0x1c0, !P6 ;  /* 0x000001c00000780c */ /* 0x000fe200077c1070 */
[----:B------:R-:W-:-:S02]  /*7280*/  FFMA.FTZ R24, R44, R25, R46 ;  /* 0x000000192c187223 */ /* 0x000fc4000001002e */
[----:B------:R-:W-:-:S10]  /*7290*/  FFMA.FTZ R25, R45, R40, R47 ;  /* 0x000000282d197223 */ /* 0x000fd4000001002f */
        /* <DEDUP_REMOVED lines=10> */
.L_x_4686:
[----:B------:R-:W-:Y:S05]  /*7340*/  BSYNC B0 ;  /* 0x0000000000007941 */ /* 0x000fea0003800000 */
.L_x_4685:
        /* <DEDUP_REMOVED lines=11> */
.L_x_4687:
[----:B------:R-:W-:Y:S01]  /*7400*/  ISETP.GE.U32.AND P6, PT, R8, c[0x0][0x1c8], PT ;  /* 0x0000720008007a0c */ /* 0x000fe20003fc6070 */
[----:B------:R-:W-:Y:S01]  /*7410*/  FADD.FTZ R26, R26, -UR5 ;  /* 0x800000051a1a7e21 */ /* 0x000fe20008010000 */
[----:B------:R-:W-:Y:S01]  /*7420*/  BSSY B0, `(.L_x_4688) ;  /* 0x0000012000007945 */ /* 0x000fe20003800000 */
[----:B------:R-:W-:Y:S01]  /*7430*/  FADD.FTZ R27, R27, -UR5 ;  /* 0x800000051b1b7e21 */ /* 0x000fe20008010000 */
[----:B------:R-:W-:Y:S01]  /*7440*/  ISETP.GE.AND.EX P6, PT, R17, c[0x0][0x1cc], PT, P6 ;  /* 0x0000730011007a0c */ /* 0x000fe20003fc6360 */
[----:B0-----:R-:W-:Y:S02]  /*7450*/  FMUL.FTZ R23, R26, UR6 ;  /* 0x000000061a177c20 */ /* 0x001fe40008410000 */
[----:B------:R-:W-:Y:S01]  /*7460*/  FMUL.FTZ R26, R27, UR6 ;  /* 0x000000061b1a7c20 */ /* 0x000fe20008410000 */
[----:B------:R-:W-:Y:S01]  /*7470*/  ISETP.GT.U32.OR P6, PT, R0, 0x1bf, P6 ;  /* 0x000001bf0000780c */ /* 0x000fe200037c4470 */
[----:B------:R-:W-:-:S02]  /*7480*/  FFMA.FTZ R22, R44, R23, R46 ;  /* 0x000000172c167223 */ /* 0x000fc4000001002e */
[----:B------:R-:W-:-:S10]  /*7490*/  FFMA.FTZ R23, R45, R26, R47 ;  /* 0x0000001a2d177223 */ /* 0x000fd4000001002f */
        /* <DEDUP_REMOVED lines=10> */
.L_x_4689:
[----:B------:R-:W-:Y:S05]  /*7540*/  BSYNC B0 ;  /* 0x0000000000007941 */ /* 0x000fea0003800000 */
.L_x_4688:
        /* <DEDUP_REMOVED lines=11> */
.L_x_4690:
[----:B------:R-:W-:Y:S01]  /*7600*/  ISETP.GE.U32.AND P6, PT, R9, c[0x0][0x1c8], PT ;  /* 0x0000720009007a0c */ /* 0x000fe20003fc6070 */
[----:B------:R-:W-:Y:S01]  /*7610*/  FADD.FTZ R28, R28, -UR5 ;  /* 0x800000051c1c7e21 */ /* 0x000fe20008010000 */
[----:B------:R-:W-:Y:S01]  /*7620*/  BSSY B0, `(.L_x_4691) ;  /* 0x0000012000007945 */ /* 0x000fe20003800000 */
[----:B------:R-:W-:Y:S01]  /*7630*/  FADD.FTZ R29, R29, -UR5 ;  /* 0x800000051d1d7e21 */ /* 0x000fe20008010000 */
[----:B------:R-:W-:Y:S01]  /*7640*/  ISETP.GE.AND.EX P6, PT, R90, c[0x0][0x1cc], PT, P6 ;  /* 0x000073005a007a0c */ /* 0x000fe20003fc6360 */
[----:B------:R-:W-:Y:S02]  /*7650*/  FMUL.FTZ R17, R28, UR6 ;  /* 0x000000061c117c20 */ /* 0x000fe40008410000 */
[----:B------:R-:W-:Y:S01]  /*7660*/  FMUL.FTZ R26, R29, UR6 ;  /* 0x000000061d1a7c20 */ /* 0x000fe20008410000 */
[----:B------:R-:W-:Y:S01]  /*7670*/  ISETP.GT.U32.OR P6, PT, R0, 0x1bf, P6 ;  /* 0x000001bf0000780c */ /* 0x000fe200037c4470 */
[----:B0-----:R-:W-:-:S02]  /*7680*/  FFMA.FTZ R24, R44, R17, R46 ;  /* 0x000000112c187223 */ /* 0x001fc4000001002e */
        /* <DEDUP_REMOVED lines=11> */
.L_x_4692:
[----:B------:R-:W-:Y:S05]  /*7740*/  BSYNC B0 ;  /* 0x0000000000007941 */ /* 0x000fea0003800000 */
.L_x_4691:
        /* <DEDUP_REMOVED lines=11> */
.L_x_4693:
        /* <DEDUP_REMOVED lines=20> */
.L_x_4695:
[----:B------:R-:W-:Y:S05]  /*7940*/  BSYNC B0 ;  /* 0x0000000000007941 */ /* 0x000fea0003800000 */
.L_x_4694:
        /* <DEDUP_REMOVED lines=11> */
.L_x_4696:
        /* <DEDUP_REMOVED lines=20> */
.L_x_4698:
[----:B------:R-:W-:Y:S05]  /*7b40*/  BSYNC B0 ;  /* 0x0000000000007941 */ /* 0x000fea0003800000 */
.L_x_4697:
        /* <DEDUP_REMOVED lines=11> */
.L_x_4699:
        /* <DEDUP_REMOVED lines=20> */
.L_x_4701:
[----:B------:R-:W-:Y:S05]  /*7d40*/  BSYNC B0 ;  /* 0x0000000000007941 */ /* 0x000fea0003800000 */
.L_x_4700:
        /* <DEDUP_REMOVED lines=11> */
.L_x_4702:
        /* <DEDUP_REMOVED lines=20> */
.L_x_4704:
[----:B------:R-:W-:Y:S05]  /*7f40*/  BSYNC B0 ;  /* 0x0000000000007941 */ /* 0x000fea0003800000 */
.L_x_4703:
        /* <DEDUP_REMOVED lines=11> */
.L_x_4705:
[----:B------:R-:W-:Y:S01]  /*8000*/  ISETP.GE.U32.AND P6, PT, R14, c[0x0][0x1c8], PT ;  /* 0x000072000e007a0c */ /* 0x000fe20003fc6070 */
[----:B------:R-:W-:Y:S01]  /*8010*/  FADD.FTZ R38, R38, -UR5 ;  /* 0x8000000526267e21 */ /* 0x000fe20008010000 */
[----:B------:R-:W-:Y:S01]  /*8020*/  BSSY B0, `(.L_x_4706) ;  /* 0x0000012000007945 */ /* 0x000fe20003800000 */
[----:B------:R-:W-:Y:S01]  /*8030*/  FADD.FTZ R39, R39, -UR5 ;  /* 0x8000000527277e21 */ /* 0x000fe20008010000 */
[----:B------:R-:W-:Y:S01]  /*8040*/  ISETP.GE.AND.EX P6, PT, R95, c[0x0][0x1cc], PT, P6 ;  /* 0x000073005f007a0c */ /* 0x000fe20003fc6360 */
[----:B------:R-:W-:Y:S02]  /*8050*/  FMUL.FTZ R17, R38, UR6 ;  /* 0x0000000626117c20 */ /* 0x000fe40008410000 */
[----:B0-----:R-:W-:Y:S01]  /*8060*/  FMUL.FTZ R22, R39, UR6 ;  /* 0x0000000627167c20 */ /* 0x001fe20008410000 */
        /* <DEDUP_REMOVED lines=13> */
.L_x_4707:
[----:B------:R-:W-:Y:S05]  /*8140*/  BSYNC B0 ;  /* 0x0000000000007941 */ /* 0x000fea0003800000 */
.L_x_4706:
        /* <DEDUP_REMOVED lines=11> */
.L_x_4708:
[----:B------:R-:W-:Y:S01]  /*8200*/  ISETP.GE.U32.AND P5, PT, R15, c[0x0][0x1c8], PT ;  /* 0x000072000f007a0c */ /* 0x000fe20003fa6070 */
[----:B------:R-:W-:Y:S03]  /*8210*/  BSSY B0, `(.L_x_4709) ;  /* 0x000000c000007945 */ /* 0x000fe60003800000 */
[----:B------:R-:W-:-:S04]  /*8220*/  ISETP.GE.AND.EX P5, PT, R96, c[0x0][0x1cc], PT, P5 ;  /* 0x0000730060007a0c */ /* 0x000fc80003fa6350 */
[----:B------:R-:W-:-:S13]  /*8230*/  ISETP.GT.U32.OR P5, PT, R0, 0x1bf, P5 ;  /* 0x000001bf0000780c */ /* 0x000fda0002fa4470 */
        /* <DEDUP_REMOVED lines=9> */
.L_x_4710:
[----:B------:R-:W-:Y:S05]  /*82d0*/  BSYNC B0 ;  /* 0x0000000000007941 */ /* 0x000fea0003800000 */
.L_x_4709:
[----:B------:R-:W-:Y:S02]  /*82e0*/  ULDC UR5, c[0x0][0x10] ;  /* 0x0000040000057ab9 */ /* 0x000fe40000000800 */
[----:B------:R-:W-:Y:S02]  /*82f0*/  UIADD3 UR9, UR9, UR5, URZ ;  /* 0x0000000509097290 */ /* 0x000fe4000fffe03f */
[----:B------:R-:W-:Y:S02]  /*8300*/  UIADD3 UR4, UR4, 0x1, URZ ;  /* 0x0000000104047890 */ /* 0x000fe4000fffe03f */
[----:B------:R-:W-:-:S06]  /*8310*/  UISETP.GE.AND UP0, UPT, UR9, UR8, UPT ;  /* 0x000000080900728c */ /* 0x000fcc000bf06270 */
[----:B------:R-:W-:-:S13]  /*8320*/  PLOP3.LUT P5, PT, PT, PT, UP0, 0x40, 0x0 ;  /* 0x000000000000781c */ /* 0x000fda0003fae808 */
[----:B------:R-:W-:Y:S01]  /*8330*/  @!P5 CALL.REL.NOINC `(.L_x_4711) ;  /* 0x000000100000d944 */ /* 0x000fe20003c00000 */
[----:B------:R-:W-:Y:S05]  /*8340*/  BRA `(.L_x_4712) ;  /* 0xffff86b000007947 */ /* 0x000fea000383ffff */
.L_x_4711:
[----:B------:R-:W-:Y:S05]  /*8350*/  EXIT ;  /* 0x000000000000794d */ /* 0x000fea0003800000 */
.L_x_4713:
        /* <DEDUP_REMOVED lines=10> */
.L_x_5240:


//--------------------- .text._Z35group_norm_nhwc_fwd_one_pass_kernelI11Fp32IOBf16WLi64ELi56ELi448EEv26Group_norm_nhwc_fwd_params --------------------------
	.section	.text._Z35group_norm_nhwc_fwd_one_pass_kernelI11Fp32IOBf16WLi64ELi56ELi448EEv26Group_norm_nhwc_fwd_params,"ax",@progbits
	.sectioninfo	@"SHI_REGISTERS=40"
	.align	128
        .global         _Z35group_norm_nhwc_fwd_one_pass_kernelI11Fp32IOBf16WLi64ELi56ELi448EEv26Group_norm_nhwc_fwd_params
        .type           _Z35group_norm_nhwc_fwd_one_pass_kernelI11Fp32IOBf16WLi64ELi56ELi448EEv26Group_norm_nhwc_fwd_params,@function
        .size           _Z35group_norm_nhwc_fwd_one_pass_kernelI11Fp32IOBf16WLi64ELi56ELi448EEv26Group_norm_nhwc_fwd_params,(.L_x_5241 - _Z35group_norm_nhwc_fwd_one_pass_kernelI11Fp32IOBf16WLi64ELi56ELi448EEv26Group_norm_nhwc_fwd_params)
        .other          _Z35group_norm_nhwc_fwd_one_pass_kernelI11Fp32IOBf16WLi64ELi56ELi448EEv26Group_norm_nhwc_fwd_params,@"STO_CUDA_ENTRY STV_DEFAULT"
_Z35group_norm_nhwc_fwd_one_pass_kernelI11Fp32IOBf16WLi64ELi56ELi448EEv26Group_norm_nhwc_fwd_params:
.text._Z35group_norm_nhwc_fwd_one_pass_kernelI11Fp32IOBf16WLi64ELi56ELi448EEv26Group_norm_nhwc_fwd_params:
        /* <DEDUP_REMOVED lines=28> */
.L_x_4736:
[----:B------:R-:W-:Y:S02]  /*01c0*/  IABS R6, c[0x0][0x1d8] ;  /* 0x0000760000067a13 */ /* 0x000fe40000000000 */
[----:B0-----:R-:W-:Y:S02]  /*01d0*/  IABS R8, R30 ;  /* 0x0000001e00087213 */ /* 0x001fe40000000000 */
[----:B------:R-:W0:Y:S01]  /*01e0*/  I2F.RP R3, R6 ;  /* 0x0000000600037306 */ /* 0x000e220000209400 */
[----:B------:R-:W-:Y:S02]  /*01f0*/  SHF.R.S32.HI R20, RZ, 0x1f, R27 ;  /* 0x0000001fff147819 */ /* 0x000fe4000001141b */
[----:B------:R-:W-:-:S05]  /*0200*/  SHF.R.S32.HI R21, RZ, 0x1f, R26 ;  /* 0x0000001fff157819 */ /* 0x000fca000001141a */
        /* <DEDUP_REMOVED lines=23> */
[----:B------:R-:W-:Y:S02]  /*0380*/  ISETP.GE.U32.AND P2, PT, R27, c[0x0][0x1c8], PT ;  /* 0x000072001b007a0c */ /* 0x000fe40003f46070 */
[----:B------:R-:W-:Y:S02]  /*0390*/  IADD3 R3, -R5, RZ, RZ ;  /* 0x000000ff05037210 */ /* 0x000fe40007ffe1ff */
[----:B------:R-:W-:Y:S02]  /*03a0*/  SHF.R.S32.HI R4, RZ, 0x1f, R5 ;  /* 0x0000001fff047819 */ /* 0x000fe40000011405 */
[----:B------:R-:W-:Y:S01]  /*03b0*/  ISETP.GE.AND.EX P2, PT, R20, c[0x0][0x1cc], PT, P2 ;  /* 0x0000730014007a0c */ /* 0x000fe20003f46320 */
        /* <DEDUP_REMOVED lines=12> */
[----:B------:R-:W-:Y:S01]  /*0480*/  ISETP.GE.U32.AND P3, PT, R26, c[0x0][0x1c8], PT ;  /* 0x000072001a007a0c */ /* 0x000fe20003f66070 */
[----:B------:R-:W-:Y:S02]  /*0490*/  @!P2 IMAD R6, R20, c[0x0][0x1c0], RZ ;  /* 0x000070001406aa24 */ /* 0x000fe400078e02ff */
[----:B------:R-:W-:Y:S01]  /*04a0*/  IMAD.WIDE.U32 R34, R5, c[0x0][0x1d0], R34 ;  /* 0x0000740005227a25 */ /* 0x000fe200078e0022 */
[----:B------:R-:W-:-:S03]  /*04b0*/  ISETP.GE.AND.EX P3, PT, R21, c[0x0][0x1cc], PT, P3 ;  /* 0x0000730015007a0c */ /* 0x000fc60003f66330 */
[----:B------:R-:W-:Y:S01]  /*04c0*/  @!P2 IMAD R17, R27, c[0x0][0x1c4], R6 ;  /* 0x000071001b11aa24 */ /* 0x000fe200078e0206 */
[----:B------:R-:W-:Y:S01]  /*04d0*/  IADD3 R37, R35, R37, RZ ;  /* 0x0000002523257210 */ /* 0x000fe20007ffe0ff */
[----:B------:R-:W-:Y:S01]  /*04e0*/  @!P1 IMAD R5, R3, c[0x0][0x1c0], RZ ;  /* 0x0000700003059a24 */ /* 0x000fe200078e02ff */
[-C--:B------:R-:W-:Y:S02]  /*04f0*/  @P0 MOV R36, R34.reuse ;  /* 0x0000002200240202 */ /* 0x080fe40000000f00 */
[----:B------:R-:W-:Y:S01]  /*0500*/  ISETP.GT.U32.OR P3, PT, R23, 0x1bf, P3 ;  /* 0x000001bf1700780c */ /* 0x000fe20001f64470 */
[----:B------:R-:W-:Y:S01]  /*0510*/  @!P1 IMAD R15, R28, c[0x0][0x1c4], R5 ;  /* 0x000071001c0f9a24 */ /* 0x000fe200078e0205 */
[-C--:B------:R-:W-:Y:S01]  /*0520*/  @!P1 MOV R10, R34.reuse ;  /* 0x00000022000a9202 */ /* 0x080fe20000000f00 */
[----:B------:R-:W-:Y:S01]  /*0530*/  @P0 IMAD.WIDE.U32 R4, R29, c[0x0][0x1c0], R36 ;  /* 0x000070001d040a25 */ /* 0x000fe200078e0024 */
[----:B------:R-:W-:Y:S02]  /*0540*/  @!P1 MOV R11, R37 ;  /* 0x00000025000b9202 */ /* 0x000fe40000000f00 */
[----:B------:R-:W-:-:S02]  /*0550*/  @!P2 MOV R6, R34 ;  /* 0x000000220006a202 */ /* 0x000fc40000000f00 */
[----:B------:R-:W-:Y:S01]  /*0560*/  @!P2 MOV R7, R37 ;  /* 0x000000250007a202 */ /* 0x000fe20000000f00 */
[----:B------:R-:W-:Y:S01]  /*0570*/  @!P1 IMAD.WIDE.U32 R10, R28, c[0x0][0x1c0], R10 ;  /* 0x000070001c0a9a25 */ /* 0x000fe200078e000a */
[----:B------:R-:W-:Y:S02]  /*0580*/  @P0 IADD3 R5, R5, R9, RZ ;  /* 0x0000000905050210 */ /* 0x000fe40007ffe0ff */
[C---:B------:R-:W-:Y:S01]  /*0590*/  @P0 LEA R12, P4, R4.reuse, c[0x0][0x170], 0x2 ;  /* 0x00005c00040c0a11 */ /* 0x040fe200078810ff */
[----:B------:R-:W-:Y:S01]  /*05a0*/  @!P2 IMAD.WIDE.U32 R6, R27, c[0x0][0x1c0], R6 ;  /* 0x000070001b06aa25 */ /* 0x000fe200078e0006 */
[----:B------:R-:W-:Y:S02]  /*05b0*/  @!P1 IADD3 R9, R11, R15, RZ ;  /* 0x0000000f0b099210 */ /* 0x000fe40007ffe0ff */
[----:B------:R-:W-:Y:S01]  /*05c0*/  @P0 LEA.HI.X R13, R4, c[0x0][0x174], R5, 0x2, P4 ;  /* 0x00005d00040d0a11 */ /* 0x000fe200020f1405 */
[----:B------:R-:W-:Y:S01]  /*05d0*/  @!P3 IMAD R11, R21, c[0x0][0x1c0], RZ ;  /* 0x00007000150bba24 */ /* 0x000fe200078e02ff */
[----:B------:R-:W-:-:S02]  /*05e0*/  @!P1 LEA R8, P4, R10, c[0x0][0x170], 0x2 ;  /* 0x00005c000a089a11 */ /* 0x000fc400078810ff */
[----:B------:R-:W-:Y:S01]  /*05f0*/  @!P2 IADD3 R7, R7, R17, RZ ;  /* 0x000000110707a210 */ /* 0x000fe20007ffe0ff */
[----:B------:R-:W-:Y:S01]  /*0600*/  @!P3 IMAD R17, R26, c[0x0][0x1c4], R11 ;  /* 0x000071001a11ba24 */ /* 0x000fe200078e020b */
[----:B------:R-:W-:Y:S02]  /*0610*/  @!P2 LEA R14, P5, R6, c[0x0][0x170], 0x2 ;  /* 0x00005c00060eaa11 */ /* 0x000fe400078a10ff */
[----:B------:R-:W-:Y:S02]  /*0620*/  @!P1 LEA.HI.X R9, R10, c[0x0][0x174], R9, 0x2, P4 ;  /* 0x00005d000a099a11 */ /* 0x000fe400020f1409 */
[----:B------:R-:W-:Y:S02]  /*0630*/  @!P3 MOV R10, R34 ;  /* 0x00000022000ab202 */ /* 0x000fe40000000f00 */
[----:B------:R-:W-:Y:S02]  /*0640*/  @!P3 MOV R11, R37 ;  /* 0x00000025000bb202 */ /* 0x000fe40000000f00 */
[----:B------:R-:W-:-:S02]  /*0650*/  @!P2 LEA.HI.X R15, R6, c[0x0][0x174], R7, 0x2, P5 ;  /* 0x00005d00060faa11 */ /* 0x000fc400028f1407 */
[----:B------:R-:W-:Y:S01]  /*0660*/  MOV R5, RZ ;  /* 0x000000ff00057202 */ /* 0x000fe20000000f00 */
[----:B------:R-:W-:Y:S01]  /*0670*/  CS2R R6, SRZ ;  /* 0x0000000000067805 */ /* 0x000fe2000001ff00 */
[----:B------:R-:W-:Y:S01]  /*0680*/  MOV R4, RZ ;  /* 0x000000ff00047202 */ /* 0x000fe20000000f00 */
[----:B------:R-:W-:-:S04]  /*0690*/  @!P3 IMAD.WIDE.U32 R10, R26, c[0x0][0x1c0], R10 ;  /* 0x000070001a0aba25 */ /* 0x000fc800078e000a */
[----:B------:R0:W2:Y:S01]  /*06a0*/  @!P1 LDG.E.64 R6, [R8.64] ;  /* 0x0000000608069981 */ /* 0x0000a2000c1e1b00 */
[----:B------:R-:W-:-:S03]  /*06b0*/  @!P3 IADD3 R11, R11, R17, RZ ;  /* 0x000000110b0bb210 */ /* 0x000fc60007ffe0ff */
[----:B------:R1:W3:Y:S01]  /*06c0*/  @P0 LDG.E.64 R4, [R12.64] ;  /* 0x000000060c040981 */ /* 0x0002e2000c1e1b00 */
[----:B0-----:R-:W-:Y:S01]  /*06d0*/  CS2R R8, SRZ ;  /* 0x0000000000087805 */ /* 0x001fe2000001ff00 */
[----:B-1----:R-:W-:-:S05]  /*06e0*/  @!P3 LEA R12, P1, R10, c[0x0][0x170], 0x2 ;  /* 0x00005c000a0cba11 */ /* 0x002fca00078210ff */
[----:B------:R-:W4:Y:S01]  /*06f0*/  @!P2 LDG.E.64 R8, [R14.64] ;  /* 0x000000060e08a981 */ /* 0x000f22000c1e1b00 */
[----:B------:R-:W-:Y:S02]  /*0700*/  @!P3 LEA.HI.X R13, R10, c[0x0][0x174], R11, 0x2, P1 ;  /* 0x00005d000a0dba11 */ /* 0x000fe400008f140b */
[----:B------:R-:W-:-:S06]  /*0710*/  CS2R R10, SRZ ;  /* 0x00000000000a7805 */ /* 0x000fcc000001ff00 */
[----:B------:R0:W5:Y:S01]  /*0720*/  @!P3 LDG.E.64 R10, [R12.64] ;  /* 0x000000060c0ab981 */ /* 0x000162000c1e1b00 */
[C---:B------:R-:W-:Y:S02]  /*0730*/  ISETP.GT.AND P1, PT, R0.reuse, 0x1e, PT ;  /* 0x0000001e0000780c */ /* 0x040fe40003f24270 */
[----:B------:R-:W-:Y:S02]  /*0740*/  ISETP.NE.AND P3, PT, R0, RZ, PT ;  /* 0x000000ff0000720c */ /* 0x000fe40003f65270 */
[----:B------:R-:W-:Y:S01]  /*0750*/  ISETP.NE.AND P2, PT, R23, RZ, PT ;  /* 0x000000ff1700720c */ /* 0x000fe20003f45270 */
[----:B------:R-:W-:Y:S01]  /*0760*/  BSSY B0, `(.L_x_4714) ;  /* 0x0000051000007945 */ /* 0x000fe20003800000 */
[----:B--2---:R-:W-:Y:S02]  /*0770*/  FMUL.FTZ R33, R7, R7 ;  /* 0x0000000707217220 */ /* 0x004fe40000410000 */
[----:B---3--:R-:W-:Y:S02]  /*0780*/  FMUL.FTZ R17, R5, R5 ;  /* 0x0000000505117220 */ /* 0x008fe40000410000 */
[----:B------:R-:W-:-:S02]  /*0790*/  FADD.FTZ R16, R4, R5 ;  /* 0x0000000504107221 */ /* 0x000fc40000010000 */
[----:B------:R-:W-:Y:S02]  /*07a0*/  FFMA.FTZ R17, R4, R4, R17 ;  /* 0x0000000404117223 */ /* 0x000fe40000010011 */
[C---:B------:R-:W-:Y:S02]  /*07b0*/  FADD.FTZ R19, R6.reuse, R7 ;  /* 0x0000000706137221 */ /* 0x040fe40000010000 */
[----:B------:R-:W-:Y:S02]  /*07c0*/  FADD.FTZ R16, RZ, R16 ;  /* 0x00000010ff107221 */ /* 0x000fe40000010000 */
[----:B------:R-:W-:Y:S02]  /*07d0*/  FFMA.FTZ R18, R6, R6, R33 ;  /* 0x0000000606127223 */ /* 0x000fe40000010021 */
[----:B----4-:R-:W-:Y:S02]  /*07e0*/  FMUL.FTZ R15, R9, R9 ;  /* 0x00000009090f7220 */ /* 0x010fe40000410000 */
[----:B------:R-:W-:-:S02]  /*07f0*/  FADD.FTZ R17, RZ, R17 ;  /* 0x00000011ff117221 */ /* 0x000fc40000010000 */
[----:B0-----:R-:W-:Y:S02]  /*0800*/  FFMA.FTZ R12, R8, R8, R15 ;  /* 0x00000008080c7223 */ /* 0x001fe4000001000f */
[----:B------:R-:W-:Y:S02]  /*0810*/  FADD.FTZ R16, R16, R19 ;  /* 0x0000001310107221 */ /* 0x000fe40000010000 */
[----:B------:R-:W-:Y:S02]  /*0820*/  FADD.FTZ R17, R17, R18 ;  /* 0x0000001211117221 */ /* 0x000fe40000010000 */
[----:B------:R-:W-:Y:S02]  /*0830*/  FADD.FTZ R13, R8, R9 ;  /* 0x00000009080d7221 */ /* 0x000fe40000010000 */
[----:B-----5:R-:W-:Y:S02]  /*0840*/  FMUL.FTZ R15, R11, R11 ;  /* 0x0000000b0b0f7220 */ /* 0x020fe40000410000 */
[----:B------:R-:W-:-:S02]  /*0850*/  FADD.FTZ R13, R16, R13 ;  /* 0x0000000d100d7221 */ /* 0x000fc40000010000 */
        /* <DEDUP_REMOVED lines=65> */
.L_x_4715:
[----:B------:R-:W-:Y:S05]  /*0c70*/  BSYNC B0 ;  /* 0x0000000000007941 */ /* 0x000fea0003800000 */
.L_x_4714:
        /* <DEDUP_REMOVED lines=9> */
[----:B------:R-:W-:-:S04]  /*0d10*/  IMAD R12, R12, c[0x0][0x10], RZ ;  /* 0x000004000c0c7a24 */ /* 0x000fc800078e02ff */
[----:B------:R-:W-:-:S05]  /*0d20*/  IMAD R13, R12, c[0x0][0xc], RZ ;  /* 0x000003000c0d7a24 */ /* 0x000fca00078e02ff */
[----:B------:R-:W-:Y:S02]  /*0d30*/  SHF.L.U32 R13, R13, 0x1, RZ ;  /* 0x000000010d0d7819 */ /* 0x000fe400000006ff */
[----:B-1----:R-:W-:-:S03]  /*0d40*/  IADD3 R17, R12, R33, RZ ;  /* 0x000000210c117210 */ /* 0x002fc60007ffe0ff */
[----:B------:R-:W-:-:S04]  /*0d50*/  IMAD.WIDE R12, R13, R14, c[0x0][0x198] ;  /* 0x000066000d0c7625 */ /* 0x000fc800078e020e */
[----:B------:R-:W-:-:S04]  /*0d60*/  IMAD R33, R22, c[0x0][0x10], R33 ;  /* 0x0000040016217a24 */ /* 0x000fc800078e0221 */
[----:B------:R-:W-:Y:S01]  /*0d70*/  IMAD.WIDE.U32 R12, R33, 0x8, R12 ;  /* 0x00000008210c7825 */ /* 0x000fe200078e000c */
[----:B------:R-:W-:-:S04]  /*0d80*/  SEL R33, R16, 0xffffffff, !P1 ;  /* 0xffffffff10217807 */ /* 0x000fc80004800000 */
[----:B------:R1:W-:Y:S02]  /*0d90*/  STG.E.64 [R12.64], R18 ;  /* 0x000000120c007986 */ /* 0x0003e4000c101b06 */
[----:B-1----:R-:W-:Y:S02]  /*0da0*/  IMAD.WIDE.U32 R12, R17, R14, c[0x0][0x190] ;  /* 0x00006400110c7625 */ /* 0x002fe400078e000e */
[----:B------:R-:W-:Y:S06]  /*0db0*/  MEMBAR.ALL.GPU ;  /* 0x0000000000007992 */ /* 0x000fec000000a000 */
[----:B------:R-:W-:Y:S01]  /*0dc0*/  SEL R17, RZ, c[0x0][0xc], P1 ;  /* 0x00000300ff117a07 */ /* 0x000fe20000800000 */
[----:B------:R-:W-:-:S00]  /*0dd0*/  ERRBAR ;  /* 0x00000000000079ab */ /* 0x000fc00000000000 */
[----:B------:R1:W-:Y:S02]  /*0de0*/  RED.E.ADD.S32.STRONG.GPU [R12.64], R33 ;  /* 0x000000210c00798e */ /* 0x0003e4000c10e386 */
[----:B------:R-:W-:-:S13]  /*0df0*/  ISETP.NE.AND P1, PT, R17, -0x1, PT ;  /* 0xffffffff1100780c */ /* 0x000fda0003f25270 */
[----:B-1----:R-:W-:Y:S05]  /*0e00*/  @!P1 BRA `(.L_x_4717) ;  /* 0x0000005000009947 */ /* 0x002fea0003800000 */
.L_x_4718:
[----:B------:R-:W2:Y:S01]  /*0e10*/  LDG.E.STRONG.GPU R14, [R12.64] ;  /* 0x000000060c0e7981 */ /* 0x000ea2000c1ef900 */
[----:B------:R-:W-:Y:S01]  /*0e20*/  YIELD ;  /* 0x0000000000007946 */ /* 0x000fe20003800000 */
[----:B--2---:R-:W-:Y:S01]  /*0e30*/  ISETP.NE.AND P1, PT, R14, R17, PT ;  /* 0x000000110e00720c */ /* 0x004fe20003f25270 */
[----:B------:R-:W-:-:S12]  /*0e40*/  CCTL.IVALL ;  /* 0x00000000ff00798f */ /* 0x000fd80002000000 */
[----:B------:R-:W-:Y:S05]  /*0e50*/  @P1 BRA `(.L_x_4718) ;  /* 0xffffffb000001947 */ /* 0x000fea000383ffff */
.L_x_4717:
        /* <DEDUP_REMOVED lines=11> */
.L_x_4720:
        /* <DEDUP_REMOVED lines=59> */
.L_x_4719:
        /* <DEDUP_REMOVED lines=19> */
.L_x_4722:
[----:B------:R-:W-:Y:S05]  /*13f0*/  BSYNC B0 ;  /* 0x0000000000007941 */ /* 0x000fea0003800000 */
.L_x_4721:
        /* <DEDUP_REMOVED lines=8> */
[----:B------:R-:W-:-:S04]  /*1480*/  @!P3 IMAD R14, R14, c[0x0][0x10], RZ ;  /* 0x000004000e0eba24 */ /* 0x000fc800078e02ff */
[----:B------:R-:W-:Y:S02]  /*1490*/  @!P3 IMAD R14, R14, c[0x0][0xc], RZ ;  /* 0x000003000e0eba24 */ /* 0x000fe400078e02ff */
[----:B-1----:R-:W-:-:S03]  /*14a0*/  @!P3 IMAD R15, R13, c[0x0][0x10], R12 ;  /* 0x000004000d0fba24 */ /* 0x002fc600078e020c */
[----:B------:R-:W-:Y:S02]  /*14b0*/  @!P3 SHF.L.U32 R12, R14, 0x1, RZ ;  /* 0x000000010e0cb819 */ /* 0x000fe400000006ff */
[----:B------:R-:W-:Y:S01]  /*14c0*/  @!P3 MOV R13, 0x4 ;  /* 0x00000004000db802 */ /* 0x000fe20000000f00 */
[----:B------:R-:W1:Y:S04]  /*14d0*/  @!P1 S2R R14, SR_CTAID.Y ;  /* 0x00000000000e9919 */ /* 0x000e680000002600 */
[----:B------:R-:W-:-:S06]  /*14e0*/  @!P3 IMAD.WIDE R12, R12, R13, c[0x0][0x198] ;  /* 0x000066000c0cb625 */ /* 0x000fcc00078e020d */
[----:B------:R-:W-:Y:S01]  /*14f0*/  @!P3 IMAD.WIDE.U32 R12, R15, 0x8, R12 ;  /* 0x000000080f0cb825 */ /* 0x000fe200078e000c */
[----:B------:R-:W-:-:S05]  /*1500*/  @!P1 LOP3.LUT R15, R24, 0x1, RZ, 0xc0, !PT ;  /* 0x00000001180f9812 */ /* 0x000fca00078ec0ff */
[----:B------:R-:W-:Y:S01]  /*1510*/  @!P1 IMAD R15, R15, c[0x0][0x10], RZ ;  /* 0x000004000f0f9a24 */ /* 0x000fe200078e02ff */
[----:B------:R-:W2:Y:S03]  /*1520*/  @!P3 LDG.E.64 R12, [R12.64] ;  /* 0x000000060c0cb981 */ /* 0x000ea6000c1e1b00 */
[----:B------:R-:W-:Y:S02]  /*1530*/  @!P1 IMAD R15, R15, c[0x0][0xc], RZ ;  /* 0x000003000f0f9a24 */ /* 0x000fe400078e02ff */
[----:B-1----:R-:W-:-:S03]  /*1540*/  @!P1 IMAD R17, R17, c[0x0][0x10], R14 ;  /* 0x0000040011119a24 */ /* 0x002fc600078e020e */
        /* <DEDUP_REMOVED lines=9> */
.L_x_4716:
[----:B------:R-:W-:Y:S01]  /*15e0*/  LOP3.LUT P1, RZ, R22, R23, RZ, 0xfc, !PT ;  /* 0x0000001716ff7212 */ /* 0x000fe2000782fcff */
[----:B------:R1:W-:Y:S01]  /*15f0*/  @!P2 STS.64 [0x88], R18 ;  /* 0x00008812ff00a388 */ /* 0x0003e20000000a00 */
[----:B------:R-:W-:Y:S01]  /*1600*/  ISETP.EQ.U32.AND P3, PT, RZ, c[0x0][0x168], PT ;  /* 0x00005a00ff007a0c */ /* 0x000fe20003f62070 */
[----:B------:R-:W-:Y:S01]  /*1610*/  HFMA2.MMA R33, -RZ, RZ, 0, 1.1920928955078125e-07 ;  /* 0x00000002ff217435 */ /* 0x000fe200000001ff */
[----:B------:R-:W-:-:S02]  /*1620*/  IADD3 R32, R31, R32, RZ ;  /* 0x000000201f207210 */ /* 0x000fc40007ffe0ff */
[----:B------:R-:W-:-:S13]  /*1630*/  ISETP.EQ.OR.EX P1, PT, RZ, c[0x0][0x16c], P1, P3 ;  /* 0x00005b00ff007a0c */ /* 0x000fda0000f22730 */
[----:B------:R-:W-:Y:S01]  /*1640*/  @!P1 MOV R15, 0x8 ;  /* 0x00000008000f9802 */ /* 0x000fe20000000f00 */
[----:B------:R-:W-:Y:S02]  /*1650*/  @!P1 FMUL.FTZ R13, R19, c[0x0][0x1f4] ;  /* 0x00007d00130d9a20 */ /* 0x000fe40000410000 */
[----:B------:R-:W-:Y:S02]  /*1660*/  @!P1 FMUL.FTZ R12, R18, c[0x0][0x1f4] ;  /* 0x00007d00120c9a20 */ /* 0x000fe40000410000 */
[----:B------:R-:W-:-:S04]  /*1670*/  @!P1 IMAD.WIDE R14, R30, R15, c[0x0][0x168] ;  /* 0x00005a001e0e9625 */ /* 0x000fc800078e020f */
[CC--:B01----:R-:W-:Y:S01]  /*1680*/  IMAD.WIDE R18, R32.reuse, R33.reuse, c[0x0][0x178] ;  /* 0x00005e0020127625 */ /* 0x0c3fe200078e0221 */
[----:B------:R0:W-:Y:S03]  /*1690*/  @!P1 STG.E.64 [R14.64], R12 ;  /* 0x0000000c0e009986 */ /* 0x0001e6000c101b06 */
[----:B------:R-:W-:Y:S01]  /*16a0*/  IMAD.WIDE R32, R32, R33, c[0x0][0x180] ;  /* 0x0000600020207625 */ /* 0x000fe200078e0221 */
[----:B------:R-:W-:Y:S06]  /*16b0*/  BAR.SYNC.DEFER_BLOCKING 0x0 ;  /* 0x0000000000007b1d */ /* 0x000fec0000010000 */
[----:B0-----:R0:W2:Y:S04]  /*16c0*/  LDG.E.U16 R14, [R18.64] ;  /* 0x00000006120e7981 */ /* 0x0010a8000c1e1500 */
[----:B------:R0:W3:Y:S04]  /*16d0*/  LDG.E.U16 R15, [R18.64+0x2] ;  /* 0x00000206120f7981 */ /* 0x0000e8000c1e1500 */
[----:B------:R1:W4:Y:S04]  /*16e0*/  LDG.E.U16 R16, [R32.64] ;  /* 0x0000000620107981 */ /* 0x000328000c1e1500 */
[----:B------:R1:W5:Y:S01]  /*16f0*/  LDG.E.U16 R17, [R32.64+0x2] ;  /* 0x0000020620117981 */ /* 0x000362000c1e1500 */
[----:B------:R-:W-:-:S02]  /*1700*/  ISETP.NE.AND P4, PT, RZ, UR5, PT ;  /* 0x00000005ff007c0c */ /* 0x000fc4000bf85270 */
[----:B------:R-:W-:Y:S01]  /*1710*/  ISETP.GE.U32.AND P2, PT, R28, c[0x0][0x1c8], PT ;  /* 0x000072001c007a0c */ /* 0x000fe20003f46070 */
[----:B------:R-:W0:Y:S01]  /*1720*/  LDS.64 R12, [0x88] ;  /* 0x00008800ff0c7984 */ /* 0x000e220000000a00 */
[----:B------:R-:W-:Y:S02]  /*1730*/  ISETP.GE.U32.AND P3, PT, R27, c[0x0][0x1c8], PT ;  /* 0x000072001b007a0c */ /* 0x000fe40003f66070 */
[----:B------:R-:W-:Y:S02]  /*1740*/  ISETP.GE.AND.EX P2, PT, R3, c[0x0][0x1cc], PT, P2 ;  /* 0x0000730003007a0c */ /* 0x000fe40003f46320 */
[----:B------:R-:W-:Y:S02]  /*1750*/  ISETP.GE.AND.EX P3, PT, R20, c[0x0][0x1cc], PT, P3 ;  /* 0x0000730014007a0c */ /* 0x000fe40003f66330 */
[C---:B------:R-:W-:Y:S02]  /*1760*/  ISETP.GT.U32.OR P2, PT, R23.reuse, 0x1bf, P2 ;  /* 0x000001bf1700780c */ /* 0x040fe40001744470 */
[----:B------:R-:W-:Y:S01]  /*1770*/  ISETP.GT.U32.OR P3, PT, R23, 0x1bf, P3 ;  /* 0x000001bf1700780c */ /* 0x000fe20001f64470 */
[----:B0-----:R-:W-:-:S04]  /*1780*/  FMUL.FTZ R12, R12, c[0x0][0x1f4] ;  /* 0x00007d000c0c7a20 */ /* 0x001fc80000410000 */
[C---:B-1----:R-:W-:Y:S02]  /*1790*/  FMUL.FTZ R32, R12.reuse, R12 ;  /* 0x0000000c0c207220 */ /* 0x042fe40000410000 */
[C---:B------:R-:W-:Y:S02]  /*17a0*/  FADD.FTZ R4, -R12.reuse, R4 ;  /* 0x000000040c047221 */ /* 0x040fe40000010100 */
[----:B------:R-:W-:Y:S02]  /*17b0*/  FFMA.FTZ R13, R13, c[0x0][0x1f4], -R32 ;  /* 0x00007d000d0d7a23 */ /* 0x000fe40000010820 */
[C---:B------:R-:W-:Y:S02]  /*17c0*/  FADD.FTZ R5, -R12.reuse, R5 ;  /* 0x000000050c057221 */ /* 0x040fe40000010100 */
[C---:B------:R-:W-:Y:S01]  /*17d0*/  FADD.FTZ R6, -R12.reuse, R6 ;  /* 0x000000060c067221 */ /* 0x040fe20000010100 */
[----:B------:R-:W-:Y:S01]  /*17e0*/  FSETP.GTU.FTZ.AND P1, PT, R13, RZ, PT ;  /* 0x000000ff0d00720b */ /* 0x000fe20003f3c000 */
[----:B------:R-:W-:-:S02]  /*17f0*/  FADD.FTZ R7, -R12, R7 ;  /* 0x000000070c077221 */ /* 0x000fc40000010100 */
[C---:B------:R-:W-:Y:S02]  /*1800*/  FADD.FTZ R8, -R12.reuse, R8 ;  /* 0x000000080c087221 */ /* 0x040fe40000010100 */
[C---:B------:R-:W-:Y:S02]  /*1810*/  FADD.FTZ R9, -R12.reuse, R9 ;  /* 0x000000090c097221 */ /* 0x040fe40000010100 */
[C---:B------:R-:W-:Y:S02]  /*1820*/  FADD.FTZ R10, -R12.reuse, R10 ;  /* 0x0000000a0c0a7221 */ /* 0x040fe40000010100 */
[----:B------:R-:W-:-:S04]  /*1830*/  FADD.FTZ R11, -R12, R11 ;  /* 0x0000000b0c0b7221 */ /* 0x000fc80000010100 */
[----:B------:R-:W-:Y:S01]  /*1840*/  @P1 FADD.FTZ R18, R13, c[0x0][0x188] ;  /* 0x000062000d121621 */ /* 0x000fe20000010000 */
[----:B------:R-:W-:-:S06]  /*1850*/  MOV R13, 0x3f800000 ;  /* 0x3f800000000d7802 */ /* 0x000fcc0000000f00 */
[----:B------:R-:W0:Y:S01]  /*1860*/  @P1 MUFU.RSQ R13, R18 ;  /* 0x00000012000d1308 */ /* 0x000e220000001400 */
[----:B------:R-:W-:-:S04]  /*1870*/  ISETP.GE.U32.AND P1, PT, R26, c[0x0][0x1c8], PT ;  /* 0x000072001a007a0c */ /* 0x000fc80003f26070 */
        /* <DEDUP_REMOVED lines=27> */
.L_x_4723:
        /* <DEDUP_REMOVED lines=11> */
.L_x_4725:
[----:B------:R-:W-:Y:S05]  /*1ae0*/  BSYNC B0 ;  /* 0x0000000000007941 */ /* 0x000fea0003800000 */
.L_x_4724:
        /* <DEDUP_REMOVED lines=13> */
.L_x_4726:
        /* <DEDUP_REMOVED lines=11> */
.L_x_4728:
[----:B------:R-:W-:Y:S05]  /*1c70*/  BSYNC B0 ;  /* 0x0000000000007941 */ /* 0x000fea0003800000 */
.L_x_4727:
        /* <DEDUP_REMOVED lines=13> */
.L_x_4729:
        /* <DEDUP_REMOVED lines=11> */
.L_x_4731:
[----:B------:R-:W-:Y:S05]  /*1e00*/  BSYNC B0 ;  /* 0x0000000000007941 */ /* 0x000fea0003800000 */
.L_x_4730:
[----:B------:R-:W-:Y:S02]  /*1e10*/  FFMA.FTZ R10, R14, R10, R16 ;  /* 0x0000000a0e0a7223 */ /* 0x000fe40000010010 */
[----:B------:R-:W-:Y:S01]  /*1e20*/  FFMA.FTZ R11, R15, R11, R17 ;  /* 0x0000000b0f0b7223 */ /* 0x000fe20000010011 */
        /* <DEDUP_REMOVED lines=11> */
.L_x_4732:
[----:B------:R-:W-:Y:S01]  /*1ee0*/  BSSY B0, `(.L_x_4733) ;  /* 0x000000a000007945 */ /* 0x000fe20003800000 */
[----:B------:R-:W-:Y:S05]  /*1ef0*/  @P1 BRA `(.L_x_4734) ;  /* 0x0000008000001947 */ /* 0x000fea0003800000 */
[----:B------:R-:W-:Y:S01]  /*1f00*/  MOV R35, R37 ;  /* 0x0000002500237202 */ /* 0x000fe20000000f00 */
[----:B------:R-:W-:-:S04]  /*1f10*/  IMAD R21, R21, c[0x0][0x1c0], RZ ;  /* 0x0000700015157a24 */ /* 0x000fc800078e02ff */
[----:B------:R-:W-:-:S04]  /*1f20*/  IMAD.WIDE.U32 R34, R26, c[0x0][0x1c0], R34 ;  /* 0x000070001a227a25 */ /* 0x000fc800078e0022 */
[----:B------:R-:W-:Y:S01]  /*1f30*/  IMAD R21, R26, c[0x0][0x1c4], R21 ;  /* 0x000071001a157a24 */ /* 0x000fe200078e0215 */
[----:B0-----:R-:W-:-:S04]  /*1f40*/  LEA R4, P1, R34, c[0x0][0x160], 0x2 ;  /* 0x0000580022047a11 */ /* 0x001fc800078210ff */
[----:B------:R-:W-:-:S04]  /*1f50*/  IADD3 R21, R35, R21, RZ ;  /* 0x0000001523157210 */ /* 0x000fc80007ffe0ff */
[----:B------:R-:W-:-:S05]  /*1f60*/  LEA.HI.X R5, R34, c[0x0][0x164], R21, 0x2, P1 ;  /* 0x0000590022057a11 */ /* 0x000fca00008f1415 */
[----:B------:R0:W-:Y:S02]  /*1f70*/  STG.E.64 [R4.64], R10 ;  /* 0x0000000a04007986 */ /* 0x0001e4000c101b06 */
.L_x_4734:
[----:B------:R-:W-:Y:S05]  /*1f80*/  BSYNC B0 ;  /* 0x0000000000007941 */ /* 0x000fea0003800000 */
.L_x_4733:
[----:B------:R-:W-:Y:S02]  /*1f90*/  IADD3 R30, R30, c[0x0][0x10], RZ ;  /* 0x000004001e1e7a10 */ /* 0x000fe40007ffe0ff */
[----:B------:R-:W-:Y:S02]  /*1fa0*/  IADD3 R24, R24, 0x1, RZ ;  /* 0x0000000118187810 */ /* 0x000fe40007ffe0ff */
[----:B------:R-:W-:-:S13]  /*1fb0*/  ISETP.GE.AND P1, PT, R30, UR4, PT ;  /* 0x000000041e007c0c */ /* 0x000fda000bf26270 */
[----:B------:R-:W-:Y:S01]  /*1fc0*/  @P1 CALL.REL.NOINC `(.L_x_4735) ;  /* 0x0000001000001944 */ /* 0x000fe20003c00000 */
[----:B------:R-:W-:Y:S05]  /*1fd0*/  BRA `(.L_x_4736) ;  /* 0xffffe1e000007947 */ /* 0x000fea000383ffff */
.L_x_4735:
[----:B------:R-:W-:Y:S05]  /*1fe0*/  EXIT ;  /* 0x000000000000794d */ /* 0x000fea0003800000 */
.L_x_4737:
        /* <DEDUP_REMOVED lines=9> */
.L_x_5241:


//--------------------- .text._Z35group_norm_nhwc_fwd_one_pass_kernelI11Fp32IOBf16WLi128ELi56ELi448EEv26Group_norm_nhwc_fwd_params --------------------------
	.section	.text._Z35group_norm_nhwc_fwd_one_pass_kernelI11Fp32IOBf16WLi128ELi56ELi448EEv26Group_norm_nhwc_fwd_params,"ax",@progbits
	.sectioninfo	@"SHI_REGISTERS=58"
	.align	128
        .global         _Z35group_norm_nhwc_fwd_one_pass_kernelI11Fp32IOBf16WLi128ELi56ELi448EEv26Group_norm_nhwc_fwd_params
        .type           _Z35group_norm_nhwc_fwd_one_pass_kernelI11Fp32IOBf16WLi128ELi56ELi448EEv26Group_norm_nhwc_fwd_params,@function
        .size           _Z35group_norm_nhwc_fwd_one_pass_kernelI11Fp32IOBf16WLi128ELi56ELi448EEv26Group_norm_nhwc_fwd_params,(.L_x_5242 - _Z35group_norm_nhwc_fwd_one_pass_kernelI11Fp32IOBf16WLi128ELi56ELi448EEv26Group_norm_nhwc_fwd_params)
        .other          _Z35group_norm_nhwc_fwd_one_pass_kernelI11Fp32IOBf16WLi128ELi56ELi448EEv26Group_norm_nhwc_fwd_params,@"STO_CUDA_ENTRY STV_DEFAULT"
_Z35group_norm_nhwc_fwd_one_pass_kernelI11Fp32IOBf16WLi128ELi56ELi448EEv26Group_norm_nhwc_fwd_params:
.text._Z35group_norm_nhwc_fwd_one_pass_kernelI11Fp32IOBf16WLi128ELi56ELi448EEv26Group_norm_nhwc_fwd_params:
        /* <DEDUP_REMOVED lines=21> */
[----:B------:R-:W-:Y:S01]  /*0150*/  LEA.HI R4, R4, R41, RZ, 0x5 ;  /* 0x0000002904047211 */ /* 0x000fe200078f28ff */
[----:B------:R-:W-:Y:S01]  /*0160*/  IMAD R13, R35, c[0x0][0x1e4], R3 ;  /* 0x00007900230d7a24 */ /* 0x000fe200078e0203 */
[----:B------:R-:W-:Y:S01]  /*0170*/  ISETP.NE.AND.EX P0, PT, RZ, c[0x0][0x16c], !P0, P1 ;  /* 0x00005b00ff007a0c */ /* 0x000fe20004705310 */
[----:B------:R-:W-:Y:S01]  /*0180*/  IMAD R41, R3, -0x1c, R41 ;  /* 0xffffffe403297824 */ /* 0x000fe200078e0229 */
[----:B------:R-:W-:Y:S02]  /*0190*/  SHF.R.S32.HI R40, RZ, 0x5, R4 ;  /* 0x00000005ff287819 */ /* 0x000fe40000011404 */
[----:B------:R-:W-:-:S02]  /*01a0*/  IADD3 R34, R13, 0x10, RZ ;  /* 0x000000100d227810 */ /* 0x000fc40007ffe0ff */
[C---:B------:R-:W-:Y:S02]  /*01b0*/  IADD3 R36, R13.reuse, 0x20, RZ ;  /* 0x000000200d247810 */ /* 0x040fe40007ffe0ff */
[C---:B------:R-:W-:Y:S02]  /*01c0*/  IADD3 R37, R13.reuse, 0x30, RZ ;  /* 0x000000300d257810 */ /* 0x040fe40007ffe0ff */
[----:B------:R-:W-:Y:S02]  /*01d0*/  ISETP.LT.U32.AND P1, PT, R13, c[0x0][0x1c8], PT ;  /* 0x000072000d007a0c */ /* 0x000fe40003f21070 */
[----:B------:R-:W-:Y:S02]  /*01e0*/  SHF.R.S32.HI R44, RZ, 0x1f, R13 ;  /* 0x0000001fff2c7819 */ /* 0x000fe4000001140d */
[----:B------:R-:W-:Y:S02]  /*01f0*/  ISETP.LT.U32.AND P2, PT, R34, c[0x0][0x1c8], PT ;  /* 0x0000720022007a0c */ /* 0x000fe40003f41070 */
[----:B------:R-:W-:-:S02]  /*0200*/  ISETP.LT.U32.AND P3, PT, R36, c[0x0][0x1c8], PT ;  /* 0x0000720024007a0c */ /* 0x000fc40003f61070 */
[----:B------:R-:W-:Y:S02]  /*0210*/  SHF.R.S32.HI R45, RZ, 0x1f, R34 ;  /* 0x0000001fff2d7819 */ /* 0x000fe40000011422 */
[----:B------:R-:W-:Y:S02]  /*0220*/  SHF.R.S32.HI R46, RZ, 0x1f, R36 ;  /* 0x0000001fff2e7819 */ /* 0x000fe40000011424 */
[----:B------:R-:W-:Y:S02]  /*0230*/  ISETP.LT.U32.AND P5, PT, R37, c[0x0][0x1c8], PT ;  /* 0x0000720025007a0c */ /* 0x000fe40003fa1070 */
[----:B------:R-:W-:Y:S02]  /*0240*/  SHF.R.S32.HI R47, RZ, 0x1f, R37 ;  /* 0x0000001fff2f7819 */ /* 0x000fe40000011425 */
[----:B------:R-:W-:Y:S02]  /*0250*/  IADD3 R38, R13, 0x70, RZ ;  /* 0x000000700d267810 */ /* 0x000fe40007ffe0ff */
[----:B------:R-:W-:-:S02]  /*0260*/  ISETP.LT.AND.EX P1, PT, R44, c[0x0][0x1cc], !P4, P1 ;  /* 0x000073002c007a0c */ /* 0x000fc40006721310 */
[----:B------:R-:W-:Y:S02]  /*0270*/  ISETP.LT.AND.EX P2, PT, R45, c[0x0][0x1cc], !P4, P2 ;  /* 0x000073002d007a0c */ /* 0x000fe40006741320 */
[----:B------:R-:W-:Y:S02]  /*0280*/  ISETP.LT.AND.EX P3, PT, R46, c[0x0][0x1cc], !P4, P3 ;  /* 0x000073002e007a0c */ /* 0x000fe40006761330 */
[----:B------:R-:W-:Y:S02]  /*0290*/  ISETP.LT.AND.EX P4, PT, R47, c[0x0][0x1cc], !P4, P5 ;  /* 0x000073002f007a0c */ /* 0x000fe40006781350 */
[----:B------:R-:W-:Y:S02]  /*02a0*/  SHF.L.U32 R41, R41, 0x1, RZ ;  /* 0x0000000129297819 */ /* 0x000fe400000006ff */
[----:B--2---:R-:W-:Y:S02]  /*02b0*/  SHF.R.S32.HI R49, RZ, 0x1f, R38 ;  /* 0x0000001fff317819 */ /* 0x004fe40000011426 */
.L_x_4775:
[----:B------:R-:W-:Y:S01]  /*02c0*/  IABS R5, c[0x0][0x1d8] ;  /* 0x0000760000057a13 */ /* 0x000fe20000000000 */
[----:B0-----:R-:W0:Y:S01]  /*02d0*/  S2R R51, SR_TID.X ;  /* 0x0000000000337919 */ /* 0x001e220000002100 */
[----:B------:R-:W-:-:S02]  /*02e0*/  SHF.R.S32.HI R9, RZ, 0x1f, R41 ;  /* 0x0000001fff097819 */ /* 0x000fc40000011429 */
        /* <DEDUP_REMOVED lines=16> */
[----:B------:R-:W-:Y:S02]  /*03f0*/  ISETP.GE.U32.AND P6, PT, R4, R5, PT ;  /* 0x000000050400720c */ /* 0x000fe40003fc6070 */
[----:B------:R-:W-:Y:S02]  /*0400*/  ISETP.GE.AND P5, PT, R2, RZ, PT ;  /* 0x000000ff0200720c */ /* 0x000fe40003fa6270 */
[----:B0-----:R-:W-:-:S05]  /*0410*/  SHF.R.U32.HI R4, RZ, 0x2, R51 ;  /* 0x00000002ff047819 */ /* 0x001fca0000011633 */
[----:B------:R-:W-:-:S04]  /*0420*/  IMAD.WIDE.U32 R4, R4, 0x24924925, RZ ;  /* 0x2492492504047825 */ /* 0x000fc800078e00ff */
[----:B------:R-:W-:Y:S01]  /*0430*/  @P6 IADD3 R3, R3, 0x1, RZ ;  /* 0x0000000103036810 */ /* 0x000fe20007ffe0ff */
[----:B------:R-:W-:Y:S01]  /*0440*/  IMAD R42, R35, c[0x0][0x1e4], R5 ;  /* 0x00007900232a7a24 */ /* 0x000fe200078e0205 */
[----:B------:R-:W-:Y:S02]  /*0450*/  ISETP.NE.AND P6, PT, RZ, c[0x0][0x1d8], PT ;  /* 0x00007600ff007a0c */ /* 0x000fe40003fc5270 */
[----:B------:R-:W-:Y:S02]  /*0460*/  MOV R7, R3 ;  /* 0x0000000300077202 */ /* 0x000fe40000000f00 */
[----:B------:R-:W-:Y:S02]  /*0470*/  IADD3 R23, R42, 0x40, RZ ;  /* 0x000000402a177810 */ /* 0x000fe40007ffe0ff */
[----:B------:R-:W-:Y:S02]  /*0480*/  @!P5 IADD3 R7, -R7, RZ, RZ ;  /* 0x000000ff0707d210 */ /* 0x000fe40007ffe1ff */
[----:B------:R-:W-:-:S05]  /*0490*/  SHF.R.S32.HI R12, RZ, 0x1f, R23 ;  /* 0x0000001fff0c7819 */ /* 0x000fca0000011417 */
[----:B------:R-:W-:Y:S02]  /*04a0*/  @!P6 LOP3.LUT R7, RZ, c[0x0][0x1d8], RZ, 0x33, !PT ;  /* 0x00007600ff07ea12 */ /* 0x000fe400078e33ff */
[----:B------:R-:W-:Y:S02]  /*04b0*/  ISETP.GE.U32.AND P6, PT, R23, c[0x0][0x1c8], PT ;  /* 0x0000720017007a0c */ /* 0x000fe40003fc6070 */
[----:B------:R-:W-:Y:S02]  /*04c0*/  IADD3 R50, -R7, RZ, RZ ;  /* 0x000000ff07327210 */ /* 0x000fe40007ffe1ff */
[----:B------:R-:W-:Y:S02]  /*04d0*/  SHF.R.S32.HI R3, RZ, 0x1f, R7 ;  /* 0x0000001fff037819 */ /* 0x000fe40000011407 */
[----:B------:R-:W-:Y:S01]  /*04e0*/  ISETP.GE.AND.EX P6, PT, R12, c[0x0][0x1cc], PT, P6 ;  /* 0x000073000c007a0c */ /* 0x000fe20003fc6360 */
[----:B------:R-:W-:Y:S02]  /*04f0*/  IMAD R50, R50, c[0x0][0x1d8], R39 ;  /* 0x0000760032327a24 */ /* 0x000fe400078e0227 */
[----:B------:R-:W-:Y:S01]  /*0500*/  IMAD R4, R3, c[0x0][0x1d0], RZ ;  /* 0x0000740003047a24 */ /* 0x000fe200078e02ff */
[----:B------:R-:W-:Y:S01]  /*0510*/  ISETP.LT.U32.AND P6, PT, R51, 0x1c0, !P6 ;  /* 0x000001c03300780c */ /* 0x000fe200077c1070 */
[----:B------:R-:W-:-:S02]  /*0520*/  IMAD R50, R50, 0x38, RZ ;  /* 0x0000003832327824 */ /* 0x000fc400078e02ff */
[----:B------:R-:W-:Y:S02]  /*0530*/  IMAD R17, R7, c[0x0][0x1d4], R4 ;  /* 0x0000750007117a24 */ /* 0x000fe400078e0204 */
[----:B------:R-:W-:Y:S01]  /*0540*/  @P1 IMAD R4, R44, c[0x0][0x1c0], RZ ;  /* 0x000070002c041a24 */ /* 0x000fe200078e02ff */
[----:B------:R-:W-:-:S04]  /*0550*/  IADD3 R2, P5, R41, R50, RZ ;  /* 0x0000003229027210 */ /* 0x000fc80007fbe0ff */
[----:B------:R-:W-:Y:S01]  /*0560*/  LEA.HI.X.SX32 R3, R50, R9, 0x1, P5 ;  /* 0x0000000932037211 */ /* 0x000fe200028f0eff */
[----:B------:R-:W-:Y:S02]  /*0570*/  @P1 IMAD R9, R13, c[0x0][0x1c4], R4 ;  /* 0x000071000d091a24 */ /* 0x000fe400078e0204 */
[----:B------:R-:W-:Y:S02]  /*0580*/  @P6 IMAD R14, R12, c[0x0][0x1c0], RZ ;  /* 0x000070000c0e6a24 */ /* 0x000fe400078e02ff */
[----:B------:R-:W-:-:S04]  /*0590*/  IMAD.WIDE.U32 R2, R7, c[0x0][0x1d0], R2 ;  /* 0x0000740007027a25 */ /* 0x000fc800078e0002 */
[----:B------:R-:W-:Y:S01]  /*05a0*/  @P2 IMAD R7, R45, c[0x0][0x1c0], RZ ;  /* 0x000070002d072a24 */ /* 0x000fe200078e02ff */
[----:B------:R-:W-:Y:S01]  /*05b0*/  IADD3 R17, R3, R17, RZ ;  /* 0x0000001103117210 */ /* 0x000fe20007ffe0ff */
[----:B------:R-:W-:Y:S01]  /*05c0*/  @P6 IMAD R21, R23, c[0x0][0x1c4], R14 ;  /* 0x0000710017156a24 */ /* 0x000fe200078e020e */
[-C--:B------:R-:W-:Y:S01]  /*05d0*/  @P1 MOV R16, R2.reuse ;  /* 0x0000000200101202 */ /* 0x080fe20000000f00 */
[C---:B------:R-:W-:Y:S01]  /*05e0*/  @P2 IMAD R11, R34.reuse, c[0x0][0x1c4], R7 ;  /* 0x00007100220b2a24 */ /* 0x040fe200078e0207 */
[-C--:B------:R-:W-:Y:S02]  /*05f0*/  @P2 MOV R6, R2.reuse ;  /* 0x0000000200062202 */ /* 0x080fe40000000f00 */
[-C--:B------:R-:W-:Y:S01]  /*0600*/  @P2 MOV R7, R17.reuse ;  /* 0x0000001100072202 */ /* 0x080fe20000000f00 */
[----:B------:R-:W-:Y:S01]  /*0610*/  @P1 IMAD.WIDE.U32 R4, R13, c[0x0][0x1c0], R16 ;  /* 0x000070000d041a25 */ /* 0x000fe200078e0010 */
[----:B------:R-:W-:Y:S02]  /*0620*/  @P4 MOV R12, R2 ;  /* 0x00000002000c4202 */ /* 0x000fe40000000f00 */
[----:B------:R-:W-:Y:S01]  /*0630*/  @P4 MOV R13, R17 ;  /* 0x00000011000d4202 */ /* 0x000fe20000000f00 */
[----:B------:R-:W-:Y:S01]  /*0640*/  @P2 IMAD.WIDE.U32 R6, R34, c[0x0][0x1c0], R6 ;  /* 0x0000700022062a25 */ /* 0x000fe200078e0006 */
[----:B------:R-:W-:-:S02]  /*0650*/  @P1 IADD3 R9, R5, R9, RZ ;  /* 0x0000000905091210 */ /* 0x000fc40007ffe0ff */
[C---:B------:R-:W-:Y:S01]  /*0660*/  @P1 LEA R8, P5, R4.reuse, c[0x0][0x170], 0x2 ;  /* 0x00005c0004081a11 */ /* 0x040fe200078a10ff */
[----:B------:R-:W-:Y:S01]  /*0670*/  @P4 IMAD.WIDE.U32 R12, R37, c[0x0][0x1c0], R12 ;  /* 0x00007000250c4a25 */ /* 0x000fe200078e000c */
[----:B------:R-:W-:Y:S02]  /*0680*/  @P2 IADD3 R5, R7, R11, RZ ;  /* 0x0000000b07052210 */ /* 0x000fe40007ffe0ff */
[----:B------:R-:W-:Y:S01]  /*0690*/  @P1 LEA.HI.X R9, R4, c[0x0][0x174], R9, 0x2, P5 ;  /* 0x00005d0004091a11 */ /* 0x000fe200028f1409 */
[----:B------:R-:W-:Y:S01]  /*06a0*/  @P3 IMAD R7, R46, c[0x0][0x1c0], RZ ;  /* 0x000070002e073a24 */ /* 0x000fe200078e02ff */
[C---:B------:R-:W-:Y:S01]  /*06b0*/  @P2 LEA R10, P5, R6.reuse, c[0x0][0x170], 0x2 ;  /* 0x00005c00060a2a11 */ /* 0x040fe200078a10ff */
[----:B------:R-:W-:Y:S01]  /*06c0*/  @P4 IMAD R4, R47, c[0x0][0x1c0], RZ ;  /* 0x000070002f044a24 */ /* 0x000fe200078e02ff */
[-C--:B------:R-:W-:Y:S02]  /*06d0*/  @P6 MOV R14, R2.reuse ;  /* 0x00000002000e6202 */ /* 0x080fe40000000f00 */
[----:B------:R-:W-:Y:S01]  /*06e0*/  @P2 LEA.HI.X R11, R6, c[0x0][0x174], R5, 0x2, P5 ;  /* 0x00005d00060b2a11 */ /* 0x000fe200028f1405 */
[----:B------:R-:W-:Y:S01]  /*06f0*/  @P3 IMAD R5, R36, c[0x0][0x1c4], R7 ;  /* 0x0000710024053a24 */ /* 0x000fe200078e0207 */
[----:B------:R-:W-:Y:S01]  /*0700*/  @P3 MOV R6, R2 ;  /* 0x0000000200063202 */ /* 0x000fe20000000f00 */
[----:B------:R-:W-:Y:S01]  /*0710*/  @P4 IMAD R19, R37, c[0x0][0x1c4], R4 ;  /* 0x0000710025134a24 */ /* 0x000fe200078e0204 */
[----:B------:R-:W-:-:S02]  /*0720*/  @P3 MOV R7, R17 ;  /* 0x0000001100073202 */ /* 0x000fc40000000f00 */
[----:B------:R-:W-:-:S03]  /*0730*/  @P6 MOV R15, R17 ;  /* 0x00000011000f6202 */ /* 0x000fc60000000f00 */
[----:B------:R-:W-:-:S04]  /*0740*/  @P3 IMAD.WIDE.U32 R6, R36, c[0x0][0x1c0], R6 ;  /* 0x0000700024063a25 */ /* 0x000fc800078e0006 */
[----:B------:R-:W-:Y:S01]  /*0750*/  @P6 IMAD.WIDE.U32 R14, R23, c[0x0][0x1c0], R14 ;  /* 0x00007000170e6a25 */ /* 0x000fe200078e000e */
[----:B------:R-:W-:Y:S02]  /*0760*/  @P3 IADD3 R5, R7, R5, RZ ;  /* 0x0000000507053210 */ /* 0x000fe40007ffe0ff */
[C---:B------:R-:W-:Y:S02]  /*0770*/  @P3 LEA R4, P5, R6.reuse, c[0x0][0x170], 0x2 ;  /* 0x00005c0006043a11 */ /* 0x040fe400078a10ff */
[----:B------:R-:W-:Y:S02]  /*0780*/  @P4 IADD3 R7, R13, R19, RZ ;  /* 0x000000130d074210 */ /* 0x000fe40007ffe0ff */
[----:B------:R-:W-:Y:S01]  /*0790*/  @P3 LEA.HI.X R5, R6, c[0x0][0x174], R5, 0x2, P5 ;  /* 0x00005d0006053a11 */ /* 0x000fe200028f1405 */
[----:B------:R-:W-:Y:S01]  /*07a0*/  CS2R R18, SRZ ;  /* 0x0000000000127805 */ /* 0x000fe2000001ff00 */
[----:B------:R-:W-:Y:S02]  /*07b0*/  @P4 LEA R6, P5, R12, c[0x0][0x170], 0x2 ;  /* 0x00005c000c064a11 */ /* 0x000fe400078a10ff */
[----:B------:R-:W-:-:S02]  /*07c0*/  @P6 IADD3 R13, R15, R21, RZ ;  /* 0x000000150f0d6210 */ /* 0x000fc40007ffe0ff */
[----:B------:R-:W-:Y:S02]  /*07d0*/  @P4 LEA.HI.X R7, R12, c[0x0][0x174], R7, 0x2, P5 ;  /* 0x00005d000c074a11 */ /* 0x000fe400028f1407 */
[----:B------:R-:W-:Y:S02]  /*07e0*/  @P6 LEA R12, P5, R14, c[0x0][0x170], 0x2 ;  /* 0x00005c000e0c6a11 */ /* 0x000fe400078a10ff */
[----:B------:R-:W-:Y:S02]  /*07f0*/  IADD3 R23, R42, 0x50, RZ ;  /* 0x000000502a177810 */ /* 0x000fe40007ffe0ff */
[----:B------:R-:W-:Y:S02]  /*0800*/  @P6 LEA.HI.X R13, R14, c[0x0][0x174], R13, 0x2, P5 ;  /* 0x00005d000e0d6a11 */ /* 0x000fe400028f140d */
[----:B------:R-:W-:Y:S02]  /*0810*/  ISETP.GE.U32.AND P5, PT, R23, c[0x0][0x1c8], PT ;  /* 0x0000720017007a0c */ /* 0x000fe40003fa6070 */
[----:B------:R-:W-:Y:S01]  /*0820*/  SHF.R.S32.HI R14, RZ, 0x1f, R23 ;  /* 0x0000001fff0e7819 */ /* 0x000fe20000011417 */
[----:B------:R0:W2:Y:S03]  /*0830*/  @P6 LDG.E.64 R18, [R12.64] ;  /* 0x000000060c126981 */ /* 0x0000a6000c1e1b00 */
[----:B------:R-:W-:-:S04]  /*0840*/  ISETP.GE.AND.EX P5, PT, R14, c[0x0][0x1cc], PT, P5 ;  /* 0x000073000e007a0c */ /* 0x000fc80003fa6350 */
[----:B------:R-:W-:Y:S02]  /*0850*/  ISETP.LT.U32.AND P5, PT, R51, 0x1c0, !P5 ;  /* 0x000001c03300780c */ /* 0x000fe40006fa1070 */
[----:B------:R-:W-:-:S11]  /*0860*/  IADD3 R25, R42, 0x60, RZ ;  /* 0x000000602a197810 */ /* 0x000fd60007ffe0ff */
[----:B------:R-:W-:Y:S01]  /*0870*/  @P5 MOV R20, R2 ;  /* 0x0000000200145202 */ /* 0x000fe20000000f00 */
[----:B------:R-:W-:Y:S01]  /*0880*/  @P5 IMAD R14, R14, c[0x0][0x1c0], RZ ;  /* 0x000070000e0e5a24 */ /* 0x000fe200078e02ff */
[----:B------:R-:W-:-:S03]  /*0890*/  @P5 MOV R21, R17 ;  /* 0x0000001100155202 */ /* 0x000fc60000000f00 */
[C---:B------:R-:W-:Y:S02]  /*08a0*/  @P5 IMAD R15, R23.reuse, c[0x0][0x1c4], R14 ;  /* 0x00007100170f5a24 */ /* 0x040fe400078e020e */
[----:B------:R-:W-:-:S05]  /*08b0*/  @P5 IMAD.WIDE.U32 R20, R23, c[0x0][0x1c0], R20 ;  /* 0x0000700017145a25 */ /* 0x000fca00078e0014 */
[----:B------:R-:W-:Y:S02]  /*08c0*/  @P5 IADD3 R15, R21, R15, RZ ;  /* 0x0000000f150f5210 */ /* 0x000fe40007ffe0ff */
[----:B------:R-:W-:-:S04]  /*08d0*/  @P5 LEA R14, P6, R20, c[0x0][0x170], 0x2 ;  /* 0x00005c00140e5a11 */ /* 0x000fc800078c10ff */
[----:B------:R-:W-:Y:S02]  /*08e0*/  @P5 LEA.HI.X R15, R20, c[0x0][0x174], R15, 0x2, P6 ;  /* 0x00005d00140f5a11 */ /* 0x000fe400030f140f */
[----:B------:R-:W-:Y:S02]  /*08f0*/  ISETP.GE.U32.AND P6, PT, R25, c[0x0][0x1c8], PT ;  /* 0x0000720019007a0c */ /* 0x000fe40003fc6070 */
[----:B------:R-:W-:-:S04]  /*0900*/  SHF.R.S32.HI R20, RZ, 0x1f, R25 ;  /* 0x0000001fff147819 */ /* 0x000fc80000011419 */
[----:B------:R-:W-:-:S04]  /*0910*/  ISETP.GE.AND.EX P6, PT, R20, c[0x0][0x1cc], PT, P6 ;  /* 0x0000730014007a0c */ /* 0x000fc80003fc6360 */
[----:B------:R-:W-:-:S13]  /*0920*/  ISETP.LT.U32.AND P6, PT, R51, 0x1c0, !P6 ;  /* 0x000001c03300780c */ /* 0x000fda00077c1070 */
[----:B------:R-:W-:Y:S01]  /*0930*/  @P6 IMAD R22, R20, c[0x0][0x1c0], RZ ;  /* 0x0000700014166a24 */ /* 0x000fe200078e02ff */
[----:B------:R-:W-:-:S03]  /*0940*/  @P6 MOV R23, R17 ;  /* 0x0000001100176202 */ /* 0x000fc60000000f00 */
[----:B0-----:R-:W-:Y:S01]  /*0950*/  @P6 IMAD R13, R25, c[0x0][0x1c4], R22 ;  /* 0x00007100190d6a24 */ /* 0x001fe200078e0216 */
[----:B------:R-:W-:Y:S01]  /*0960*/  @P6 MOV R22, R2 ;  /* 0x0000000200166202 */ /* 0x000fe20000000f00 */
[----:B------:R-:W-:-:S04]  /*0970*/  CS2R R20, SRZ ;  /* 0x0000000000147805 */ /* 0x000fc8000001ff00 */
[----:B------:R-:W-:Y:S02]  /*0980*/  @P6 IMAD.WIDE.U32 R22, R25, c[0x0][0x1c0], R22 ;  /* 0x0000700019166a25 */ /* 0x000fe400078e0016 */
[----:B------:R0:W3:Y:S03]  /*0990*/  @P5 LDG.E.64 R20, [R14.64] ;  /* 0x000000060e145981 */ /* 0x0000e6000c1e1b00 */
[----:B------:R-:W-:Y:S02]  /*09a0*/  @P6 IADD3 R13, R23, R13, RZ ;  /* 0x0000000d170d6210 */ /* 0x000fe40007ffe0ff */
[----:B------:R-:W-:-:S04]  /*09b0*/  @P6 LEA R12, P5, R22, c[0x0][0x170], 0x2 ;  /* 0x00005c00160c6a11 */ /* 0x000fc800078a10ff */
[----:B------:R-:W-:Y:S02]  /*09c0*/  @P6 LEA.HI.X R13, R22, c[0x0][0x174], R13, 0x2, P5 ;  /* 0x00005d00160d6a11 */ /* 0x000fe400028f140d */
[----:B------:R-:W-:Y:S01]  /*09d0*/  ISETP.GE.U32.AND P5, PT, R38, c[0x0][0x1c8], PT ;  /* 0x0000720026007a0c */ /* 0x000fe20003fa6070 */
[----:B------:R-:W-:-:S03]  /*09e0*/  CS2R R30, SRZ ;  /* 0x00000000001e7805 */ /* 0x000fc6000001ff00 */
[----:B------:R-:W-:Y:S01]  /*09f0*/  ISETP.GE.AND.EX P5, PT, R49, c[0x0][0x1cc], PT, P5 ;  /* 0x0000730031007a0c */ /* 0x000fe20003fa6350 */
[----:B------:R-:W-:Y:S02]  /*0a00*/  CS2R R32, SRZ ;  /* 0x0000000000207805 */ /* 0x000fe4000001ff00 */
[----:B------:R1:W4:Y:S01]  /*0a10*/  @P1 LDG.E.64 R30, [R8.64] ;  /* 0x00000006081e1981 */ /* 0x000322000c1e1b00 */
[----:B------:R-:W-:Y:S01]  /*0a20*/  ISETP.LT.U32.AND P5, PT, R51, 0x1c0, !P5 ;  /* 0x000001c03300780c */ /* 0x000fe20006fa1070 */
[----:B------:R-:W-:Y:S02]  /*0a30*/  CS2R R22, SRZ ;  /* 0x0000000000167805 */ /* 0x000fe4000001ff00 */
[----:B------:R-:W5:Y:S01]  /*0a40*/  @P2 LDG.E.64 R32, [R10.64] ;  /* 0x000000060a202981 */ /* 0x000f62000c1e1b00 */
[----:B------:R-:W-:-:S03]  /*0a50*/  CS2R R24, SRZ ;  /* 0x0000000000187805 */ /* 0x000fc6000001ff00 */
[----:B------:R0:W2:Y:S01]  /*0a60*/  @P3 LDG.E.64 R22, [R4.64] ;  /* 0x0000000604163981 */ /* 0x0000a2000c1e1b00 */
[----:B------:R-:W-:-:S03]  /*0a70*/  CS2R R26, SRZ ;  /* 0x00000000001a7805 */ /* 0x000fc6000001ff00 */
[----:B------:R4:W2:Y:S02]  /*0a80*/  @P4 LDG.E.64 R24, [R6.64] ;  /* 0x0000000606184981 */ /* 0x0008a4000c1e1b00 */
[----:B-1----:R-:W-:Y:S01]  /*0a90*/  @P5 MOV R8, R2 ;  /* 0x0000000200085202 */ /* 0x002fe20000000f00 */
[----:B0-----:R-:W-:Y:S01]  /*0aa0*/  @P5 IMAD R15, R49, c[0x0][0x1c0], RZ ;  /* 0x00007000310f5a24 */ /* 0x001fe200078e02ff */
[----:B------:R-:W-:Y:S01]  /*0ab0*/  @P5 MOV R9, R17 ;  /* 0x0000001100095202 */ /* 0x000fe20000000f00 */
[----:B------:R-:W3:Y:S02]  /*0ac0*/  @P6 LDG.E.64 R26, [R12.64] ;  /* 0x000000060c1a6981 */ /* 0x000ee4000c1e1b00 */
[C---:B------:R-:W-:Y:S02]  /*0ad0*/  @P5 IMAD R15, R38.reuse, c[0x0][0x1c4], R15 ;  /* 0x00007100260f5a24 */ /* 0x040fe400078e020f */
[----:B------:R-:W-:Y:S01]  /*0ae0*/  @P5 IMAD.WIDE.U32 R8, R38, c[0x0][0x1c0], R8 ;  /* 0x0000700026085a25 */ /* 0x000fe200078e0008 */
[----:B------:R-:W-:-:S04]  /*0af0*/  CS2R R28, SRZ ;  /* 0x00000000001c7805 */ /* 0x000fc8000001ff00 */
[----:B------:R-:W-:Y:S02]  /*0b00*/  @P5 IADD3 R5, R9, R15, RZ ;  /* 0x0000000f09055210 */ /* 0x000fe40007ffe0ff */
[----:B------:R-:W-:-:S04]  /*0b10*/  @P5 LEA R4, P6, R8, c[0x0][0x170], 0x2 ;  /* 0x00005c0008045a11 */ /* 0x000fc800078c10ff */
[----:B------:R-:W-:-:S05]  /*0b20*/  @P5 LEA.HI.X R5, R8, c[0x0][0x174], R5, 0x2, P6 ;  /* 0x00005d0008055a11 */ /* 0x000fca00030f1405 */
[----:B------:R0:W3:Y:S01]  /*0b30*/  @P5 LDG.E.64 R28, [R4.64] ;  /* 0x00000006041c5981 */ /* 0x0000e2000c1e1b00 */
[C---:B------:R-:W-:Y:S02]  /*0b40*/  ISETP.GT.AND P5, PT, R43.reuse, 0x1e, PT ;  /* 0x0000001e2b00780c */ /* 0x040fe40003fa4270 */
[----:B------:R-:W-:Y:S01]  /*0b50*/  ISETP.NE.AND P6, PT, R43, RZ, PT ;  /* 0x000000ff2b00720c */ /* 0x000fe20003fc5270 */
[----:B------:R-:W-:Y:S01]  /*0b60*/  BSSY B0, `(.L_x_4738) ;  /* 0x0000067000007945 */ /* 0x000fe20003800000 */
[----:B----4-:R-:W-:Y:S02]  /*0b70*/  FMUL.FTZ R7, R31, R31 ;  /* 0x0000001f1f077220 */ /* 0x010fe40000410000 */
[C---:B------:R-:W-:Y:S02]  /*0b80*/  FADD.FTZ R6, R30.reuse, R31 ;  /* 0x0000001f1e067221 */ /* 0x040fe40000010000 */
[----:B-----5:R-:W-:Y:S02]  /*0b90*/  FMUL.FTZ R11, R33, R33 ;  /* 0x00000021210b7220 */ /* 0x020fe40000410000 */
[----:B------:R-:W-:-:S02]  /*0ba0*/  FFMA.FTZ R7, R30, R30, R7 ;  /* 0x0000001e1e077223 */ /* 0x000fc40000010007 */
[C---:B------:R-:W-:Y:S02]  /*0bb0*/  FADD.FTZ R9, R32.reuse, R33 ;  /* 0x0000002120097221 */ /* 0x040fe40000010000 */
[----:B------:R-:W-:Y:S02]  /*0bc0*/  FADD.FTZ R6, RZ, R6 ;  /* 0x00000006ff067221 */ /* 0x000fe40000010000 */
[----:B------:R-:W-:Y:S02]  /*0bd0*/  FFMA.FTZ R8, R32, R32, R11 ;  /* 0x0000002020087223 */ /* 0x000fe4000001000b */
[----:B------:R-:W-:Y:S02]  /*0be0*/  FADD.FTZ R7, RZ, R7 ;  /* 0x00000007ff077221 */ /* 0x000fe40000010000 */
[----:B--2---:R-:W-:Y:S02]  /*0bf0*/  FMUL.FTZ R11, R23, R23 ;  /* 0x00000017170b7220 */ /* 0x004fe40000410000 */
[----:B------:R-:W-:-:S02]  /*0c00*/  FADD.FTZ R6, R6, R9 ;  /* 0x0000000906067221 */ /* 0x000fc40000010000 */
[C---:B0-----:R-:W-:Y:S02]  /*0c10*/  FADD.FTZ R5, R22.reuse, R23 ;  /* 0x0000001716057221 */ /* 0x041fe40000010000 */
        /* <DEDUP_REMOVED lines=12> */
[----:B---3--:R-:W-:Y:S02]  /*0ce0*/  FMUL.FTZ R9, R21, R21 ;  /* 0x0000001515097220 */ /* 0x008fe40000410000 */
[----:B------:R-:W-:Y:S02]  /*0cf0*/  FADD.FTZ R5, R5, R6 ;  /* 0x0000000605057221 */ /* 0x000fe40000010000 */
[----:B------:R-:W-:Y:S02]  /*0d00*/  FADD.FTZ R6, R20, R21 ;  /* 0x0000001514067221 */ /* 0x000fe40000010000 */
[----:B------:R-:W-:Y:S02]  /*0d10*/  FADD.FTZ R4, R4, R7 ;  /* 0x0000000704047221 */ /* 0x000fe40000010000 */
[----:B------:R-:W-:-:S02]  /*0d20*/  FFMA.FTZ R9, R20, R20, R9 ;  /* 0x0000001414097223 */ /* 0x000fc40000010009 */
[----:B------:R-:W-:Y:S02]  /*0d30*/  FMUL.FTZ R7, R27, R27 ;  /* 0x0000001b1b077220 */ /* 0x000fe40000410000 */
[----:B------:R-:W-:Y:S02]  /*0d40*/  FADD.FTZ R5, R5, R6 ;  /* 0x0000000605057221 */ /* 0x000fe40000010000 */
[----:B------:R-:W-:Y:S02]  /*0d50*/  FADD.FTZ R4, R4, R9 ;  /* 0x0000000904047221 */ /* 0x000fe40000010000 */
[C---:B------:R-:W-:Y:S02]  /*0d60*/  FADD.FTZ R6, R26.reuse, R27 ;  /* 0x0000001b1a067221 */ /* 0x040fe40000010000 */
[----:B------:R-:W-:Y:S02]  /*0d70*/  FFMA.FTZ R7, R26, R26, R7 ;  /* 0x0000001a1a077223 */ /* 0x000fe40000010007 */
[----:B------:R-:W-:-:S02]  /*0d80*/  FMUL.FTZ R9, R29, R29 ;  /* 0x0000001d1d097220 */ /* 0x000fc40000410000 */
        /* <DEDUP_REMOVED lines=68> */
.L_x_4739:
[----:B------:R-:W-:Y:S05]  /*11d0*/  BSYNC B0 ;  /* 0x0000000000007941 */ /* 0x000fea0003800000 */
.L_x_4738:
        /* <DEDUP_REMOVED lines=26> */
.L_x_4742:
[----:B------:R-:W2:Y:S01]  /*1380*/  LDG.E.STRONG.GPU R10, [R8.64] ;  /* 0x00000006080a7981 */ /* 0x000ea2000c1ef900 */
[----:B------:R-:W-:Y:S01]  /*1390*/  YIELD ;  /* 0x0000000000007946 */ /* 0x000fe20003800000 */
[----:B--2---:R-:W-:Y:S01]  /*13a0*/  ISETP.NE.AND P6, PT, R10, R11, PT ;  /* 0x0000000b0a00720c */ /* 0x004fe20003fc5270 */
[----:B------:R-:W-:-:S12]  /*13b0*/  CCTL.IVALL ;  /* 0x00000000ff00798f */ /* 0x000fd80002000000 */
[----:B------:R-:W-:Y:S05]  /*13c0*/  @P6 BRA `(.L_x_4742) ;  /* 0xffffffb000006947 */ /* 0x000fea000383ffff */
.L_x_4741:
        /* <DEDUP_REMOVED lines=21> */
.L_x_4746:
        /* <DEDUP_REMOVED lines=115> */
.L_x_4745:
        /* <DEDUP_REMOVED lines=62> */
.L_x_4747:
[----:B------:R-:W-:-:S04]  /*2030*/  ISETP.NE.AND P6, PT, R14, RZ, PT ;  /* 0x000000ff0e00720c */ /* 0x000fc80003fc5270 */
[----:B------:R-:W-:-:S13]  /*2040*/  ISETP.NE.OR P6, PT, R9, RZ, P6 ;  /* 0x000000ff0900720c */ /* 0x000fda00037c5670 */
[----:B------:R-:W-:Y:S05]  /*2050*/  @!P6 BRA `(.L_x_4743) ;  /* 0x000001f00000e947 */ /* 0x000fea0003800000 */
.L_x_4744:
        /* <DEDUP_REMOVED lines=31> */
.L_x_4743:
        /* <DEDUP_REMOVED lines=15> */
.L_x_4749:
[----:B------:R-:W-:Y:S05]  /*2340*/  BSYNC B0 ;  /* 0x0000000000007941 */ /* 0x000fea0003800000 */
.L_x_4748:
        /* <DEDUP_REMOVED lines=17> */
.L_x_4740:
[----:B------:R-:W-:Y:S01]  /*2460*/  @P0 MOV R12, 0x8 ;  /* 0x00000008000c0802 */ /* 0x000fe20000000f00 */
[----:B------:R-:W-:Y:S01]  /*2470*/  @P0 FMUL.FTZ R9, R7, c[0x0][0x1f4] ;  /* 0x00007d0007090a20 */ /* 0x000fe20000410000 */
[----:B------:R-:W-:Y:S01]  /*2480*/  @!P5 STS.64 [0x88], R6 ;  /* 0x00008806ff00d388 */ /* 0x000fe20000000a00 */
[----:B------:R-:W-:Y:S01]  /*2490*/  @P0 FMUL.FTZ R8, R6, c[0x0][0x1f4] ;  /* 0x00007d0006080a20 */ /* 0x000fe20000410000 */
[----:B------:R-:W-:Y:S01]  /*24a0*/  HFMA2.MMA R51, -RZ, RZ, 0, 1.1920928955078125e-07 ;  /* 0x00000002ff337435 */ /* 0x000fe200000001ff */
[----:B------:R-:W-:Y:S01]  /*24b0*/  @P0 IMAD.WIDE R12, R39, R12, c[0x0][0x168] ;  /* 0x00005a00270c0625 */ /* 0x000fe200078e020c */
[----:B------:R-:W-:-:S04]  /*24c0*/  IADD3 R50, R41, R50, RZ ;  /* 0x0000003229327210 */ /* 0x000fc80007ffe0ff */
[----:B------:R1:W-:Y:S04]  /*24d0*/  @P0 STG.E.64 [R12.64], R8 ;  /* 0x000000080c000986 */ /* 0x0003e8000c101b06 */
[----:B------:R-:W-:Y:S01]  /*24e0*/  BAR.SYNC.DEFER_BLOCKING 0x0 ;  /* 0x0000000000007b1d */ /* 0x000fe20000010000 */
[----:B------:R-:W-:-:S04]  /*24f0*/  IMAD.WIDE R14, R50, R51, c[0x0][0x178] ;  /* 0x00005e00320e7625 */ /* 0x000fc800078e0233 */
[----:B------:R-:W-:Y:S01]  /*2500*/  IMAD.WIDE R50, R50, R51, c[0x0][0x180] ;  /* 0x0000600032327625 */ /* 0x000fe200078e0233 */
[----:B------:R-:W2:Y:S04]  /*2510*/  LDG.E.U16 R52, [R14.64] ;  /* 0x000000060e347981 */ /* 0x000ea8000c1e1500 */
[----:B------:R-:W3:Y:S04]  /*2520*/  LDG.E.U16 R53, [R14.64+0x2] ;  /* 0x000002060e357981 */ /* 0x000ee8000c1e1500 */
[----:B------:R4:W5:Y:S04]  /*2530*/  LDG.E.U16 R54, [R50.64] ;  /* 0x0000000632367981 */ /* 0x000968000c1e1500 */
[----:B------:R4:W5:Y:S01]  /*2540*/  LDG.E.U16 R55, [R50.64+0x2] ;  /* 0x0000020632377981 */ /* 0x000962000c1e1500 */
[----:B-1----:R-:W-:-:S02]  /*2550*/  MOV R12, 0x3f800000 ;  /* 0x3f800000000c7802 */ /* 0x002fc40000000f00 */
[----:B------:R-:W-:Y:S01]  /*2560*/  ISETP.NE.AND P6, PT, RZ, UR5, PT ;  /* 0x00000005ff007c0c */ /* 0x000fe2000bfc5270 */
[----:B------:R-:W1:Y:S04]  /*2570*/  LDS.64 R4, [0x88] ;  /* 0x00008800ff047984 */ /* 0x000e680000000a00 */
[----:B------:R-:W0:Y:S01]  /*2580*/  S2R R10, SR_TID.X ;  /* 0x00000000000a7919 */ /* 0x000e220000002100 */
[----:B-1----:R-:W-:-:S04]  /*2590*/  FMUL.FTZ R11, R4, c[0x0][0x1f4] ;  /* 0x00007d00040b7a20 */ /* 0x002fc80000410000 */
[C---:B------:R-:W-:Y:S02]  /*25a0*/  FMUL.FTZ R4, R11.reuse, R11 ;  /* 0x0000000b0b047220 */ /* 0x040fe40000410000 */
[----:B0-----:R-:W-:Y:S02]  /*25b0*/  FADD.FTZ R7, -R11, R31 ;  /* 0x0000001f0b077221 */ /* 0x001fe40000010100 */
[----:B------:R-:W-:Y:S02]  /*25c0*/  FFMA.FTZ R4, R5, c[0x0][0x1f4], -R4 ;  /* 0x00007d0005047a23 */ /* 0x000fe40000010804 */
[C---:B------:R-:W-:Y:S02]  /*25d0*/  FADD.FTZ R9, -R11.reuse, R32 ;  /* 0x000000200b097221 */ /* 0x040fe40000010100 */
[----:B----4-:R-:W-:Y:S01]  /*25e0*/  FADD.FTZ R51, -R11, R33 ;  /* 0x000000210b337221 */ /* 0x010fe20000010100 */
[----:B------:R-:W-:-:S13]  /*25f0*/  FSETP.GTU.FTZ.AND P5, PT, R4, RZ, PT ;  /* 0x000000ff0400720b */ /* 0x000fda0003fbc000 */
[----:B------:R-:W-:Y:S01]  /*2600*/  @P5 FADD.FTZ R6, R4, c[0x0][0x188] ;  /* 0x0000620004065621 */ /* 0x000fe20000010000 */
[----:B------:R-:W-:-:S03]  /*2610*/  SHF.R.U32.HI R4, RZ, 0x2, R10 ;  /* 0x00000002ff047819 */ /* 0x000fc6000001160a */
[----:B------:R-:W0:Y:S02]  /*2620*/  @P5 MUFU.RSQ R12, R6 ;  /* 0x00000006000c5308 */ /* 0x000e240000001400 */
[----:B------:R-:W-:-:S04]  /*2630*/  IMAD.WIDE.U32 R4, R4, 0x24924925, RZ ;  /* 0x2492492504047825 */ /* 0x000fc800078e00ff */
[----:B------:R-:W-:Y:S02]  /*2640*/  IMAD R13, R35, c[0x0][0x1e4], R5 ;  /* 0x00007900230d7a24 */ /* 0x000fe400078e0205 */
[----:B------:R-:W-:Y:S02]  /*2650*/  FADD.FTZ R5, -R11, R30 ;  /* 0x0000001e0b057221 */ /* 0x000fe40000010100 */
[-C--:B0-----:R-:W-:Y:S02]  /*2660*/  FMUL.FTZ R7, R7, R12.reuse ;  /* 0x0000000c07077220 */ /* 0x081fe40000410000 */
[-C--:B------:R-:W-:Y:S02]  /*2670*/  FMUL.FTZ R4, R5, R12.reuse ;  /* 0x0000000c05047220 */ /* 0x080fe40000410000 */
[-C--:B------:R-:W-:Y:S02]  /*2680*/  FMUL.FTZ R33, R9, R12.reuse ;  /* 0x0000000c09217220 */ /* 0x080fe40000410000 */
[----:B------:R-:W-:Y:S01]  /*2690*/  FMUL.FTZ R51, R51, R12 ;  /* 0x0000000c33337220 */ /* 0x000fe20000410000 */
[----:B--2---:R-:W-:-:S02]  /*26a0*/  PRMT R30, RZ, 0x5410, R52 ;  /* 0x00005410ff1e7816 */ /* 0x004fc40000000034 */
[----:B---3--:R-:W-:Y:S02]  /*26b0*/  PRMT R31, RZ, 0x5410, R53 ;  /* 0x00005410ff1f7816 */ /* 0x008fe40000000035 */
[----:B-----5:R-:W-:Y:S02]  /*26c0*/  PRMT R15, RZ, 0x5410, R54 ;  /* 0x00005410ff0f7816 */ /* 0x020fe40000000036 */
        /* <DEDUP_REMOVED lines=14> */
.L_x_4750:
        /* <DEDUP_REMOVED lines=11> */
.L_x_4752:
[----:B------:R-:W-:Y:S05]  /*2860*/  BSYNC B0 ;  /* 0x0000000000007941 */ /* 0x000fea0003800000 */
.L_x_4751:
        /* <DEDUP_REMOVED lines=14> */
.L_x_4753:
        /* <DEDUP_REMOVED lines=11> */
.L_x_4755:
[----:B------:R-:W-:Y:S05]  /*2a00*/  BSYNC B0 ;  /* 0x0000000000007941 */ /* 0x000fea0003800000 */
.L_x_4754:
[C---:B------:R-:W-:Y:S02]  /*2a10*/  FADD.FTZ R23, -R11.reuse, R23 ;  /* 0x000000170b177221 */ /* 0x040fe40000010100 */
[C---:B0-----:R-:W-:Y:S02]  /*2a20*/  FADD.FTZ R5, -R11.reuse, R24 ;  /* 0x000000180b057221 */ /* 0x041fe40000010100 */
[----:B------:R-:W-:Y:S02]  /*2a30*/  FADD.FTZ R25, -R11, R25 ;  /* 0x000000190b197221 */ /* 0x000fe40000010100 */
[-C--:B------:R-:W-:Y:S02]  /*2a40*/  FMUL.FTZ R53, R53, R12.reuse ;  /* 0x0000000c35357220 */ /* 0x080fe40000410000 */
[-C--:B------:R-:W-:Y:S02]  /*2a50*/  FMUL.FTZ R23, R23, R12.reuse ;  /* 0x0000000c17177220 */ /* 0x080fe40000410000 */
[----:B------:R-:W-:-:S02]  /*2a60*/  FMUL.FTZ R24, R5, R12 ;  /* 0x0000000c05187220 */ /* 0x000fc40000410000 */
        /* <DEDUP_REMOVED lines=14> */
.L_x_4756:
        /* <DEDUP_REMOVED lines=11> */
.L_x_4758:
[----:B------:R-:W-:Y:S05]  /*2c00*/  BSYNC B0 ;  /* 0x0000000000007941 */ /* 0x000fea0003800000 */
.L_x_4757:
        /* <DEDUP_REMOVED lines=14> */
.L_x_4759:
        /* <DEDUP_REMOVED lines=11> */
.L_x_4761:
[----:B------:R-:W-:Y:S05]  /*2da0*/  BSYNC B0 ;  /* 0x0000000000007941 */ /* 0x000fea0003800000 */
.L_x_4760:
[C---:B0-----:R-:W-:Y:S01]  /*2db0*/  FADD.FTZ R5, -R11.reuse, R18 ;  /* 0x000000120b057221 */ /* 0x041fe20000010100 */
[----:B------:R-:W-:Y:S01]  /*2dc0*/  ISETP.GE.U32.AND P5, PT, R6, c[0x0][0x1c8], PT ;  /* 0x0000720006007a0c */ /* 0x000fe20003fa6070 */
[----:B------:R-:W-:Y:S01]  /*2dd0*/  FADD.FTZ R19, -R11, R19 ;  /* 0x000000130b137221 */ /* 0x000fe20000010100 */
        /* <DEDUP_REMOVED lines=19> */
.L_x_4762:
        /* <DEDUP_REMOVED lines=11> */
.L_x_4764:
[----:B------:R-:W-:Y:S05]  /*2fc0*/  BSYNC B0 ;  /* 0x0000000000007941 */ /* 0x000fea0003800000 */
.L_x_4763:
[----:B0-----:R-:W-:Y:S01]  /*2fd0*/  FADD.FTZ R5, -R11, R20 ;  /* 0x000000140b057221 */ /* 0x001fe20000010100 */
        /* <DEDUP_REMOVED lines=21> */
.L_x_4765:
        /* <DEDUP_REMOVED lines=11> */
.L_x_4767:
[----:B------:R-:W-:Y:S05]  /*31e0*/  BSYNC B0 ;  /* 0x0000000000007941 */ /* 0x000fea0003800000 */
.L_x_4766:
[C---:B0-----:R-:W-:Y:S01]  /*31f0*/  FADD.FTZ R5, -R11.reuse, R26 ;  /* 0x0000001a0b057221 */ /* 0x041fe20000010100 */
[----:B------:R-:W-:Y:S01]  /*3200*/  ISETP.GE.U32.AND P5, PT, R6, c[0x0][0x1c8], PT ;  /* 0x0000720006007a0c */ /* 0x000fe20003fa6070 */
[----:B------:R-:W-:Y:S01]  /*3210*/  FADD.FTZ R27, -R11, R27 ;  /* 0x0000001b0b1b7221 */ /* 0x000fe20000010100 */
        /* <DEDUP_REMOVED lines=18> */
.L_x_4768:
        /* <DEDUP_REMOVED lines=11> */
.L_x_4770:
[----:B------:R-:W-:Y:S05]  /*33f0*/  BSYNC B0 ;  /* 0x0000000000007941 */ /* 0x000fea0003800000 */
.L_x_4769:
[C---:B0-----:R-:W-:Y:S01]  /*3400*/  FADD.FTZ R5, -R11.reuse, R28 ;  /* 0x0000001c0b057221 */ /* 0x041fe20000010100 */
        /* <DEDUP_REMOVED lines=19> */
.L_x_4771:
        /* <DEDUP_REMOVED lines=10> */
.L_x_4773:
[----:B------:R-:W-:Y:S05]  /*35e0*/  BSYNC B0 ;  /* 0x0000000000007941 */ /* 0x000fea0003800000 */
.L_x_4772:
[----:B------:R-:W-:Y:S02]  /*35f0*/  IADD3 R39, R39, c[0x0][0x10], RZ ;  /* 0x0000040027277a10 */ /* 0x000fe40007ffe0ff */
[----:B------:R-:W-:Y:S02]  /*3600*/  IADD3 R48, R48, 0x1, RZ ;  /* 0x0000000130307810 */ /* 0x000fe40007ffe0ff */
[----:B------:R-:W-:-:S13]  /*3610*/  ISETP.GE.AND P5, PT, R39, UR4, PT ;  /* 0x0000000427007c0c */ /* 0x000fda000bfa6270 */
[----:B------:R-:W-:Y:S01]  /*3620*/  @P5 CALL.REL.NOINC `(.L_x_4774) ;  /* 0x0000001000005944 */ /* 0x000fe20003c00000 */
[----:B------:R-:W-:Y:S05]  /*3630*/  BRA `(.L_x_4775) ;  /* 0xffffcc8000007947 */ /* 0x000fea000383ffff */
.L_x_4774:
[----:B------:R-:W-:Y:S05]  /*3640*/  EXIT ;  /* 0x000000000000794d */ /* 0x000fea0003800000 */
.L_x_4776:
        /* <DEDUP_REMOVED lines=11> */
.L_x_5242:


//--------------------- .text._Z35group_norm_nhwc_fwd_one_pass_kernelI11Fp32IOBf16WLi256ELi56ELi448EEv26Group_norm_nhwc_fwd_params --------------------------
	.section	.text._Z35group_norm_nhwc_fwd_one_pass_kernelI11Fp32IOBf16WLi256ELi56ELi448EEv26Group_norm_nhwc_fwd_params,"ax",@progbits
	.sectioninfo	@"SHI_REGISTERS=95"
	.align	128
        .global         _Z35group_norm_nhwc_fwd_one_pass_kernelI11Fp32IOBf16WLi256ELi56ELi448EEv26Group_norm_nhwc_fwd_params
        .type           _Z35group_norm_nhwc_fwd_one_pass_kernelI11Fp32IOBf16WLi256ELi56ELi448EEv26Group_norm_nhwc_fwd_params,@function
        .size           _Z35group_norm_nhwc_fwd_one_pass_kernelI11Fp32IOBf16WLi256ELi56ELi448EEv26Group_norm_nhwc_fwd_params,(.L_x_5243 - _Z35group_norm_nhwc_fwd_one_pass_kernelI11Fp32IOBf16WLi256ELi56ELi448EEv26Group_norm_nhwc_fwd_params)
        .other          _Z35group_norm_nhwc_fwd_one_pass_kernelI11Fp32IOBf16WLi256ELi56ELi448EEv26Group_norm_nhwc_fwd_params,@"STO_CUDA_ENTRY STV_DEFAULT"
_Z35group_norm_nhwc_fwd_one_pass_kernelI11Fp32IOBf16WLi256ELi56ELi448EEv26Group_norm_nhwc_fwd_params:
.text._Z35group_norm_nhwc_fwd_one_pass_kernelI11Fp32IOBf16WLi256ELi56ELi448EEv26Group_norm_nhwc_fwd_params:
        /* <DEDUP_REMOVED lines=46> */
.L_x_4835:
[----:B0-----:R-:W-:Y:S02]  /*02e0*/  IABS R5, c[0x0][0x1d8] ;  /* 0x0000760000057a13 */ /* 0x001fe40000000000 */
        /* <DEDUP_REMOVED lines=15> */
[----:B------:R-:W-:-:S06]  /*03e0*/  IMAD.HI.U32 R3, R3, R7, R2 ;  /* 0x0000000703037227 */ /* 0x000fcc00078e0002 */
[----:B------:R-:W-:-:S05]  /*03f0*/  IMAD.HI.U32 R3, R3, R4, RZ ;  /* 0x0000000403037227 */ /* 0x000fca00078e00ff */
[----:B------:R-:W-:-:S05]  /*0400*/  IADD3 R0, -R3, RZ, RZ ;  /* 0x000000ff03007210 */ /* 0x000fca0007ffe1ff */
[----:B------:R-:W-:Y:S02]  /*0410*/  IMAD R0, R5, R0, R4 ;  /* 0x0000000005007224 */ /* 0x000fe400078e0204 */
[----:B------:R-:W-:-:S03]  /*0420*/  @P0 IMAD R4, R84, c[0x0][0x1c0], RZ ;  /* 0x0000700054040a24 */ /* 0x000fc600078e02ff */
[----:B------:R-:W-:Y:S01]  /*0430*/  ISETP.GT.U32.AND P4, PT, R5, R0, PT ;  /* 0x000000000500720c */ /* 0x000fe20003f84070 */
[----:B------:R-:W-:-:S12]  /*0440*/  @P0 IMAD R19, R75, c[0x0][0x1c4], R4 ;  /* 0x000071004b130a24 */ /* 0x000fd800078e0204 */
[-C--:B------:R-:W-:Y:S02]  /*0450*/  @!P4 IADD3 R0, R0, -R5.reuse, RZ ;  /* 0x800000050000c210 */ /* 0x080fe40007ffe0ff */
[----:B------:R-:W-:Y:S02]  /*0460*/  @!P4 IADD3 R3, R3, 0x1, RZ ;  /* 0x000000010303c810 */ /* 0x000fe40007ffe0ff */
[----:B------:R-:W-:Y:S02]  /*0470*/  ISETP.GE.U32.AND P3, PT, R0, R5, PT ;  /* 0x000000050000720c */ /* 0x000fe40003f66070 */
[----:B------:R-:W-:Y:S02]  /*0480*/  LOP3.LUT R0, R79, c[0x0][0x1d8], RZ, 0x3c, !PT ;  /* 0x000076004f007a12 */ /* 0x000fe400078e3cff */
[----:B------:R-:W-:Y:S02]  /*0490*/  ISETP.NE.AND P4, PT, RZ, c[0x0][0x1d8], PT ;  /* 0x00007600ff007a0c */ /* 0x000fe40003f85270 */
[----:B------:R-:W-:-:S07]  /*04a0*/  ISETP.GE.AND P5, PT, R0, RZ, PT ;  /* 0x000000ff0000720c */ /* 0x000fce0003fa6270 */
[----:B------:R-:W-:-:S04]  /*04b0*/  @P3 IADD3 R3, R3, 0x1, RZ ;  /* 0x0000000103033810 */ /* 0x000fc80007ffe0ff */
[----:B------:R-:W-:Y:S02]  /*04c0*/  MOV R5, R3 ;  /* 0x0000000300057202 */ /* 0x000fe40000000f00 */
[----:B------:R-:W-:Y:S02]  /*04d0*/  SHF.R.S32.HI R3, RZ, 0x1f, R77 ;  /* 0x0000001fff037819 */ /* 0x000fe4000001144d */
[----:B------:R-:W-:Y:S02]  /*04e0*/  @!P5 IADD3 R5, -R5, RZ, RZ ;  /* 0x000000ff0505d210 */ /* 0x000fe40007ffe1ff */
[----:B------:R-:W-:Y:S02]  /*04f0*/  @!P4 LOP3.LUT R5, RZ, c[0x0][0x1d8], RZ, 0x33, !PT ;  /* 0x00007600ff05ca12 */ /* 0x000fe400078e33ff */
[----:B------:R-:W-:Y:S02]  /*0500*/  ISETP.GE.U32.AND P5, PT, R74, c[0x0][0x1c8], PT ;  /* 0x000072004a007a0c */ /* 0x000fe40003fa6070 */
[----:B------:R-:W-:-:S02]  /*0510*/  IADD3 R82, -R5, RZ, RZ ;  /* 0x000000ff05527210 */ /* 0x000fc40007ffe1ff */
[----:B------:R-:W-:Y:S02]  /*0520*/  SHF.R.S32.HI R0, RZ, 0x1f, R5 ;  /* 0x0000001fff007819 */ /* 0x000fe40000011405 */
[----:B------:R-:W-:Y:S01]  /*0530*/  ISETP.GE.AND.EX P5, PT, R61, c[0x0][0x1cc], PT, P5 ;  /* 0x000073003d007a0c */ /* 0x000fe20003fa6350 */
[----:B------:R-:W-:Y:S02]  /*0540*/  IMAD R82, R82, c[0x0][0x1d8], R79 ;  /* 0x0000760052527a24 */ /* 0x000fe400078e024f */
        /* <DEDUP_REMOVED lines=8> */
[----:B------:R-:W-:Y:S02]  /*05d0*/  @!P6 IMAD R0, R60, c[0x0][0x1c0], RZ ;  /* 0x000070003c00ea24 */ /* 0x000fe400078e02ff */
[----:B------:R-:W-:Y:S02]  /*05e0*/  @!P5 IMAD R13, R61, c[0x0][0x1c0], RZ ;  /* 0x000070003d0dda24 */ /* 0x000fe400078e02ff */
[----:B------:R-:W-:-:S04]  /*05f0*/  IMAD.WIDE.U32 R2, R5, c[0x0][0x1d0], R2 ;  /* 0x0000740005027a25 */ /* 0x000fc800078e0002 */
[----:B------:R-:W-:Y:S01]  /*0600*/  @P1 IMAD R5, R85, c[0x0][0x1c0], RZ ;  /* 0x0000700055051a24 */ /* 0x000fe200078e02ff */
[----:B------:R-:W-:Y:S01]  /*0610*/  IADD3 R17, R3, R17, RZ ;  /* 0x0000001103117210 */ /* 0x000fe20007ffe0ff */
[----:B------:R-:W-:Y:S01]  /*0620*/  @!P5 IMAD R21, R74, c[0x0][0x1c4], R13 ;  /* 0x000071004a15da24 */ /* 0x000fe200078e020d */
[-C--:B------:R-:W-:Y:S01]  /*0630*/  @P1 MOV R10, R2.reuse ;  /* 0x00000002000a1202 */ /* 0x080fe20000000f00 */
[C---:B------:R-:W-:Y:S01]  /*0640*/  @P1 IMAD R5, R76.reuse, c[0x0][0x1c4], R5 ;  /* 0x000071004c051a24 */ /* 0x040fe200078e0205 */
[-C--:B------:R-:W-:Y:S02]  /*0650*/  @P1 MOV R11, R17.reuse ;  /* 0x00000011000b1202 */ /* 0x080fe40000000f00 */
[-C--:B------:R-:W-:Y:S02]  /*0660*/  @P2 MOV R16, R2.reuse ;  /* 0x0000000200102202 */ /* 0x080fe40000000f00 */
[----:B------:R-:W-:Y:S01]  /*0670*/  @!P5 MOV R14, R2 ;  /* 0x00000002000ed202 */ /* 0x000fe20000000f00 */
[----:B------:R-:W-:Y:S01]  /*0680*/  @P1 IMAD.WIDE.U32 R10, R76, c[0x0][0x1c0], R10 ;  /* 0x000070004c0a1a25 */ /* 0x000fe200078e000a */
[----:B------:R-:W-:-:S02]  /*0690*/  @!P5 MOV R15, R17 ;  /* 0x00000011000fd202 */ /* 0x000fc40000000f00 */
[----:B------:R-:W-:Y:S01]  /*06a0*/  @P0 MOV R12, R2 ;  /* 0x00000002000c0202 */ /* 0x000fe20000000f00 */
[----:B------:R-:W-:Y:S01]  /*06b0*/  @P2 IMAD.WIDE.U32 R8, R81, c[0x0][0x1c0], R16 ;  /* 0x0000700051082a25 */ /* 0x000fe200078e0010 */
[----:B------:R-:W-:Y:S02]  /*06c0*/  @P0 MOV R13, R17 ;  /* 0x00000011000d0202 */ /* 0x000fe40000000f00 */
[----:B------:R-:W-:Y:S01]  /*06d0*/  @P1 IADD3 R5, R11, R5, RZ ;  /* 0x000000050b051210 */ /* 0x000fe20007ffe0ff */
[----:B------:R-:W-:Y:S01]  /*06e0*/  @!P5 IMAD.WIDE.U32 R14, R74, c[0x0][0x1c0], R14 ;  /* 0x000070004a0eda25 */ /* 0x000fe200078e000e */
[C---:B------:R-:W-:Y:S02]  /*06f0*/  @P1 LEA R4, P4, R10.reuse, c[0x0][0x170], 0x2 ;  /* 0x00005c000a041a11 */ /* 0x040fe400078810ff */
[----:B------:R-:W-:Y:S01]  /*0700*/  @P2 IADD3 R7, R9, R7, RZ ;  /* 0x0000000709072210 */ /* 0x000fe20007ffe0ff */
[----:B------:R-:W-:Y:S01]  /*0710*/  @P0 IMAD.WIDE.U32 R12, R75, c[0x0][0x1c0], R12 ;  /* 0x000070004b0c0a25 */ /* 0x000fe200078e000c */
[----:B------:R-:W-:-:S02]  /*0720*/  @P1 LEA.HI.X R5, R10, c[0x0][0x174], R5, 0x2, P4 ;  /* 0x00005d000a051a11 */ /* 0x000fc400020f1405 */
[----:B------:R-:W-:Y:S02]  /*0730*/  @P2 LEA R6, P3, R8, c[0x0][0x170], 0x2 ;  /* 0x00005c0008062a11 */ /* 0x000fe400078610ff */
[----:B------:R-:W-:Y:S01]  /*0740*/  @!P5 IADD3 R11, R15, R21, RZ ;  /* 0x000000150f0bd210 */ /* 0x000fe20007ffe0ff */
[----:B------:R-:W-:Y:S01]  /*0750*/  @!P6 IMAD R15, R73, c[0x0][0x1c4], R0 ;  /* 0x00007100490fea24 */ /* 0x000fe200078e0200 */
[----:B------:R-:W-:Y:S02]  /*0760*/  @!P5 LEA R10, P4, R14, c[0x0][0x170], 0x2 ;  /* 0x00005c000e0ada11 */ /* 0x000fe400078810ff */
[----:B------:R-:W-:Y:S02]  /*0770*/  @P2 LEA.HI.X R7, R8, c[0x0][0x174], R7, 0x2, P3 ;  /* 0x00005d0008072a11 */ /* 0x000fe400018f1407 */
[----:B------:R-:W-:Y:S02]  /*0780*/  @!P5 LEA.HI.X R11, R14, c[0x0][0x174], R11, 0x2, P4 ;  /* 0x00005d000e0bda11 */ /* 0x000fe400020f140b */
[----:B------:R-:W-:-:S02]  /*0790*/  @P0 IADD3 R9, R13, R19, RZ ;  /* 0x000000130d090210 */ /* 0x000fc40007ffe0ff */
[----:B------:R-:W-:Y:S01]  /*07a0*/  @P0 LEA R8, P3, R12, c[0x0][0x170], 0x2 ;  /* 0x00005c000c080a11 */ /* 0x000fe200078610ff */
[----:B------:R-:W-:Y:S01]  /*07b0*/  CS2R R18, SRZ ;  /* 0x0000000000127805 */ /* 0x000fe2000001ff00 */
[----:B------:R-:W-:Y:S02]  /*07c0*/  ISETP.GE.U32.AND P4, PT, R72, c[0x0][0x1c8], PT ;  /* 0x0000720048007a0c */ /* 0x000fe40003f86070 */
[----:B------:R-:W-:Y:S02]  /*07d0*/  @P0 LEA.HI.X R9, R12, c[0x0][0x174], R9, 0x2, P3 ;  /* 0x00005d000c090a11 */ /* 0x000fe400018f1409 */
[----:B------:R-:W-:Y:S01]  /*07e0*/  ISETP.GE.AND.EX P4, PT, R59, c[0x0][0x1cc], PT, P4 ;  /* 0x000073003b007a0c */ /* 0x000fe20003f86340 */
[----:B------:R0:W2:Y:S01]  /*07f0*/  @!P5 LDG.E.64 R18, [R10.64] ;  /* 0x000000060a12d981 */ /* 0x0000a2000c1e1b00 */
[----:B------:R-:W-:Y:S02]  /*0800*/  ISETP.GE.U32.AND P3, PT, R71, c[0x0][0x1c8], PT ;  /* 0x0000720047007a0c */ /* 0x000fe40003f66070 */
[----:B------:R-:W-:-:S02]  /*0810*/  @!P6 MOV R12, R2 ;  /* 0x00000002000ce202 */ /* 0x000fc40000000f00 */
[----:B------:R-:W-:Y:S02]  /*0820*/  @!P6 MOV R13, R17 ;  /* 0x00000011000de202 */ /* 0x000fe40000000f00 */
[----:B------:R-:W-:Y:S02]  /*0830*/  ISETP.GT.U32.OR P4, PT, R83, 0x1bf, P4 ;  /* 0x000001bf5300780c */ /* 0x000fe40002784470 */
[----:B------:R-:W-:Y:S01]  /*0840*/  ISETP.GE.AND.EX P3, PT, R58, c[0x0][0x1cc], PT, P3 ;  /* 0x000073003a007a0c */ /* 0x000fe20003f66330 */
[----:B------:R-:W-:-:S03]  /*0850*/  @!P6 IMAD.WIDE.U32 R12, R73, c[0x0][0x1c0], R12 ;  /* 0x00007000490cea25 */ /* 0x000fc600078e000c */
[----:B------:R-:W-:Y:S02]  /*0860*/  ISETP.GT.U32.OR P3, PT, R83, 0x1bf, P3 ;  /* 0x000001bf5300780c */ /* 0x000fe40001f64470 */
[----:B------:R-:W-:Y:S02]  /*0870*/  @!P6 IADD3 R13, R13, R15, RZ ;  /* 0x0000000f0d0de210 */ /* 0x000fe40007ffe0ff */
[----:B------:R-:W-:-:S03]  /*0880*/  @!P6 LEA R14, P5, R12, c[0x0][0x170], 0x2 ;  /* 0x00005c000c0eea11 */ /* 0x000fc600078a10ff */
[-C--:B0-----:R-:W-:Y:S02]  /*0890*/  @!P4 MOV R10, R2.reuse ;  /* 0x00000002000ac202 */ /* 0x081fe40000000f00 */
[----:B------:R-:W-:Y:S01]  /*08a0*/  @!P6 LEA.HI.X R15, R12, c[0x0][0x174], R13, 0x2, P5 ;  /* 0x00005d000c0fea11 */ /* 0x000fe200028f140d */
[----:B------:R-:W-:Y:S01]  /*08b0*/  @!P4 IMAD R13, R59, c[0x0][0x1c0], RZ ;  /* 0x000070003b0dca24 */ /* 0x000fe200078e02ff */
[-C--:B------:R-:W-:Y:S01]  /*08c0*/  @!P4 MOV R11, R17.reuse ;  /* 0x00000011000bc202 */ /* 0x080fe20000000f00 */
[----:B------:R-:W-:Y:S01]  /*08d0*/  CS2R R20, SRZ ;  /* 0x0000000000147805 */ /* 0x000fe2000001ff00 */
[----:B------:R-:W-:Y:S01]  /*08e0*/  @!P3 MOV R24, R2 ;  /* 0x000000020018b202 */ /* 0x000fe20000000f00 */
[C---:B------:R-:W-:Y:S01]  /*08f0*/  @!P4 IMAD R13, R72.reuse, c[0x0][0x1c4], R13 ;  /* 0x00007100480dca24 */ /* 0x040fe200078e020d */
[----:B------:R-:W-:Y:S01]  /*0900*/  @!P3 MOV R25, R17 ;  /* 0x000000110019b202 */ /* 0x000fe20000000f00 */
[----:B------:R-:W-:Y:S01]  /*0910*/  @!P4 IMAD.WIDE.U32 R10, R72, c[0x0][0x1c0], R10 ;  /* 0x00007000480aca25 */ /* 0x000fe200078e000a */
[----:B------:R-:W-:Y:S01]  /*0920*/  ISETP.GE.U32.AND P5, PT, R70, c[0x0][0x1c8], PT ;  /* 0x0000720046007a0c */ /* 0x000fe20003fa6070 */
[----:B------:R0:W3:Y:S02]  /*0930*/  @!P6 LDG.E.64 R20, [R14.64] ;  /* 0x000000060e14e981 */ /* 0x0000e4000c1e1b00 */
[----:B------:R-:W-:Y:S01]  /*0940*/  @!P3 IMAD R0, R58, c[0x0][0x1c0], RZ ;  /* 0x000070003a00ba24 */ /* 0x000fe200078e02ff */
[----:B------:R-:W-:Y:S01]  /*0950*/  SHF.R.S32.HI R57, RZ, 0x1f, R70 ;  /* 0x0000001fff397819 */ /* 0x000fe20000011446 */
[----:B------:R-:W-:Y:S01]  /*0960*/  @!P3 IMAD.WIDE.U32 R24, R71, c[0x0][0x1c0], R24 ;  /* 0x000070004718ba25 */ /* 0x000fe200078e0018 */
[----:B------:R-:W-:-:S02]  /*0970*/  @!P4 IADD3 R11, R11, R13, RZ ;  /* 0x0000000d0b0bc210 */ /* 0x000fc40007ffe0ff */
[C---:B------:R-:W-:Y:S01]  /*0980*/  @!P4 LEA R12, P6, R10.reuse, c[0x0][0x170], 0x2 ;  /* 0x00005c000a0cca11 */ /* 0x040fe200078c10ff */
[----:B------:R-:W-:Y:S01]  /*0990*/  @!P3 IMAD R27, R71, c[0x0][0x1c4], R0 ;  /* 0x00007100471bba24 */ /* 0x000fe200078e0200 */
[----:B------:R-:W-:Y:S01]  /*09a0*/  ISETP.GE.AND.EX P5, PT, R57, c[0x0][0x1cc], PT, P5 ;  /* 0x0000730039007a0c */ /* 0x000fe20003fa6350 */
[----:B------:R-:W-:Y:S01]  /*09b0*/  CS2R R22, SRZ ;  /* 0x0000000000167805 */ /* 0x000fe2000001ff00 */
[----:B------:R-:W-:Y:S02]  /*09c0*/  @!P4 LEA.HI.X R13, R10, c[0x0][0x174], R11, 0x2, P6 ;  /* 0x00005d000a0dca11 */ /* 0x000fe400030f140b */
[----:B------:R-:W-:Y:S02]  /*09d0*/  @!P3 IADD3 R11, R25, R27, RZ ;  /* 0x0000001b190bb210 */ /* 0x000fe40007ffe0ff */
[----:B------:R-:W-:Y:S01]  /*09e0*/  @!P3 LEA R10, P6, R24, c[0x0][0x170], 0x2 ;  /* 0x00005c00180aba11 */ /* 0x000fe200078c10ff */
[----:B------:R1:W4:Y:S01]  /*09f0*/  @!P4 LDG.E.64 R22, [R12.64] ;  /* 0x000000060c16c981 */ /* 0x000322000c1e1b00 */
[----:B------:R-:W-:-:S02]  /*0a00*/  ISETP.GT.U32.OR P5, PT, R83, 0x1bf, P5 ;  /* 0x000001bf5300780c */ /* 0x000fc40002fa4470 */
[----:B------:R-:W-:Y:S02]  /*0a10*/  @!P3 LEA.HI.X R11, R24, c[0x0][0x174], R11, 0x2, P6 ;  /* 0x00005d00180bba11 */ /* 0x000fe400030f140b */
[----:B------:R-:W-:Y:S02]  /*0a20*/  ISETP.GE.U32.AND P4, PT, R69, c[0x0][0x1c8], PT ;  /* 0x0000720045007a0c */ /* 0x000fe40003f86070 */
[----:B------:R-:W-:Y:S02]  /*0a30*/  ISETP.GE.U32.AND P6, PT, R68, c[0x0][0x1c8], PT ;  /* 0x0000720044007a0c */ /* 0x000fe40003fc6070 */
[----:B------:R-:W-:Y:S02]  /*0a40*/  SHF.R.S32.HI R56, RZ, 0x1f, R69 ;  /* 0x0000001fff387819 */ /* 0x000fe40000011445 */
[----:B------:R-:W-:Y:S02]  /*0a50*/  SHF.R.S32.HI R55, RZ, 0x1f, R68 ;  /* 0x0000001fff377819 */ /* 0x000fe40000011444 */
[----:B------:R-:W-:-:S02]  /*0a60*/  ISETP.GE.AND.EX P4, PT, R56, c[0x0][0x1cc], PT, P4 ;  /* 0x0000730038007a0c */ /* 0x000fc40003f86340 */
[----:B------:R-:W-:Y:S02]  /*0a70*/  ISETP.GE.AND.EX P6, PT, R55, c[0x0][0x1cc], PT, P6 ;  /* 0x0000730037007a0c */ /* 0x000fe40003fc6360 */
[C---:B------:R-:W-:Y:S02]  /*0a80*/  ISETP.GT.U32.OR P4, PT, R83.reuse, 0x1bf, P4 ;  /* 0x000001bf5300780c */ /* 0x040fe40002784470 */
[----:B------:R-:W-:Y:S01]  /*0a90*/  ISETP.GT.U32.OR P6, PT, R83, 0x1bf, P6 ;  /* 0x000001bf5300780c */ /* 0x000fe200037c4470 */
[----:B0-----:R-:W-:Y:S01]  /*0aa0*/  @!P5 IMAD R15, R57, c[0x0][0x1c0], RZ ;  /* 0x00007000390fda24 */ /* 0x001fe200078e02ff */
[----:B-1----:R-:W-:Y:S02]  /*0ab0*/  @!P5 MOV R12, R2 ;  /* 0x00000002000cd202 */ /* 0x002fe40000000f00 */
[----:B------:R-:W-:Y:S01]  /*0ac0*/  @!P5 MOV R13, R17 ;  /* 0x00000011000dd202 */ /* 0x000fe20000000f00 */
[----:B------:R-:W-:Y:S01]  /*0ad0*/  CS2R R24, SRZ ;  /* 0x0000000000187805 */ /* 0x000fe2000001ff00 */
[----:B------:R-:W-:-:S03]  /*0ae0*/  @!P5 IMAD R15, R70, c[0x0][0x1c4], R15 ;  /* 0x00007100460fda24 */ /* 0x000fc600078e020f */
[----:B------:R-:W-:Y:S02]  /*0af0*/  @!P5 IMAD.WIDE.U32 R12, R70, c[0x0][0x1c0], R12 ;  /* 0x00007000460cda25 */ /* 0x000fe400078e000c */
[----:B------:R0:W5:Y:S02]  /*0b00*/  @!P3 LDG.E.64 R24, [R10.64] ;  /* 0x000000060a18b981 */ /* 0x000164000c1e1b00 */
[----:B------:R-:W-:Y:S01]  /*0b10*/  @!P6 IMAD R29, R55, c[0x0][0x1c0], RZ ;  /* 0x00007000371dea24 */ /* 0x000fe200078e02ff */
[----:B------:R-:W-:Y:S02]  /*0b20*/  @!P5 IADD3 R13, R13, R15, RZ ;  /* 0x0000000f0d0dd210 */ /* 0x000fe40007ffe0ff */
[----:B------:R-:W-:Y:S01]  /*0b30*/  @!P5 LEA R14, P3, R12, c[0x0][0x170], 0x2 ;  /* 0x00005c000c0eda11 */ /* 0x000fe200078610ff */
[----:B------:R-:W-:Y:S01]  /*0b40*/  @!P4 IMAD R0, R56, c[0x0][0x1c0], RZ ;  /* 0x000070003800ca24 */ /* 0x000fe200078e02ff */
[----:B------:R-:W-:Y:S01]  /*0b50*/  CS2R R26, SRZ ;  /* 0x00000000001a7805 */ /* 0x000fe2000001ff00 */
[----:B0-----:R-:W-:-:S02]  /*0b60*/  @!P4 MOV R10, R2 ;  /* 0x00000002000ac202 */ /* 0x001fc40000000f00 */
[-C--:B------:R-:W-:Y:S01]  /*0b70*/  @!P4 MOV R11, R17.reuse ;  /* 0x00000011000bc202 */ /* 0x080fe20000000f00 */
[----:B------:R-:W-:Y:S01]  /*0b80*/  @!P6 IMAD R31, R68, c[0x0][0x1c4], R29 ;  /* 0x00007100441fea24 */ /* 0x000fe200078e021d */
[----:B------:R-:W-:Y:S01]  /*0b90*/  @!P5 LEA.HI.X R15, R12, c[0x0][0x174], R13, 0x2, P3 ;  /* 0x00005d000c0fda11 */ /* 0x000fe200018f140d */
[----:B------:R-:W-:Y:S01]  /*0ba0*/  @!P4 IMAD R13, R69, c[0x0][0x1c4], R0 ;  /* 0x00007100450dca24 */ /* 0x000fe200078e0200 */
[----:B------:R-:W-:Y:S01]  /*0bb0*/  ISETP.GE.U32.AND P3, PT, R67, c[0x0][0x1c8], PT ;  /* 0x0000720043007a0c */ /* 0x000fe20003f66070 */
[----:B------:R-:W-:Y:S01]  /*0bc0*/  @!P4 IMAD.WIDE.U32 R10, R69, c[0x0][0x1c0], R10 ;  /* 0x00007000450aca25 */ /* 0x000fe200078e000a */
[----:B------:R-:W-:Y:S01]  /*0bd0*/  SHF.R.S32.HI R54, RZ, 0x1f, R67 ;  /* 0x0000001fff367819 */ /* 0x000fe20000011443 */
[----:B------:R0:W3:Y:S01]  /*0be0*/  @!P5 LDG.E.64 R26, [R14.64] ;  /* 0x000000060e1ad981 */ /* 0x0000e2000c1e1b00 */
[----:B------:R-:W-:Y:S02]  /*0bf0*/  @!P6 MOV R28, R2 ;  /* 0x00000002001ce202 */ /* 0x000fe40000000f00 */
[----:B------:R-:W-:-:S02]  /*0c00*/  @!P6 MOV R29, R17 ;  /* 0x00000011001de202 */ /* 0x000fc40000000f00 */
[----:B------:R-:W-:Y:S02]  /*0c10*/  ISETP.GE.AND.EX P5, PT, R54, c[0x0][0x1cc], PT, P3 ;  /* 0x0000730036007a0c */ /* 0x000fe40003fa6330 */
[----:B------:R-:W-:Y:S01]  /*0c20*/  @!P4 IADD3 R11, R11, R13, RZ ;  /* 0x0000000d0b0bc210 */ /* 0x000fe20007ffe0ff */
[----:B------:R-:W-:Y:S01]  /*0c30*/  @!P6 IMAD.WIDE.U32 R28, R68, c[0x0][0x1c0], R28 ;  /* 0x00007000441cea25 */ /* 0x000fe200078e001c */
[C---:B------:R-:W-:Y:S02]  /*0c40*/  @!P4 LEA R12, P3, R10.reuse, c[0x0][0x170], 0x2 ;  /* 0x00005c000a0cca11 */ /* 0x040fe400078610ff */
[----:B------:R-:W-:Y:S02]  /*0c50*/  ISETP.GT.U32.OR P5, PT, R83, 0x1bf, P5 ;  /* 0x000001bf5300780c */ /* 0x000fe40002fa4470 */
[----:B------:R-:W-:Y:S02]  /*0c60*/  @!P4 LEA.HI.X R13, R10, c[0x0][0x174], R11, 0x2, P3 ;  /* 0x00005d000a0dca11 */ /* 0x000fe400018f140b */
[----:B------:R-:W-:-:S02]  /*0c70*/  @!P6 IADD3 R11, R29, R31, RZ ;  /* 0x0000001f1d0be210 */ /* 0x000fc40007ffe0ff */
[----:B0-----:R-:W-:-:S04]  /*0c80*/  @!P6 LEA R14, P3, R28, c[0x0][0x170], 0x2 ;  /* 0x00005c001c0eea11 */ /* 0x001fc800078610ff */
[----:B------:R-:W-:Y:S02]  /*0c90*/  @!P6 LEA.HI.X R15, R28, c[0x0][0x174], R11, 0x2, P3 ;  /* 0x00005d001c0fea11 */ /* 0x000fe400018f140b */
[----:B------:R-:W-:Y:S01]  /*0ca0*/  CS2R R28, SRZ ;  /* 0x00000000001c7805 */ /* 0x000fe2000001ff00 */
[----:B------:R-:W-:Y:S01]  /*0cb0*/  @!P5 MOV R30, R2 ;  /* 0x00000002001ed202 */ /* 0x000fe20000000f00 */
[----:B------:R-:W-:Y:S01]  /*0cc0*/  @!P5 IMAD R0, R54, c[0x0][0x1c0], RZ ;  /* 0x000070003600da24 */ /* 0x000fe200078e02ff */
[----:B------:R-:W-:Y:S02]  /*0cd0*/  @!P5 MOV R31, R17 ;  /* 0x00000011001fd202 */ /* 0x000fe40000000f00 */
[----:B------:R-:W-:Y:S01]  /*0ce0*/  SHF.R.S32.HI R53, RZ, 0x1f, R66 ;  /* 0x0000001fff357819 */ /* 0x000fe20000011442 */
[----:B------:R0:W3:Y:S01]  /*0cf0*/  @!P4 LDG.E.64 R28, [R12.64] ;  /* 0x000000060c1cc981 */ /* 0x0000e2000c1e1b00 */
[----:B------:R-:W-:Y:S01]  /*0d00*/  ISETP.GE.U32.AND P4, PT, R66, c[0x0][0x1c8], PT ;  /* 0x0000720042007a0c */ /* 0x000fe20003f86070 */
[----:B------:R-:W-:-:S02]  /*0d10*/  @!P5 IMAD R11, R67, c[0x0][0x1c4], R0 ;  /* 0x00007100430bda24 */ /* 0x000fc400078e0200 */
[----:B------:R-:W-:Y:S01]  /*0d20*/  @!P5 IMAD.WIDE.U32 R30, R67, c[0x0][0x1c0], R30 ;  /* 0x00007000431eda25 */ /* 0x000fe200078e001e */
[----:B------:R-:W-:-:S04]  /*0d30*/  ISETP.GE.AND.EX P4, PT, R53, c[0x0][0x1cc], PT, P4 ;  /* 0x0000730035007a0c */ /* 0x000fc80003f86340 */
[----:B------:R-:W-:Y:S02]  /*0d40*/  ISETP.GT.U32.OR P4, PT, R83, 0x1bf, P4 ;  /* 0x000001bf5300780c */ /* 0x000fe40002784470 */
[----:B------:R-:W-:Y:S02]  /*0d50*/  @!P5 IADD3 R11, R31, R11, RZ ;  /* 0x0000000b1f0bd210 */ /* 0x000fe40007ffe0ff */
[C---:B------:R-:W-:Y:S02]  /*0d60*/  @!P5 LEA R10, P3, R30.reuse, c[0x0][0x170], 0x2 ;  /* 0x00005c001e0ada11 */ /* 0x040fe400078610ff */
[----:B------:R-:W-:Y:S02]  /*0d70*/  SHF.R.S32.HI R52, RZ, 0x1f, R65 ;  /* 0x0000001fff347819 */ /* 0x000fe40000011441 */
[----:B------:R-:W-:Y:S02]  /*0d80*/  @!P5 LEA.HI.X R11, R30, c[0x0][0x174], R11, 0x2, P3 ;  /* 0x00005d001e0bda11 */ /* 0x000fe400018f140b */
[----:B------:R-:W-:Y:S01]  /*0d90*/  CS2R R30, SRZ ;  /* 0x00000000001e7805 */ /* 0x000fe2000001ff00 */
[----:B------:R-:W-:Y:S01]  /*0da0*/  ISETP.GE.U32.AND P3, PT, R65, c[0x0][0x1c8], PT ;  /* 0x0000720041007a0c */ /* 0x000fe20003f66070 */
[----:B------:R-:W-:-:S03]  /*0db0*/  CS2R R32, SRZ ;  /* 0x0000000000207805 */ /* 0x000fc6000001ff00 */
[----:B------:R-:W-:Y:S01]  /*0dc0*/  ISETP.GE.AND.EX P3, PT, R52, c[0x0][0x1cc], PT, P3 ;  /* 0x0000730034007a0c */ /* 0x000fe20003f66330 */
[----:B------:R1:W3:Y:S01]  /*0dd0*/  @P2 LDG.E.64 R30, [R6.64] ;  /* 0x00000006061e2981 */ /* 0x0002e2000c1e1b00 */
[----:B0-----:R-:W-:Y:S01]  /*0de0*/  @!P4 IMAD R13, R53, c[0x0][0x1c0], RZ ;  /* 0x00007000350dca24 */ /* 0x001fe200078e02ff */
[----:B------:R-:W-:Y:S01]  /*0df0*/  CS2R R34, SRZ ;  /* 0x0000000000227805 */ /* 0x000fe2000001ff00 */
[----:B------:R-:W-:Y:S01]  /*0e00*/  ISETP.GT.U32.OR P3, PT, R83, 0x1bf, P3 ;  /* 0x000001bf5300780c */ /* 0x000fe20001f64470 */
[----:B------:R-:W-:Y:S01]  /*0e10*/  CS2R R36, SRZ ;  /* 0x0000000000247805 */ /* 0x000fe2000001ff00 */
[C---:B------:R-:W-:Y:S01]  /*0e20*/  @!P4 IMAD R13, R66.reuse, c[0x0][0x1c4], R13 ;  /* 0x00007100420dca24 */ /* 0x040fe200078e020d */
[----:B------:R0:W4:Y:S01]  /*0e30*/  @P1 LDG.E.64 R32, [R4.64] ;  /* 0x0000000604201981 */ /* 0x000122000c1e1b00 */
[----:B-1----:R-:W-:Y:S01]  /*0e40*/  @!P4 MOV R6, R2 ;  /* 0x000000020006c202 */ /* 0x002fe20000000f00 */
[----:B------:R-:W-:Y:S01]  /*0e50*/  CS2R R38, SRZ ;  /* 0x0000000000267805 */ /* 0x000fe2000001ff00 */
[----:B------:R-:W-:Y:S01]  /*0e60*/  @!P4 MOV R7, R17 ;  /* 0x000000110007c202 */ /* 0x000fe20000000f00 */
[----:B------:R1:W5:Y:S04]  /*0e70*/  @!P6 LDG.E.64 R34, [R14.64] ;  /* 0x000000060e22e981 */ /* 0x000368000c1e1b00 */
[----:B------:R-:W-:Y:S01]  /*0e80*/  @!P4 IMAD.WIDE.U32 R6, R66, c[0x0][0x1c0], R6 ;  /* 0x000070004206ca25 */ /* 0x000fe200078e0006 */
[----:B------:R1:W5:Y:S04]  /*0e90*/  @P0 LDG.E.64 R36, [R8.64] ;  /* 0x0000000608240981 */ /* 0x000368000c1e1b00 */
[----:B0-----:R-:W-:Y:S01]  /*0ea0*/  @!P4 IADD3 R5, R7, R13, RZ ;  /* 0x0000000d0705c210 */ /* 0x001fe20007ffe0ff */
[----:B------:R0:W5:Y:S01]  /*0eb0*/  @!P5 LDG.E.64 R38, [R10.64] ;  /* 0x000000060a26d981 */ /* 0x000162000c1e1b00 */
[----:B------:R-:W-:Y:S01]  /*0ec0*/  @!P4 LEA R4, P6, R6, c[0x0][0x170], 0x2 ;  /* 0x00005c000604ca11 */ /* 0x000fe200078c10ff */
[----:B------:R-:W-:Y:S01]  /*0ed0*/  @!P3 IMAD R0, R52, c[0x0][0x1c0], RZ ;  /* 0x000070003400ba24 */ /* 0x000fe200078e02ff */
[----:B------:R-:W-:-:S02]  /*0ee0*/  ISETP.GE.U32.AND P5, PT, R64, c[0x0][0x1c8], PT ;  /* 0x0000720040007a0c */ /* 0x000fc40003fa6070 */
[----:B------:R-:W-:Y:S01]  /*0ef0*/  @!P4 LEA.HI.X R5, R6, c[0x0][0x174], R5, 0x2, P6 ;  /* 0x00005d000605ca11 */ /* 0x000fe200030f1405 */
[----:B------:R-:W-:Y:S01]  /*0f00*/  CS2R R40, SRZ ;  /* 0x0000000000287805 */ /* 0x000fe2000001ff00 */
[----:B------:R-:W-:Y:S02]  /*0f10*/  SHF.R.S32.HI R51, RZ, 0x1f, R64 ;  /* 0x0000001fff337819 */ /* 0x000fe40000011440 */
[----:B------:R-:W-:Y:S02]  /*0f20*/  @!P3 MOV R6, R2 ;  /* 0x000000020006b202 */ /* 0x000fe40000000f00 */
[----:B------:R-:W-:Y:S01]  /*0f30*/  @!P3 MOV R7, R17 ;  /* 0x000000110007b202 */ /* 0x000fe20000000f00 */
[----:B-1----:R-:W-:Y:S01]  /*0f40*/  @!P3 IMAD R9, R65, c[0x0][0x1c4], R0 ;  /* 0x000071004109ba24 */ /* 0x002fe200078e0200 */
[----:B------:R-:W-:Y:S01]  /*0f50*/  ISETP.GE.AND.EX P5, PT, R51, c[0x0][0x1cc], PT, P5 ;  /* 0x0000730033007a0c */ /* 0x000fe20003fa6350 */
[----:B------:R1:W5:Y:S01]  /*0f60*/  @!P4 LDG.E.64 R40, [R4.64] ;  /* 0x000000060428c981 */ /* 0x000362000c1e1b00 */
[----:B------:R-:W-:Y:S01]  /*0f70*/  ISETP.GE.U32.AND P6, PT, R63, c[0x0][0x1c8], PT ;  /* 0x000072003f007a0c */ /* 0x000fe20003fc6070 */
[----:B------:R-:W-:Y:S01]  /*0f80*/  @!P3 IMAD.WIDE.U32 R6, R65, c[0x0][0x1c0], R6 ;  /* 0x000070004106ba25 */ /* 0x000fe200078e0006 */
[----:B------:R-:W-:-:S02]  /*0f90*/  SHF.R.S32.HI R50, RZ, 0x1f, R63 ;  /* 0x0000001fff327819 */ /* 0x000fc4000001143f */
[----:B------:R-:W-:Y:S02]  /*0fa0*/  ISETP.GT.U32.OR P4, PT, R83, 0x1bf, P5 ;  /* 0x000001bf5300780c */ /* 0x000fe40002f84470 */
[----:B------:R-:W-:Y:S02]  /*0fb0*/  ISETP.GE.AND.EX P6, PT, R50, c[0x0][0x1cc], PT, P6 ;  /* 0x0000730032007a0c */ /* 0x000fe40003fc6360 */
[----:B------:R-:W-:Y:S02]  /*0fc0*/  @!P3 IADD3 R7, R7, R9, RZ ;  /* 0x000000090707b210 */ /* 0x000fe40007ffe0ff */
[C---:B------:R-:W-:Y:S02]  /*0fd0*/  @!P3 LEA R8, P5, R6.reuse, c[0x0][0x170], 0x2 ;  /* 0x00005c000608ba11 */ /* 0x040fe400078a10ff */
[----:B------:R-:W-:Y:S02]  /*0fe0*/  ISETP.GT.U32.OR P6, PT, R83, 0x1bf, P6 ;  /* 0x000001bf5300780c */ /* 0x000fe400037c4470 */
[----:B------:R-:W-:-:S02]  /*0ff0*/  @!P3 LEA.HI.X R9, R6, c[0x0][0x174], R7, 0x2, P5 ;  /* 0x00005d000609ba11 */ /* 0x000fc400028f1407 */
[----:B------:R-:W-:Y:S02]  /*1000*/  ISETP.GE.U32.AND P5, PT, R62, c[0x0][0x1c8], PT ;  /* 0x000072003e007a0c */ /* 0x000fe40003fa6070 */
[----:B------:R-:W-:Y:S01]  /*1010*/  SHF.R.S32.HI R0, RZ, 0x1f, R62 ;  /* 0x0000001fff007819 */ /* 0x000fe2000001143e */
[----:B-1----:R-:W-:-:S03]  /*1020*/  @!P4 IMAD R5, R51, c[0x0][0x1c0], RZ ;  /* 0x000070003305ca24 */ /* 0x002fc600078e02ff */
[----:B------:R-:W-:Y:S01]  /*1030*/  ISETP.GE.AND.EX P5, PT, R0, c[0x0][0x1cc], PT, P5 ;  /* 0x0000730000007a0c */ /* 0x000fe20003fa6350 */
[----:B------:R-:W-:-:S03]  /*1040*/  @!P4 IMAD R7, R64, c[0x0][0x1c4], R5 ;  /* 0x000071004007ca24 */ /* 0x000fc600078e0205 */
[----:B------:R-:W-:Y:S01]  /*1050*/  ISETP.GT.U32.OR P5, PT, R83, 0x1bf, P5 ;  /* 0x000001bf5300780c */ /* 0x000fe20002fa4470 */
[----:B0-----:R-:W-:Y:S01]  /*1060*/  @!P6 IMAD R10, R50, c[0x0][0x1c0], RZ ;  /* 0x00007000320aea24 */ /* 0x001fe200078e02ff */
[-C--:B------:R-:W-:Y:S02]  /*1070*/  @!P4 MOV R4, R2.reuse ;  /* 0x000000020004c202 */ /* 0x080fe40000000f00 */
[-C--:B------:R-:W-:Y:S01]  /*1080*/  @!P4 MOV R5, R17.reuse ;  /* 0x000000110005c202 */ /* 0x080fe20000000f00 */
[----:B------:R-:W-:Y:S01]  /*1090*/  CS2R R42, SRZ ;  /* 0x00000000002a7805 */ /* 0x000fe2000001ff00 */
[----:B------:R-:W-:Y:S01]  /*10a0*/  @!P6 IMAD R13, R63, c[0x0][0x1c4], R10 ;  /* 0x000071003f0dea24 */ /* 0x000fe200078e020a */
[-C--:B------:R-:W-:Y:S02]  /*10b0*/  @!P6 MOV R10, R2.reuse ;  /* 0x00000002000ae202 */ /* 0x080fe40000000f00 */
[----:B------:R-:W-:Y:S01]  /*10c0*/  @!P4 IMAD.WIDE.U32 R4, R64, c[0x0][0x1c0], R4 ;  /* 0x000070004004ca25 */ /* 0x000fe200078e0004 */
[----:B------:R-:W-:Y:S01]  /*10d0*/  @!P6 MOV R11, R17 ;  /* 0x00000011000be202 */ /* 0x000fe20000000f00 */
[----:B------:R0:W5:Y:S02]  /*10e0*/  @!P3 LDG.E.64 R42, [R8.64] ;  /* 0x00000006082ab981 */ /* 0x000164000c1e1b00 */
[----:B------:R-:W-:Y:S01]  /*10f0*/  @!P5 IMAD R15, R0, c[0x0][0x1c0], RZ ;  /* 0x00007000000fda24 */ /* 0x000fe200078e02ff */
[----:B------:R-:W-:Y:S01]  /*1100*/  @!P4 IADD3 R5, R5, R7, RZ ;  /* 0x000000070505c210 */ /* 0x000fe20007ffe0ff */
[----:B------:R-:W-:Y:S01]  /*1110*/  @!P6 IMAD.WIDE.U32 R10, R63, c[0x0][0x1c0], R10 ;  /* 0x000070003f0aea25 */ /* 0x000fe200078e000a */
[----:B------:R-:W-:Y:S01]  /*1120*/  @!P4 LEA R6, P3, R4, c[0x0][0x170], 0x2 ;  /* 0x00005c000406ca11 */ /* 0x000fe200078610ff */
[----:B------:R-:W-:Y:S01]  /*1130*/  CS2R R44, SRZ ;  /* 0x00000000002c7805 */ /* 0x000fe2000001ff00 */
[----:B0-----:R-:W-:-:S02]  /*1140*/  @!P5 MOV R8, R2 ;  /* 0x000000020008d202 */ /* 0x001fc40000000f00 */
[----:B------:R-:W-:Y:S01]  /*1150*/  @!P5 MOV R9, R17 ;  /* 0x000000110009d202 */ /* 0x000fe20000000f00 */
[----:B------:R-:W-:Y:S01]  /*1160*/  @!P5 IMAD R15, R62, c[0x0][0x1c4], R15 ;  /* 0x000071003e0fda24 */ /* 0x000fe200078e020f */
[----:B------:R-:W-:Y:S02]  /*1170*/  @!P4 LEA.HI.X R7, R4, c[0x0][0x174], R5, 0x2, P3 ;  /* 0x00005d000407ca11 */ /* 0x000fe400018f1405 */
[----:B------:R-:W-:Y:S01]  /*1180*/  @!P6 IADD3 R5, R11, R13, RZ ;  /* 0x0000000d0b05e210 */ /* 0x000fe20007ffe0ff */
[----:B------:R-:W-:Y:S01]  /*1190*/  @!P5 IMAD.WIDE.U32 R8, R62, c[0x0][0x1c0], R8 ;  /* 0x000070003e08da25 */ /* 0x000fe200078e0008 */
[C---:B------:R-:W-:Y:S01]  /*11a0*/  @!P6 LEA R4, P3, R10.reuse, c[0x0][0x170], 0x2 ;  /* 0x00005c000a04ea11 */ /* 0x040fe200078610ff */
[----:B------:R-:W-:Y:S01]  /*11b0*/  CS2R R46, SRZ ;  /* 0x00000000002e7805 */ /* 0x000fe2000001ff00 */
[----:B------:R3:W5:Y:S02]  /*11c0*/  @!P4 LDG.E.64 R44, [R6.64] ;  /* 0x00000006062cc981 */ /* 0x000764000c1e1b00 */
[----:B------:R-:W-:-:S02]  /*11d0*/  @!P6 LEA.HI.X R5, R10, c[0x0][0x174], R5, 0x2, P3 ;  /* 0x00005d000a05ea11 */ /* 0x000fc400018f1405 */
        /* <DEDUP_REMOVED lines=16> */
[----:B-----5:R-:W-:Y:S02]  /*12e0*/  FADD.FTZ R5, R36, R37 ;  /* 0x0000002524057221 */ /* 0x020fe40000010000 */
[----:B------:R-:W-:Y:S02]  /*12f0*/  FADD.FTZ R9, RZ, R9 ;  /* 0x00000009ff097221 */ /* 0x000fe40000010000 */
        /* <DEDUP_REMOVED lines=134> */
.L_x_4778:
[----:B------:R-:W-:Y:S05]  /*1b60*/  BSYNC B0 ;  /* 0x0000000000007941 */ /* 0x000fea0003800000 */
.L_x_4777:
        /* <DEDUP_REMOVED lines=25> */
.L_x_4781:
[----:B------:R-:W2:Y:S01]  /*1d00*/  LDG.E.STRONG.GPU R6, [R4.64] ;  /* 0x0000000604067981 */ /* 0x000ea2000c1ef900 */
[----:B------:R-:W-:Y:S01]  /*1d10*/  YIELD ;  /* 0x0000000000007946 */ /* 0x000fe20003800000 */
[----:B--2---:R-:W-:Y:S01]  /*1d20*/  ISETP.NE.AND P3, PT, R6, R7, PT ;  /* 0x000000070600720c */ /* 0x004fe20003f65270 */
[----:B------:R-:W-:-:S12]  /*1d30*/  CCTL.IVALL ;  /* 0x00000000ff00798f */ /* 0x000fd80002000000 */
[----:B------:R-:W-:Y:S05]  /*1d40*/  @P3 BRA `(.L_x_4781) ;  /* 0xffffffb000003947 */ /* 0x000fea000383ffff */
.L_x_4780:
        /* <DEDUP_REMOVED lines=11> */
.L_x_4783:
        /* <DEDUP_REMOVED lines=59> */
.L_x_4782:
        /* <DEDUP_REMOVED lines=19> */
.L_x_4785:
[----:B------:R-:W-:Y:S05]  /*22e0*/  BSYNC B0 ;  /* 0x0000000000007941 */ /* 0x000fea0003800000 */
.L_x_4784:
        /* <DEDUP_REMOVED lines=30> */
.L_x_4779:
        /* <DEDUP_REMOVED lines=14> */
[----:B------:R-:W2:Y:S04]  /*25b0*/  LDG.E.U16 R89, [R8.64+0x2] ;  /* 0x0000020608597981 */ /* 0x000ea8000c1e1500 */
[----:B------:R2:W3:Y:S04]  /*25c0*/  LDG.E.U16 R91, [R12.64+0x2] ;  /* 0x000002060c5b7981 */ /* 0x0004e8000c1e1500 */
[----:B------:R-:W4:Y:S04]  /*25d0*/  LDG.E.U16 R82, [R8.64] ;  /* 0x0000000608527981 */ /* 0x000f28000c1e1500 */
[----:B------:R2:W5:Y:S04]  /*25e0*/  LDG.E.U16 R90, [R12.64] ;  /* 0x000000060c5a7981 */ /* 0x000568000c1e1500 */
[----:B------:R-:W1:Y:S01]  /*25f0*/  LDS.64 R10, [0x88] ;  /* 0x00008800ff0a7984 */ /* 0x000e620000000a00 */
[----:B------:R-:W-:Y:S01]  /*2600*/  ISETP.NE.AND P6, PT, RZ, UR5, PT ;  /* 0x00000005ff007c0c */ /* 0x000fe2000bfc5270 */
[----:B-1----:R-:W-:-:S04]  /*2610*/  FMUL.FTZ R10, R10, c[0x0][0x1f4] ;  /* 0x00007d000a0a7a20 */ /* 0x002fc80000410000 */
[----:B------:R-:W-:-:S04]  /*2620*/  FMUL.FTZ R92, R10, R10 ;  /* 0x0000000a0a5c7220 */ /* 0x000fc80000410000 */
[----:B------:R-:W-:-:S05]  /*2630*/  FFMA.FTZ R92, R11, c[0x0][0x1f4], -R92 ;  /* 0x00007d000b5c7a23 */ /* 0x000fca000001085c */
[----:B------:R-:W-:Y:S02]  /*2640*/  FSETP.GTU.FTZ.AND P3, PT, R92, RZ, PT ;  /* 0x000000ff5c00720b */ /* 0x000fe40003f7c000 */
[----:B------:R-:W-:-:S11]  /*2650*/  MOV R11, 0x3f800000 ;  /* 0x3f800000000b7802 */ /* 0x000fd60000000f00 */
[----:B------:R-:W-:-:S04]  /*2660*/  @P3 FADD.FTZ R92, R92, c[0x0][0x188] ;  /* 0x000062005c5c3621 */ /* 0x000fc80000010000 */
[----:B------:R-:W1:Y:S01]  /*2670*/  @P3 MUFU.RSQ R11, R92 ;  /* 0x0000005c000b3308 */ /* 0x000e620000001400 */
[C---:B------:R-:W-:Y:S02]  /*2680*/  FADD.FTZ R4, -R10.reuse, R31 ;  /* 0x0000001f0a047221 */ /* 0x040fe40000010100 */
[----:B------:R-:W-:Y:S01]  /*2690*/  FADD.FTZ R30, -R10, R30 ;  /* 0x0000001e0a1e7221 */ /* 0x000fe20000010100 */
[----:B------:R-:W-:Y:S01]  /*26a0*/  ISETP.GE.U32.AND P5, PT, R74, c[0x0][0x1c8], PT ;  /* 0x000072004a007a0c */ /* 0x000fe20003fa6070 */
[----:B------:R-:W-:Y:S02]  /*26b0*/  FADD.FTZ R32, -R10, R32 ;  /* 0x000000200a207221 */ /* 0x000fe40000010100 */
[-C--:B-1----:R-:W-:Y:S02]  /*26c0*/  FMUL.FTZ R4, R4, R11.reuse ;  /* 0x0000000b04047220 */ /* 0x082fe40000410000 */
[----:B------:R-:W-:Y:S01]  /*26d0*/  FMUL.FTZ R30, R30, R11 ;  /* 0x0000000b1e1e7220 */ /* 0x000fe20000410000 */
[----:B--2---:R-:W-:-:S02]  /*26e0*/  PRMT R13, RZ, 0x5410, R89 ;  /* 0x00005410ff0d7816 */ /* 0x004fc40000000059 */
[----:B0--3--:R-:W-:Y:S02]  /*26f0*/  PRMT R14, RZ, 0x5410, R91 ;  /* 0x00005410ff0e7816 */ /* 0x009fe4000000005b */
[----:B----4-:R-:W-:Y:S02]  /*2700*/  PRMT R12, RZ, 0x5410, R82 ;  /* 0x00005410ff0c7816 */ /* 0x010fe40000000052 */
[----:B-----5:R-:W-:Y:S01]  /*2710*/  PRMT R15, RZ, 0x5410, R90 ;  /* 0x00005410ff0f7816 */ /* 0x020fe2000000005a */
        /* <DEDUP_REMOVED lines=13> */
.L_x_4786:
        /* <DEDUP_REMOVED lines=11> */
.L_x_4788:
[----:B------:R-:W-:Y:S05]  /*28a0*/  BSYNC B0 ;  /* 0x0000000000007941 */ /* 0x000fea0003800000 */
.L_x_4787:
[C---:B0-----:R-:W-:Y:S01]  /*28b0*/  FADD.FTZ R4, -R10.reuse, R33 ;  /* 0x000000210a047221 */ /* 0x041fe20000010100 */
[----:B------:R-:W-:Y:S01]  /*28c0*/  ISETP.GE.AND.EX P5, PT, R61, c[0x0][0x1cc], PT, P5 ;  /* 0x000073003d007a0c */ /* 0x000fe20003fa6350 */
[C---:B------:R-:W-:Y:S02]  /*28d0*/  FADD.FTZ R36, -R10.reuse, R36 ;  /* 0x000000240a247221 */ /* 0x040fe40000010100 */
        /* <DEDUP_REMOVED lines=18> */
.L_x_4789:
        /* <DEDUP_REMOVED lines=11> */
.L_x_4791:
[----:B------:R-:W-:Y:S05]  /*2ab0*/  BSYNC B0 ;  /* 0x0000000000007941 */ /* 0x000fea0003800000 */
.L_x_4790:
        /* <DEDUP_REMOVED lines=14> */
.L_x_4792:
        /* <DEDUP_REMOVED lines=11> */
.L_x_4794:
[----:B------:R-:W-:Y:S05]  /*2c50*/  BSYNC B0 ;  /* 0x0000000000007941 */ /* 0x000fea0003800000 */
.L_x_4793:
        /* <DEDUP_REMOVED lines=19> */
.L_x_4795:
        /* <DEDUP_REMOVED lines=11> */
.L_x_4797:
[----:B------:R-:W-:Y:S05]  /*2e40*/  BSYNC B0 ;  /* 0x0000000000007941 */ /* 0x000fea0003800000 */
.L_x_4796:
        /* <DEDUP_REMOVED lines=9> */
[C---:B------:R-:W-:Y:S01]  /*2ee0*/  ISETP.GT.U32.OR P3, PT, R83.reuse, 0x1bf, P3 ;  /* 0x000001bf5300780c */ /* 0x040fe20001f64470 */
[-C--:B------:R-:W-:Y:S01]  /*2ef0*/  FMUL.FTZ R5, R4, R11.reuse ;  /* 0x0000000b04057220 */ /* 0x080fe20000410000 */
[----:B------:R-:W-:Y:S01]  /*2f00*/  ISETP.GT.U32.OR P4, PT, R83, 0x1bf, P4 ;  /* 0x000001bf5300780c */ /* 0x000fe20002784470 */
        /* <DEDUP_REMOVED lines=15> */
.L_x_4798:
        /* <DEDUP_REMOVED lines=11> */
.L_x_4800:
[----:B------:R-:W-:Y:S05]  /*30b0*/  BSYNC B0 ;  /* 0x0000000000007941 */ /* 0x000fea0003800000 */
.L_x_4799:
        /* <DEDUP_REMOVED lines=14> */
.L_x_4801:
        /* <DEDUP_REMOVED lines=11> */
.L_x_4803:
[----:B------:R-:W-:Y:S05]  /*3250*/  BSYNC B0 ;  /* 0x0000000000007941 */ /* 0x000fea0003800000 */
.L_x_4802:
        /* <DEDUP_REMOVED lines=19> */
.L_x_4804:
        /* <DEDUP_REMOVED lines=11> */
.L_x_4806:
[----:B------:R-:W-:Y:S05]  /*3440*/  BSYNC B0 ;  /* 0x0000000000007941 */ /* 0x000fea0003800000 */
.L_x_4805:
[----:B------:R-:W-:Y:S01]  /*3450*/  FADD.FTZ R26, -R10, R26 ;  /* 0x0000001a0a1a7221 */ /* 0x000fe20000010100 */
[----:B------:R-:W-:Y:S01]  /*3460*/  ISETP.GE.U32.AND P5, PT, R68, c[0x0][0x1c8], PT ;  /* 0x0000720044007a0c */ /* 0x000fe20003fa6070 */
[C---:B0-----:R-:W-:Y:S01]  /*3470*/  FADD.FTZ R4, -R10.reuse, R27 ;  /* 0x0000001b0a047221 */ /* 0x041fe20000010100 */
[----:B------:R-:W-:Y:S01]  /*3480*/  ISETP.GE.AND.EX P3, PT, R57, c[0x0][0x1cc], PT, P3 ;  /* 0x0000730039007a0c */ /* 0x000fe20003f66330 */
[----:B------:R-:W-:Y:S01]  /*3490*/  FADD.FTZ R28, -R10, R28 ;  /* 0x0000001c0a1c7221 */ /* 0x000fe20000010100 */
        /* <DEDUP_REMOVED lines=22> */
.L_x_4807:
        /* <DEDUP_REMOVED lines=11> */
.L_x_4809:
[----:B------:R-:W-:Y:S05]  /*36b0*/  BSYNC B0 ;  /* 0x0000000000007941 */ /* 0x000fea0003800000 */
.L_x_4808:
        /* <DEDUP_REMOVED lines=14> */
.L_x_4810:
        /* <DEDUP_REMOVED lines=11> */
.L_x_4812:
[----:B------:R-:W-:Y:S05]  /*3850*/  BSYNC B0 ;  /* 0x0000000000007941 */ /* 0x000fea0003800000 */
.L_x_4811:
        /* <DEDUP_REMOVED lines=19> */
.L_x_4813:
        /* <DEDUP_REMOVED lines=11> */
.L_x_4815:
[----:B------:R-:W-:Y:S05]  /*3a40*/  BSYNC B0 ;  /* 0x0000000000007941 */ /* 0x000fea0003800000 */
.L_x_4814:
        /* <DEDUP_REMOVED lines=26> */
.L_x_4816:
        /* <DEDUP_REMOVED lines=11> */
.L_x_4818:
[----:B------:R-:W-:Y:S05]  /*3ca0*/  BSYNC B0 ;  /* 0x0000000000007941 */ /* 0x000fea0003800000 */
.L_x_4817:
[-C--:B------:R-:W-:Y:S02]  /*3cb0*/  FMUL.FTZ R40, R40, R11.reuse ;  /* 0x0000000b28287220 */ /* 0x080fe40000410000 */
[----:B------:R-:W-:Y:S02]  /*3cc0*/  FMUL.FTZ R18, R18, R11 ;  /* 0x0000000b12127220 */ /* 0x000fe40000410000 */
[C---:B------:R-:W-:Y:S02]  /*3cd0*/  FADD.FTZ R42, -R10.reuse, R42 ;  /* 0x0000002a0a2a7221 */ /* 0x040fe40000010100 */
[----:B------:R-:W-:Y:S02]  /*3ce0*/  FADD.FTZ R20, -R10, R43 ;  /* 0x0000002b0a147221 */ /* 0x000fe40000010100 */
        /* <DEDUP_REMOVED lines=13> */
.L_x_4819:
        /* <DEDUP_REMOVED lines=11> */
.L_x_4821:
[----:B------:R-:W-:Y:S05]  /*3e70*/  BSYNC B0 ;  /* 0x0000000000007941 */ /* 0x000fea0003800000 */
.L_x_4820:
        /* <DEDUP_REMOVED lines=17> */
.L_x_4822:
        /* <DEDUP_REMOVED lines=11> */
.L_x_4824:
[----:B------:R-:W-:Y:S05]  /*4040*/  BSYNC B0 ;  /* 0x0000000000007941 */ /* 0x000fea0003800000 */
.L_x_4823:
[----:B------:R-:W-:Y:S01]  /*4050*/  ISETP.GE.U32.AND P5, PT, R64, c[0x0][0x1c8], PT ;  /* 0x0000720040007a0c */ /* 0x000fe20003fa6070 */
[C---:B------:R-:W-:Y:S01]  /*4060*/  FADD.FTZ R46, -R10.reuse, R46 ;  /* 0x0000002e0a2e7221 */ /* 0x040fe20000010100 */
[----:B------:R-:W-:Y:S01]  /*4070*/  ISETP.GE.U32.AND P3, PT, R63, c[0x0][0x1c8], PT ;  /* 0x000072003f007a0c */ /* 0x000fe20003f66070 */
[----:B0-----:R-:W-:Y:S01]  /*4080*/  FADD.FTZ R4, -R10, R47 ;  /* 0x0000002f0a047221 */ /* 0x001fe20000010100 */
[----:B------:R-:W-:Y:S01]  /*4090*/  ISETP.GE.U32.AND P4, PT, R62, c[0x0][0x1c8], PT ;  /* 0x000072003e007a0c */ /* 0x000fe20003f86070 */
[C---:B------:R-:W-:Y:S01]  /*40a0*/  FADD.FTZ R48, -R10.reuse, R48 ;  /* 0x000000300a307221 */ /* 0x040fe20000010100 */
[----:B------:R-:W-:Y:S01]  /*40b0*/  ISETP.GE.AND.EX P5, PT, R51, c[0x0][0x1cc], PT, P5 ;  /* 0x0000730033007a0c */ /* 0x000fe20003fa6350 */
[----:B------:R-:W-:Y:S01]  /*40c0*/  FADD.FTZ R10, -R10, R49 ;  /* 0x000000310a0a7221 */ /* 0x000fe20000010100 */
[----:B------:R-:W-:Y:S01]  /*40d0*/  ISETP.GE.AND.EX P3, PT, R50, c[0x0][0x1cc], PT, P3 ;  /* 0x0000730032007a0c */ /* 0x000fe20003f66330 */
[-C--:B------:R-:W-:Y:S01]  /*40e0*/  FMUL.FTZ R44, R44, R11.reuse ;  /* 0x0000000b2c2c7220 */ /* 0x080fe20000410000 */
[----:B------:R-:W-:Y:S01]  /*40f0*/  ISETP.GE.AND.EX P4, PT, R0, c[0x0][0x1cc], PT, P4 ;  /* 0x0000730000007a0c */ /* 0x000fe20003f86340 */
[-C--:B------:R-:W-:Y:S01]  /*4100*/  FMUL.FTZ R18, R18, R11.reuse ;  /* 0x0000000b12127220 */ /* 0x080fe20000410000 */
[C---:B------:R-:W-:Y:S01]  /*4110*/  ISETP.GT.U32.OR P5, PT, R83.reuse, 0x1bf, P5 ;  /* 0x000001bf5300780c */ /* 0x040fe20002fa4470 */
        /* <DEDUP_REMOVED lines=19> */
.L_x_4825:
        /* <DEDUP_REMOVED lines=11> */
.L_x_4827:
[----:B------:R-:W-:Y:S05]  /*4300*/  BSYNC B0 ;  /* 0x0000000000007941 */ /* 0x000fea0003800000 */
.L_x_4826:
        /* <DEDUP_REMOVED lines=13> */
.L_x_4828:
        /* <DEDUP_REMOVED lines=11> */
.L_x_4830:
[----:B------:R-:W-:Y:S05]  /*4490*/  BSYNC B0 ;  /* 0x0000000000007941 */ /* 0x000fea0003800000 */
.L_x_4829:
        /* <DEDUP_REMOVED lines=13> */
.L_x_4831:
[----:B------:R-:W-:Y:S01]  /*4570*/  BSSY B0, `(.L_x_4832) ;  /* 0x000000a000007945 */ /* 0x000fe20003800000 */
[----:B------:R-:W-:Y:S05]  /*4580*/  @P4 BRA `(.L_x_4833) ;  /* 0x0000008000004947 */ /* 0x000fea0003800000 */
[----:B------:R-:W-:Y:S01]  /*4590*/  MOV R3, R17 ;  /* 0x0000001100037202 */ /* 0x000fe20000000f00 */
[----:B------:R-:W-:-:S04]  /*45a0*/  IMAD R7, R0, c[0x0][0x1c0], RZ ;  /* 0x0000700000077a24 */ /* 0x000fc800078e02ff */
[----:B0-----:R-:W-:-:S04]  /*45b0*/  IMAD.WIDE.U32 R4, R62, c[0x0][0x1c0], R2 ;  /* 0x000070003e047a25 */ /* 0x001fc800078e0002 */
[----:B------:R-:W-:Y:S01]  /*45c0*/  IMAD R7, R62, c[0x0][0x1c4], R7 ;  /* 0x000071003e077a24 */ /* 0x000fe200078e0207 */
[----:B------:R-:W-:-:S04]  /*45d0*/  LEA R2, P3, R4, c[0x0][0x160], 0x2 ;  /* 0x0000580004027a11 */ /* 0x000fc800078610ff */
[----:B------:R-:W-:-:S04]  /*45e0*/  IADD3 R7, R5, R7, RZ ;  /* 0x0000000705077210 */ /* 0x000fc80007ffe0ff */
[----:B------:R-:W-:-:S05]  /*45f0*/  LEA.HI.X R3, R4, c[0x0][0x164], R7, 0x2, P3 ;  /* 0x0000590004037a11 */ /* 0x000fca00018f1407 */
[----:B------:R0:W-:Y:S02]  /*4600*/  STG.E.64 [R2.64], R12 ;  /* 0x0000000c02007986 */ /* 0x0001e4000c101b06 */
.L_x_4833:
[----:B------:R-:W-:Y:S05]  /*4610*/  BSYNC B0 ;  /* 0x0000000000007941 */ /* 0x000fea0003800000 */
.L_x_4832:
[----:B------:R-:W-:Y:S02]  /*4620*/  IADD3 R79, R79, c[0x0][0x10], RZ ;  /* 0x000004004f4f7a10 */ /* 0x000fe40007ffe0ff */
[----:B------:R-:W-:Y:S02]  /*4630*/  IADD3 R87, R87, 0x1, RZ ;  /* 0x0000000157577810 */ /* 0x000fe40007ffe0ff */
[----:B------:R-:W-:-:S13]  /*4640*/  ISETP.GE.AND P3, PT, R79, UR4, PT ;  /* 0x000000044f007c0c */ /* 0x000fda000bf66270 */
[----:B------:R-:W-:Y:S01]  /*4650*/  @P3 CALL.REL.NOINC `(.L_x_4834) ;  /* 0x0000001000003944 */ /* 0x000fe20003c00000 */
[----:B------:R-:W-:Y:S05]  /*4660*/  BRA `(.L_x_4835) ;  /* 0xffffbc7000007947 */ /* 0x000fea000383ffff */
.L_x_4834:
[----:B------:R-:W-:Y:S05]  /*4670*/  EXIT ;  /* 0x000000000000794d */ /* 0x000fea0003800000 */
.L_x_4836:
        /* <DEDUP_REMOVED lines=16> */
.L_x_5243:


//--------------------- .text._Z35group_norm_nhwc_fwd_one_pass_kernelI11Fp32IOBf16WLi512ELi56ELi448EEv26Group_norm_nhwc_fwd_params --------------------------
	.section	.text._Z35group_norm_nhwc_fwd_one_pass_kernelI11Fp32IOBf16WLi512ELi56ELi448EEv26Group_norm_nhwc_fwd_params,"ax",@progbits
	.sectioninfo	@"SHI_REGISTERS=128"
	.align	128
        .global         _Z35group_norm_nhwc_fwd_one_pass_kernelI11Fp32IOBf16WLi512ELi56ELi448EEv26Group_norm_nhwc_fwd_params
        .type           _Z35group_norm_nhwc_fwd_one_pass_kernelI11Fp32IOBf16WLi512ELi56ELi448EEv26Group_norm_nhwc_fwd_params,@function
        .size           _Z35group_norm_nhwc_fwd_one_pass_kernelI11Fp32IOBf16WLi512ELi56ELi448EEv26Group_norm_nhwc_fwd_params,(.L_x_5244 - _Z35group_norm_nhwc_fwd_one_pass_kernelI11Fp32IOBf16WLi512ELi56ELi448EEv26Group_norm_nhwc_fwd_params)
        .other          _Z35group_norm_nhwc_fwd_one_pass_kernelI11Fp32IOBf16WLi512ELi56ELi448EEv26Group_norm_nhwc_fwd_params,@"STO_CUDA_ENTRY STV_DEFAULT"
_Z35group_norm_nhwc_fwd_one_pass_kernelI11Fp32IOBf16WLi512ELi56ELi448EEv26Group_norm_nhwc_fwd_params:
.text._Z35group_norm_nhwc_fwd_one_pass_kernelI11Fp32IOBf16WLi512ELi56ELi448EEv26Group_norm_nhwc_fwd_params:
        /* <DEDUP_REMOVED lines=18> */
[----:B------:R-:W-:Y:S02]  /*0120*/  IMAD R2, R3, c[0x0][0x1e4], R7 ;  /* 0x0000790003027a24 */ /* 0x000fe400078e0207 */
[----:B------:R-:W-:-:S03]  /*0130*/  IMAD R7, R7, -0x1c, R0 ;  /* 0xffffffe407077824 */ /* 0x000fc600078e0200 */
        /* <DEDUP_REMOVED lines=103> */
[C---:B------:R-:W-:Y:S02]  /*07b0*/  IADD3 R103, R2.reuse, 0x120, RZ ;  /* 0x0000012002677810 */ /* 0x040fe40007ffe0ff */
[----:B------:R-:W-:Y:S02]  /*07c0*/  @P2 LOP3.LUT R17, R17, 0x200, RZ, 0xfc, !PT ;  /* 0x0000020011112812 */ /* 0x000fe400078efcff */
[C---:B------:R-:W-:Y:S02]  /*07d0*/  IADD3 R102, R2.reuse, 0x130, RZ ;  /* 0x0000013002667810 */ /* 0x040fe40007ffe0ff */
[----:B------:R-:W-:Y:S02]  /*07e0*/  LOP3.LUT R17, R17, 0xfffffeff, RZ, 0xc0, !PT ;  /* 0xfffffeff11117812 */ /* 0x000fe400078ec0ff */
[----:B------:R-:W-:-:S02]  /*07f0*/  IADD3 R3, R2, 0x140, RZ ;  /* 0x0000014002037810 */ /* 0x000fc40007ffe0ff */
[C---:B------:R-:W-:Y:S02]  /*0800*/  IADD3 R4, R2.reuse, 0x150, RZ ;  /* 0x0000015002047810 */ /* 0x040fe40007ffe0ff */
[----:B------:R-:W-:Y:S02]  /*0810*/  SHF.R.S32.HI R8, RZ, 0x1f, R103 ;  /* 0x0000001fff087819 */ /* 0x000fe40000011467 */
[----:B------:R-:W-:Y:S02]  /*0820*/  ISETP.LT.U32.AND P0, PT, R103, c[0x0][0x1c8], PT ;  /* 0x0000720067007a0c */ /* 0x000fe40003f01070 */
[----:B------:R-:W-:Y:S02]  /*0830*/  IADD3 R5, R2, 0x160, RZ ;  /* 0x0000016002057810 */ /* 0x000fe40007ffe0ff */
[----:B------:R-:W-:Y:S02]  /*0840*/  SHF.R.S32.HI R9, RZ, 0x1f, R0 ;  /* 0x0000001fff097819 */ /* 0x000fe40000011400 */
[----:B------:R-:W-:-:S02]  /*0850*/  @P1 LOP3.LUT R17, R17, 0x100, RZ, 0xfc, !PT ;  /* 0x0000010011111812 */ /* 0x000fc400078efcff */
[----:B------:R-:W-:Y:S02]  /*0860*/  SHF.R.S32.HI R125, RZ, 0x1f, R102 ;  /* 0x0000001fff7d7819 */ /* 0x000fe40000011466 */
[----:B------:R-:W-:Y:S02]  /*0870*/  SHF.R.S32.HI R124, RZ, 0x1f, R3 ;  /* 0x0000001fff7c7819 */ /* 0x000fe40000011403 */
[----:B------:R-:W-:Y:S02]  /*0880*/  SHF.R.S32.HI R123, RZ, 0x1f, R4 ;  /* 0x0000001fff7b7819 */ /* 0x000fe40000011404 */
[----:B------:R-:W-:Y:S02]  /*0890*/  ISETP.LT.AND.EX P0, PT, R8, c[0x0][0x1cc], !P4, P0 ;  /* 0x0000730008007a0c */ /* 0x000fe40006701300 */
[----:B------:R-:W-:Y:S02]  /*08a0*/  ISETP.LT.U32.AND P1, PT, R102, c[0x0][0x1c8], PT ;  /* 0x0000720066007a0c */ /* 0x000fe40003f21070 */
[----:B------:R-:W-:-:S02]  /*08b0*/  ISETP.LT.U32.AND P2, PT, R3, c[0x0][0x1c8], PT ;  /* 0x0000720003007a0c */ /* 0x000fc40003f41070 */
[----:B------:R-:W-:Y:S02]  /*08c0*/  ISETP.LT.U32.AND P3, PT, R4, c[0x0][0x1c8], PT ;  /* 0x0000720004007a0c */ /* 0x000fe40003f61070 */
[----:B------:R-:W-:Y:S02]  /*08d0*/  SHF.R.S32.HI R122, RZ, 0x1f, R5 ;  /* 0x0000001fff7a7819 */ /* 0x000fe40000011405 */
[----:B------:R-:W-:Y:S02]  /*08e0*/  ISETP.LT.U32.AND P5, PT, R5, c[0x0][0x1c8], PT ;  /* 0x0000720005007a0c */ /* 0x000fe40003fa1070 */
[----:B------:R-:W-:Y:S02]  /*08f0*/  LEA.HI R6, R9, R0, RZ, 0x5 ;  /* 0x0000000009067211 */ /* 0x000fe400078f28ff */
[----:B------:R-:W-:Y:S02]  /*0900*/  IADD3 R8, R2, 0x170, RZ ;  /* 0x0000017002087810 */ /* 0x000fe40007ffe0ff */
[----:B------:R-:W-:-:S02]  /*0910*/  ISETP.LT.AND.EX P1, PT, R125, c[0x0][0x1cc], !P4, P1 ;  /* 0x000073007d007a0c */ /* 0x000fc40006721310 */
[----:B------:R-:W-:Y:S02]  /*0920*/  ISETP.LT.AND.EX P2, PT, R124, c[0x0][0x1cc], !P4, P2 ;  /* 0x000073007c007a0c */ /* 0x000fe40006741320 */
[----:B------:R-:W-:Y:S02]  /*0930*/  ISETP.LT.AND.EX P3, PT, R123, c[0x0][0x1cc], !P4, P3 ;  /* 0x000073007b007a0c */ /* 0x000fe40006761330 */
[----:B------:R-:W-:Y:S02]  /*0940*/  ISETP.LT.AND.EX P4, PT, R122, c[0x0][0x1cc], !P4, P5 ;  /* 0x000073007a007a0c */ /* 0x000fe40006781350 */
[----:B------:R-:W-:Y:S02]  /*0950*/  SHF.R.S32.HI R6, RZ, 0x5, R6 ;  /* 0x00000005ff067819 */ /* 0x000fe40000011406 */
        /* <DEDUP_REMOVED lines=8> */
[----:B------:R-:W-:Y:S02]  /*09e0*/  IADD3 R16, R2, 0x1f0, RZ ;  /* 0x000001f002107810 */ /* 0x000fe40007ffe0ff */
[----:B------:R-:W-:Y:S02]  /*09f0*/  SHF.R.S32.HI R121, RZ, 0x1f, R8 ;  /* 0x0000001fff797819 */ /* 0x000fe40000011408 */
.L_x_4943:
[----:B-1----:R-:W-:Y:S01]  /*0a00*/  IABS R20, c[0x0][0x1d8] ;  /* 0x0000760000147a13 */ /* 0x002fe20000000000 */
[----:B------:R-:W-:Y:S01]  /*0a10*/  UMOV UR6, URZ ;  /* 0x0000003f00067c82 */ /* 0x000fe20008000000 */
[----:B------:R-:W-:Y:S02]  /*0a20*/  IABS R21, UR9 ;  /* 0x0000000900157c13 */ /* 0x000fe40008000000 */
[----:B0-----:R-:W0:Y:S01]  /*0a30*/  R2UR UR11, R20 ;  /* 0x00000000140b73c2 */ /* 0x001e2200000e0000 */
[----:B------:R-:W-:Y:S02]  /*0a40*/  P2R R25, PR, RZ, 0x8 ;  /* 0x00000008ff197803 */ /* 0x000fe40000000000 */
[----:B------:R-:W-:Y:S02]  /*0a50*/  LOP3.LUT P3, RZ, R17, 0x2000000, RZ, 0xc0, !PT ;  /* 0x0200000011ff7812 */ /* 0x000fe4000786c0ff */
[----:B------:R-:W-:-:S02]  /*0a60*/  SHF.R.S32.HI R22, RZ, 0x1f, R2 ;  /* 0x0000001fff167819 */ /* 0x000fc40000011402 */
[----:B------:R-:W-:Y:S01]  /*0a70*/  P2R R26, PR, RZ, 0x4 ;  /* 0x00000004ff1a7803 */ /* 0x000fe20000000000 */
[----:B------:R-:W1:Y:S01]  /*0a80*/  R2UR UR10, R21 ;  /* 0x00000000150a73c2 */ /* 0x000e6200000e0000 */
[C---:B------:R-:W-:Y:S02]  /*0a90*/  LOP3.LUT P2, RZ, R17.reuse, 0x1000000, RZ, 0xc0, !PT ;  /* 0x0100000011ff7812 */ /* 0x040fe4000784c0ff */
[----:B------:R-:W-:Y:S02]  /*0aa0*/  SHF.R.S32.HI R28, RZ, 0x1f, R120 ;  /* 0x0000001fff1c7819 */ /* 0x000fe40000011478 */
[C---:B------:R-:W-:Y:S02]  /*0ab0*/  LOP3.LUT P6, RZ, R17.reuse, 0x800000, RZ, 0xc0, !PT ;  /* 0x0080000011ff7812 */ /* 0x040fe400078cc0ff */
[----:B------:R-:W-:Y:S01]  /*0ac0*/  P2R R24, PR, RZ, 0x10 ;  /* 0x00000010ff187803 */ /* 0x000fe20000000000 */
[----:B------:R-:W-:Y:S01]  /*0ad0*/  @P3 IMAD R23, R22, c[0x0][0x1c0], RZ ;  /* 0x0000700016173a24 */ /* 0x000fe200078e02ff */
[----:B------:R-:W-:-:S02]  /*0ae0*/  LOP3.LUT P4, RZ, R17, 0x200000, RZ, 0xc0, !PT ;  /* 0x0020000011ff7812 */ /* 0x000fc4000788c0ff */
[----:B------:R-:W-:Y:S01]  /*0af0*/  SHF.R.S32.HI R90, RZ, 0x1f, R9 ;  /* 0x0000001fff5a7819 */ /* 0x000fe20000011409 */
[----:B------:R-:W-:Y:S01]  /*0b00*/  @P3 IMAD R27, R2, c[0x0][0x1c4], R23 ;  /* 0x00007100021b3a24 */ /* 0x000fe200078e0217 */
[----:B------:R-:W-:Y:S02]  /*0b10*/  SHF.R.S32.HI R91, RZ, 0x1f, R10 ;  /* 0x0000001fff5b7819 */ /* 0x000fe4000001140a */
[----:B------:R-:W-:Y:S01]  /*0b20*/  SHF.R.S32.HI R92, RZ, 0x1f, R11 ;  /* 0x0000001fff5c7819 */ /* 0x000fe2000001140b */
[----:B0-----:R-:W0:Y:S01]  /*0b30*/  I2F.RP R18, UR11 ;  /* 0x0000000b00127d06 */ /* 0x001e220008209400 */
[----:B------:R-:W-:Y:S02]  /*0b40*/  SHF.R.S32.HI R93, RZ, 0x1f, R12 ;  /* 0x0000001fff5d7819 */ /* 0x000fe4000001140c */
[----:B------:R-:W-:Y:S02]  /*0b50*/  LOP3.LUT R44, R44, 0xffffffdf, RZ, 0xc0, !PT ;  /* 0xffffffdf2c2c7812 */ /* 0x000fe400078ec0ff */
[----:B------:R-:W-:-:S02]  /*0b60*/  SHF.R.S32.HI R94, RZ, 0x1f, R13 ;  /* 0x0000001fff5e7819 */ /* 0x000fc4000001140d */
[----:B------:R-:W-:Y:S02]  /*0b70*/  SHF.R.S32.HI R95, RZ, 0x1f, R14 ;  /* 0x0000001fff5f7819 */ /* 0x000fe4000001140e */
[----:B------:R-:W-:Y:S02]  /*0b80*/  SHF.R.S32.HI R96, RZ, 0x1f, R15 ;  /* 0x0000001fff607819 */ /* 0x000fe4000001140f */
[----:B------:R-:W-:Y:S01]  /*0b90*/  SHF.R.S32.HI R97, RZ, 0x1f, R16 ;  /* 0x0000001fff617819 */ /* 0x000fe20000011410 */
[----:B0-----:R-:W0:Y:S02]  /*0ba0*/  MUFU.RCP R18, R18 ;  /* 0x0000001200127308 */ /* 0x001e240000001000 */
[----:B0-----:R-:W-:-:S06]  /*0bb0*/  IADD3 R19, R18, 0xffffffe, RZ ;  /* 0x0ffffffe12137810 */ /* 0x001fcc0007ffe0ff */
[----:B------:R-:W0:Y:S02]  /*0bc0*/  F2I.FTZ.U32.TRUNC.NTZ R19, R19 ;  /* 0x0000001300137305 */ /* 0x000e24000021f000 */
[----:B0-----:R0:W2:Y:S02]  /*0bd0*/  R2UR UR7, R19 ;  /* 0x00000000130773c2 */ /* 0x0010a400000e0000 */
[----:B0-----:R-:W-:Y:S01]  /*0be0*/  SHF.R.S32.HI R19, RZ, 0x1f, R7 ;  /* 0x0000001fff137819 */ /* 0x001fe20000011407 */
[----:B--2---:R-:W-:-:S04]  /*0bf0*/  UIADD3 UR5, URZ, -UR7, URZ ;  /* 0x800000073f057290 */ /* 0x004fc8000fffe03f */
        /* <DEDUP_REMOVED lines=17> */
[----:B------:R-:W-:Y:S02]  /*0d10*/  UIADD3 UR5, -UR7, URZ, URZ ;  /* 0x0000003f07057290 */ /* 0x000fe4000fffe13f */
[----:B------:R-:W-:Y:S02]  /*0d20*/  MOV R21, UR7 ;  /* 0x0000000700157c02 */ /* 0x000fe40008000f00 */
[----:B------:R-:W-:-:S04]  /*0d30*/  UIMAD UR5, UR5, UR6, UR9 ;  /* 0x00000006050572a4 */ /* 0x000fc8000f8e0209 */
[----:B------:R-:W-:Y:S02]  /*0d40*/  UIMAD UR14, UR5, 0x38, URZ ;  /* 0x00000038050e78a4 */ /* 0x000fe4000f8e023f */
[----:B------:R-:W-:-:S04]  /*0d50*/  USHF.R.S32.HI UR5, URZ, 0x1f, UR7 ;  /* 0x0000001f3f057899 */ /* 0x000fc80008011407 */
[----:B------:R-:W-:Y:S01]  /*0d60*/  MOV R20, UR14 ;  /* 0x0000000e00147c02 */ /* 0x000fe20008000f00 */
[----:B------:R-:W-:Y:S01]  /*0d70*/  UIMAD UR5, UR5, UR10, URZ ;  /* 0x0000000a050572a4 */ /* 0x000fe2000f8e023f */
[----:B------:R-:W-:-:S03]  /*0d80*/  IADD3 R18, P5, R7, UR14, RZ ;  /* 0x0000000e07127c10 */ /* 0x000fc6000ffbe0ff */
[----:B------:R-:W-:Y:S01]  /*0d90*/  UIMAD UR5, UR7, UR11, UR5 ;  /* 0x0000000b070572a4 */ /* 0x000fe2000f8e0205 */
[----:B------:R-:W-:-:S05]  /*0da0*/  LEA.HI.X.SX32 R19, R20, R19, 0x1, P5 ;  /* 0x0000001314137211 */ /* 0x000fca00028f0eff */
        /* <DEDUP_REMOVED lines=142> */
[C---:B------:R-:W-:Y:S02]  /*1690*/  LOP3.LUT P4, RZ, R17.reuse, 0x200, RZ, 0xc0, !PT ;  /* 0x0000020011ff7812 */ /* 0x040fe4000788c0ff */
[----:B------:R-:W-:Y:S01]  /*16a0*/  LOP3.LUT R17, R17, 0xfbffffff, RZ, 0xc0, !PT ;  /* 0xfbffffff11117812 */ /* 0x000fe200078ec0ff */
[----:B------:R-:W-:-:S03]  /*16b0*/  @P2 IMAD.WIDE.U32 R22, R107, c[0x0][0x1c0], R22 ;  /* 0x000070006b162a25 */ /* 0x000fc600078e0016 */
[----:B------:R-:W-:Y:S02]  /*16c0*/  @P0 LOP3.LUT R17, R17, 0x4000000, RZ, 0xfc, !PT ;  /* 0x0400000011110812 */ /* 0x000fe400078efcff */
[----:B------:R-:W-:Y:S02]  /*16d0*/  @P2 IADD3 R23, R23, R27, RZ ;  /* 0x0000001b17172210 */ /* 0x000fe40007ffe0ff */
[C---:B------:R-:W-:Y:S02]  /*16e0*/  @P2 LEA R74, P5, R22.reuse, c[0x0][0x170], 0x2 ;  /* 0x00005c00164a2a11 */ /* 0x040fe400078a10ff */
[----:B------:R-:W-:Y:S02]  /*16f0*/  LOP3.LUT R17, R17, 0xf7ffffff, RZ, 0xc0, !PT ;  /* 0xf7ffffff11117812 */ /* 0x000fe400078ec0ff */
[----:B------:R-:W-:Y:S01]  /*1700*/  @P2 LEA.HI.X R75, R22, c[0x0][0x174], R23, 0x2, P5 ;  /* 0x00005d00164b2a11 */ /* 0x000fe200028f1417 */
[----:B------:R-:W-:Y:S01]  /*1710*/  @P3 IMAD R23, R28, c[0x0][0x1c0], RZ ;  /* 0x000070001c173a24 */ /* 0x000fe200078e02ff */
[----:B------:R-:W-:-:S02]  /*1720*/  @P3 MOV R22, R18 ;  /* 0x0000001200163202 */ /* 0x000fc40000000f00 */
[----:B------:R-:W-:Y:S01]  /*1730*/  SHF.R.S32.HI R28, RZ, 0x1f, R105 ;  /* 0x0000001fff1c7819 */ /* 0x000fe20000011469 */
[----:B------:R-:W-:Y:S01]  /*1740*/  @P3 IMAD R27, R106, c[0x0][0x1c4], R23 ;  /* 0x000071006a1b3a24 */ /* 0x000fe200078e0217 */
[----:B------:R-:W-:Y:S02]  /*1750*/  @P3 MOV R23, R21 ;  /* 0x0000001500173202 */ /* 0x000fe40000000f00 */
[----:B------:R-:W-:Y:S02]  /*1760*/  ISETP.NE.AND P2, PT, R26, RZ, PT ;  /* 0x000000ff1a00720c */ /* 0x000fe40003f45270 */
[----:B------:R-:W-:Y:S01]  /*1770*/  @P1 LOP3.LUT R17, R17, 0x8000000, RZ, 0xfc, !PT ;  /* 0x0800000011111812 */ /* 0x000fe200078efcff */
[----:B------:R-:W-:-:S03]  /*1780*/  @P3 IMAD.WIDE.U32 R22, R106, c[0x0][0x1c0], R22 ;  /* 0x000070006a163a25 */ /* 0x000fc600078e0016 */
[----:B------:R-:W-:Y:S02]  /*1790*/  LOP3.LUT R17, R17, 0xefffffff, RZ, 0xc0, !PT ;  /* 0xefffffff11117812 */ /* 0x000fe400078ec0ff */
[----:B------:R-:W-:Y:S02]  /*17a0*/  @P3 IADD3 R23, R23, R27, RZ ;  /* 0x0000001b17173210 */ /* 0x000fe40007ffe0ff */
[----:B------:R-:W-:-:S03]  /*17b0*/  @P3 LEA R76, P5, R22, c[0x0][0x170], 0x2 ;  /* 0x00005c00164c3a11 */ /* 0x000fc600078a10ff */
[----:B------:R-:W-:Y:S02]  /*17c0*/  @P2 LOP3.LUT R17, R17, 0x10000000, RZ, 0xfc, !PT ;  /* 0x1000000011112812 */ /* 0x000fe400078efcff */
[----:B------:R-:W-:Y:S01]  /*17d0*/  @P3 LEA.HI.X R77, R22, c[0x0][0x174], R23, 0x2, P5 ;  /* 0x00005d00164d3a11 */ /* 0x000fe200028f1417 */
[----:B------:R-:W-:Y:S01]  /*17e0*/  @P4 IMAD R22, R28, c[0x0][0x1c0], RZ ;  /* 0x000070001c164a24 */ /* 0x000fe200078e02ff */
[----:B------:R-:W-:Y:S02]  /*17f0*/  ISETP.NE.AND P3, PT, R25, RZ, PT ;  /* 0x000000ff1900720c */ /* 0x000fe40003f65270 */
[----:B------:R-:W-:Y:S01]  /*1800*/  @P4 MOV R23, R21 ;  /* 0x0000001500174202 */ /* 0x000fe20000000f00 */
[----:B------:R-:W-:Y:S01]  /*1810*/  @P4 IMAD R25, R105, c[0x0][0x1c4], R22 ;  /* 0x0000710069194a24 */ /* 0x000fe200078e0216 */
[----:B------:R-:W-:Y:S02]  /*1820*/  @P4 MOV R22, R18 ;  /* 0x0000001200164202 */ /* 0x000fe40000000f00 */
[----:B------:R-:W-:-:S02]  /*1830*/  SHF.R.S32.HI R28, RZ, 0x1f, R104 ;  /* 0x0000001fff1c7819 */ /* 0x000fc40000011468 */
[----:B------:R-:W-:Y:S01]  /*1840*/  LOP3.LUT R17, R17, 0xdfffffff, RZ, 0xc0, !PT ;  /* 0xdfffffff11117812 */ /* 0x000fe200078ec0ff */
[----:B------:R-:W-:-:S04]  /*1850*/  @P4 IMAD.WIDE.U32 R22, R105, c[0x0][0x1c0], R22 ;  /* 0x0000700069164a25 */ /* 0x000fc800078e0016 */
        /* <DEDUP_REMOVED lines=10> */
[----:B------:R-:W-:-:S03]  /*1900*/  ISETP.NE.AND P4, PT, R24, RZ, PT ;  /* 0x000000ff1800720c */ /* 0x000fc60003f85270 */
[----:B------:R-:W-:-:S05]  /*1910*/  @P6 IMAD.WIDE.U32 R22, R104, c[0x0][0x1c0], R22 ;  /* 0x0000700068166a25 */ /* 0x000fca00078e0016 */
[----:B------:R-:W-:Y:S02]  /*1920*/  @P6 IADD3 R23, R23, R25, RZ ;  /* 0x0000001917176210 */ /* 0x000fe40007ffe0ff */
[----:B------:R-:W-:-:S03]  /*1930*/  @P6 LEA R80, P5, R22, c[0x0][0x170], 0x2 ;  /* 0x00005c0016506a11 */ /* 0x000fc600078a10ff */
[----:B------:R-:W-:Y:S02]  /*1940*/  @P4 LOP3.LUT R17, R17, 0x40000000, RZ, 0xfc, !PT ;  /* 0x4000000011114812 */ /* 0x000fe400078efcff */
[----:B------:R-:W-:Y:S01]  /*1950*/  @P6 LEA.HI.X R81, R22, c[0x0][0x174], R23, 0x2, P5 ;  /* 0x00005d0016516a11 */ /* 0x000fe200028f1417 */
[----:B------:R-:W-:Y:S01]  /*1960*/  @P0 IMAD R22, R28, c[0x0][0x1c0], RZ ;  /* 0x000070001c160a24 */ /* 0x000fe200078e02ff */
[----:B------:R-:W-:Y:S02]  /*1970*/  @P0 MOV R23, R21 ;  /* 0x0000001500170202 */ /* 0x000fe40000000f00 */
[----:B------:R-:W-:Y:S01]  /*1980*/  LOP3.LUT R17, R17, 0xfffffff7, RZ, 0xc0, !PT ;  /* 0xfffffff711117812 */ /* 0x000fe200078ec0ff */
        /* <DEDUP_REMOVED lines=475> */
.L_x_4838:
[----:B0-----:R-:W-:Y:S05]  /*3740*/  BSYNC B0 ;  /* 0x0000000000007941 */ /* 0x001fea0003800000 */
.L_x_4837:
        /* <DEDUP_REMOVED lines=34> */
.L_x_4841:
[----:B0-----:R-:W2:Y:S01]  /*3970*/  LDG.E.STRONG.GPU R99, [R44.64] ;  /* 0x0000000c2c637981 */ /* 0x001ea2000c1ef900 */
[----:B------:R-:W-:Y:S01]  /*3980*/  YIELD ;  /* 0x0000000000007946 */ /* 0x000fe20003800000 */
[----:B--2---:R-:W-:Y:S01]  /*3990*/  ISETP.NE.AND P6, PT, R99, R98, PT ;  /* 0x000000626300720c */ /* 0x004fe20003fc5270 */
[----:B------:R-:W-:-:S12]  /*39a0*/  CCTL.IVALL ;  /* 0x00000000ff00798f */ /* 0x000fd80002000000 */
[----:B------:R-:W-:Y:S05]  /*39b0*/  @P6 BRA `(.L_x_4841) ;  /* 0xffffffb000006947 */ /* 0x000fea000383ffff */
.L_x_4840:
        /* <DEDUP_REMOVED lines=11> */
.L_x_4843:
        /* <DEDUP_REMOVED lines=71> */
.L_x_4842:
        /* <DEDUP_REMOVED lines=24> */
.L_x_4845:
[----:B------:R-:W-:Y:S05]  /*4060*/  BSYNC B0 ;  /* 0x0000000000007941 */ /* 0x000fea0003800000 */
.L_x_4844:
        /* <DEDUP_REMOVED lines=36> */
.L_x_4839:
[----:B------:R-:W-:Y:S01]  /*42b0*/  LOP3.LUT R17, R17, 0xfbffffff, RZ, 0xc0, !PT ;  /* 0xfbffffff11117812 */ /* 0x000fe200078ec0ff */
[----:B------:R-:W-:Y:S01]  /*42c0*/  @!P5 STS.64 [0x88], R46 ;  /* 0x0000882eff00d388 */ /* 0x000fe20000000a00 */
        /* <DEDUP_REMOVED lines=8> */
[----:B------:R-:W-:Y:S02]  /*4350*/  @!P6 FMUL.FTZ R99, R47, c[0x0][0x1f4] ;  /* 0x00007d002f63ea20 */ /* 0x000fe40000410000 */
[----:B------:R-:W-:Y:S02]  /*4360*/  @!P6 FMUL.FTZ R98, R46, c[0x0][0x1f4] ;  /* 0x00007d002e62ea20 */ /* 0x000fe40000410000 */
[----:B------:R-:W-:-:S05]  /*4370*/  @!P6 IMAD.WIDE R44, R45, R44, c[0x0][0x168] ;  /* 0x00005a002d2ce625 */ /* 0x000fca00078e022c */
[----:B------:R0:W-:Y:S04]  /*4380*/  @!P6 STG.E.64 [R44.64], R98 ;  /* 0x000000622c00e986 */ /* 0x0001e8000c101b0c */
[----:B------:R-:W-:Y:S01]  /*4390*/  BAR.SYNC.DEFER_BLOCKING 0x0 ;  /* 0x0000000000007b1d */ /* 0x000fe20000010000 */
[----:B0-----:R-:W-:Y:S01]  /*43a0*/  HFMA2.MMA R99, -RZ, RZ, 0, 1.1920928955078125e-07 ;  /* 0x00000002ff637435 */ /* 0x001fe200000001ff */
        /* <DEDUP_REMOVED lines=15> */
[----:B0-----:R-:W-:-:S05]  /*44a0*/  IMAD.WIDE R44, R98, R99, c[0x0][0x178] ;  /* 0x00005e00622c7625 */ /* 0x001fca00078e0263 */
[----:B------:R0:W2:Y:S04]  /*44b0*/  LDG.E.U16 R46, [R44.64] ;  /* 0x0000000c2c2e7981 */ /* 0x0000a8000c1e1500 */
[----:B------:R0:W3:Y:S02]  /*44c0*/  LDG.E.U16 R47, [R44.64+0x2] ;  /* 0x0000020c2c2f7981 */ /* 0x0000e4000c1e1500 */
[----:B0-----:R-:W-:-:S05]  /*44d0*/  IMAD.WIDE R44, R98, R99, c[0x0][0x180] ;  /* 0x00006000622c7625 */ /* 0x001fca00078e0263 */
[----:B------:R0:W4:Y:S04]  /*44e0*/  LDG.E.U16 R100, [R44.64] ;  /* 0x0000000c2c647981 */ /* 0x000128000c1e1500 */
[----:B------:R0:W5:Y:S01]  /*44f0*/  LDG.E.U16 R101, [R44.64+0x2] ;  /* 0x0000020c2c657981 */ /* 0x000162000c1e1500 */
[----:B------:R-:W-:Y:S01]  /*4500*/  ISETP.NE.AND P5, PT, RZ, UR17, PT ;  /* 0x00000011ff007c0c */ /* 0x000fe2000bfa5270 */
[----:B0-----:R-:W-:Y:S02]  /*4510*/  FADD.FTZ R44, R40, -UR5 ;  /* 0x80000005282c7e21 */ /* 0x001fe40008010000 */
[----:B------:R-:W-:Y:S02]  /*4520*/  FADD.FTZ R45, R41, -UR5 ;  /* 0x80000005292d7e21 */ /* 0x000fe40008010000 */
[----:B-1----:R-:W-:-:S02]  /*4530*/  FMUL.FTZ R44, R44, UR6 ;  /* 0x000000062c2c7c20 */ /* 0x002fc40008410000 */
[----:B------:R-:W-:Y:S01]  /*4540*/  FMUL.FTZ R45, R45, UR6 ;  /* 0x000000062d2d7c20 */ /* 0x000fe20008410000 */
[----:B--2---:R-:W-:Y:S02]  /*4550*/  PRMT R40, RZ, 0x5410, R46 ;  /* 0x00005410ff287816 */ /* 0x004fe4000000002e */
[----:B---3--:R-:W-:Y:S02]  /*4560*/  PRMT R41, RZ, 0x5410, R47 ;  /* 0x00005410ff297816 */ /* 0x008fe4000000002f */
[----:B----4-:R-:W-:Y:S02]  /*4570*/  PRMT R100, RZ, 0x5410, R100 ;  /* 0x00005410ff647816 */ /* 0x010fe40000000064 */
[----:B-----5:R-:W-:-:S03]  /*4580*/  PRMT R101, RZ, 0x5410, R101 ;  /* 0x00005410ff657816 */ /* 0x020fc60000000065 */
        /* <DEDUP_REMOVED lines=13> */
.L_x_4846:
        /* <DEDUP_REMOVED lines=13> */
.L_x_4848:
[----:B------:R-:W-:Y:S05]  /*4730*/  BSYNC B0 ;  /* 0x0000000000007941 */ /* 0x000fea0003800000 */
.L_x_4847:
[----:B------:R-:W-:Y:S02]  /*4740*/  FADD.FTZ R42, R42, -UR5 ;  /* 0x800000052a2a7e21 */ /* 0x000fe40008010000 */
[----:B------:R-:W-:Y:S02]  /*4750*/  FADD.FTZ R43, R43, -UR5 ;  /* 0x800000052b2b7e21 */ /* 0x000fe40008010000 */
[----:B------:R-:W-:Y:S02]  /*4760*/  FMUL.FTZ R42, R42, UR6 ;  /* 0x000000062a2a7c20 */ /* 0x000fe40008410000 */
[----:B------:R-:W-:Y:S02]  /*4770*/  FMUL.FTZ R43, R43, UR6 ;  /* 0x000000062b2b7c20 */ /* 0x000fe40008410000 */
[----:B------:R-:W-:Y:S02]  /*4780*/  FFMA.FTZ R42, R40, R42, R100 ;  /* 0x0000002a282a7223 */ /* 0x000fe40000010064 */
[----:B------:R-:W-:Y:S01]  /*4790*/  FFMA.FTZ R43, R41, R43, R101 ;  /* 0x0000002b292b7223 */ /* 0x000fe20000010065 */
[----:B------:R-:W-:Y:S05]  /*47a0*/  @!P5 BRA `(.L_x_4849) ;  /* 0x000000a00000d947 */ /* 0x000fea0003800000 */
[----:B0-----:R-:W-:-:S06]  /*47b0*/  FMUL.FTZ R44, R42, -1.4426950216293334961 ;  /* 0xbfb8aa3b2a2c7820 */ /* 0x001fcc0000410000 */
        /* <DEDUP_REMOVED lines=9> */
.L_x_4849:
[----:B------:R-:W-:Y:S01]  /*4850*/  LOP3.LUT P6, RZ, R17, 0x1000000, RZ, 0xc0, !PT ;  /* 0x0100000011ff7812 */ /* 0x000fe200078cc0ff */
[----:B------:R-:W-:-:S12]  /*4860*/  BSSY B0, `(.L_x_4850) ;  /* 0x000000c000007945 */ /* 0x000fd80003800000 */
        /* <DEDUP_REMOVED lines=11> */
.L_x_4851:
[----:B------:R-:W-:Y:S05]  /*4920*/  BSYNC B0 ;  /* 0x0000000000007941 */ /* 0x000fea0003800000 */
.L_x_4850:
        /* <DEDUP_REMOVED lines=17> */
.L_x_4852:
        /* <DEDUP_REMOVED lines=13> */
.L_x_4854:
[----:B------:R-:W-:Y:S05]  /*4b10*/  BSYNC B0 ;  /* 0x0000000000007941 */ /* 0x000fea0003800000 */
.L_x_4853:
        /* <DEDUP_REMOVED lines=17> */
.L_x_4855:
        /* <DEDUP_REMOVED lines=13> */
.L_x_4857:
[----:B------:R-:W-:Y:S05]  /*4d00*/  BSYNC B0 ;  /* 0x0000000000007941 */ /* 0x000fea0003800000 */
.L_x_4856:
[----:B------:R-:W-:Y:S02]  /*4d10*/  FADD.FTZ R52, R52, -UR5 ;  /* 0x8000000534347e21 */ /* 0x000fe40008010000 */
[----:B------:R-:W-:Y:S02]  /*4d20*/  FADD.FTZ R53, R53, -UR5 ;  /* 0x8000000535357e21 */ /* 0x000fe40008010000 */
[----:B------:R-:W-:Y:S02]  /*4d30*/  FADD.FTZ R49, R54, -UR5 ;  /* 0x8000000536317e21 */ /* 0x000fe40008010000 */
[----:B------:R-:W-:Y:S02]  /*4d40*/  FADD.FTZ R48, R55, -UR5 ;  /* 0x8000000537307e21 */ /* 0x000fe40008010000 */
[----:B------:R-:W-:Y:S02]  /*4d50*/  FMUL.FTZ R52, R52, UR6 ;  /* 0x0000000634347c20 */ /* 0x000fe40008410000 */
[----:B------:R-:W-:-:S02]  /*4d60*/  FMUL.FTZ R53, R53, UR6 ;  /* 0x0000000635357c20 */ /* 0x000fc40008410000 */
        /* <DEDUP_REMOVED lines=15> */
.L_x_4858:
        /* <DEDUP_REMOVED lines=13> */
.L_x_4860:
[----:B------:R-:W-:Y:S05]  /*4f30*/  BSYNC B0 ;  /* 0x0000000000007941 */ /* 0x000fea0003800000 */
.L_x_4859:
        /* <DEDUP_REMOVED lines=15> */
.L_x_4861:
        /* <DEDUP_REMOVED lines=13> */
.L_x_4863:
[----:B------:R-:W-:Y:S05]  /*5100*/  BSYNC B0 ;  /* 0x0000000000007941 */ /* 0x000fea0003800000 */
.L_x_4862:
        /* <DEDUP_REMOVED lines=19> */
.L_x_4864:
        /* <DEDUP_REMOVED lines=13> */
.L_x_4866:
[----:B------:R-:W-:Y:S05]  /*5310*/  BSYNC B0 ;  /* 0x0000000000007941 */ /* 0x000fea0003800000 */
.L_x_4865:
        /* <DEDUP_REMOVED lines=15> */
.L_x_4867:
        /* <DEDUP_REMOVED lines=13> */
.L_x_4869:
[----:B------:R-:W-:Y:S05]  /*54e0*/  BSYNC B0 ;  /* 0x0000000000007941 */ /* 0x000fea0003800000 */
.L_x_4868:
        /* <DEDUP_REMOVED lines=19> */
.L_x_4870:
        /* <DEDUP_REMOVED lines=13> */
.L_x_4872:
[----:B------:R-:W-:Y:S05]  /*56f0*/  BSYNC B0 ;  /* 0x0000000000007941 */ /* 0x000fea0003800000 */
.L_x_4871:
        /* <DEDUP_REMOVED lines=15> */
.L_x_4873:
        /* <DEDUP_REMOVED lines=13> */
.L_x_4875:
[----:B------:R-:W-:Y:S05]  /*58c0*/  BSYNC B0 ;  /* 0x0000000000007941 */ /* 0x000fea0003800000 */
.L_x_4874:
        /* <DEDUP_REMOVED lines=19> */
.L_x_4876:
        /* <DEDUP_REMOVED lines=13> */
.L_x_4878:
[----:B------:R-:W-:Y:S05]  /*5ad0*/  BSYNC B0 ;  /* 0x0000000000007941 */ /* 0x000fea0003800000 */
.L_x_4877:
        /* <DEDUP_REMOVED lines=15> */
.L_x_4879:
        /* <DEDUP_REMOVED lines=13> */
.L_x_4881:
[----:B------:R-:W-:Y:S05]  /*5ca0*/  BSYNC B0 ;  /* 0x0000000000007941 */ /* 0x000fea0003800000 */
.L_x_4880:
        /* <DEDUP_REMOVED lines=19> */
.L_x_4882:
        /* <DEDUP_REMOVED lines=13> */
.L_x_4884:
[----:B------:R-:W-:Y:S05]  /*5eb0*/  BSYNC B0 ;  /* 0x0000000000007941 */ /* 0x000fea0003800000 */
.L_x_4883:
        /* <DEDUP_REMOVED lines=15> */
.L_x_4885:
        /* <DEDUP_REMOVED lines=13> */
.L_x_4887:
[----:B------:R-:W-:Y:S05]  /*6080*/  BSYNC B0 ;  /* 0x0000000000007941 */ /* 0x000fea0003800000 */
.L_x_4886:
        /* <DEDUP_REMOVED lines=19> */
.L_x_4888:
        /* <DEDUP_REMOVED lines=13> */
.L_x_4890:
[----:B------:R-:W-:Y:S05]  /*6290*/  BSYNC B0 ;  /* 0x0000000000007941 */ /* 0x000fea0003800000 */
.L_x_4889:
        /* <DEDUP_REMOVED lines=15> */
.L_x_4891:
        /* <DEDUP_REMOVED lines=13> */
.L_x_4893:
[----:B------:R-:W-:Y:S05]  /*6460*/  BSYNC B0 ;  /* 0x0000000000007941 */ /* 0x000fea0003800000 */
.L_x_4892:
        /* <DEDUP_REMOVED lines=19> */
.L_x_4894:
        /* <DEDUP_REMOVED lines=13> */
.L_x_4896:
[----:B------:R-:W-:Y:S05]  /*6670*/  BSYNC B0 ;  /* 0x0000000000007941 */ /* 0x000fea0003800000 */
.L_x_4895:
        /* <DEDUP_REMOVED lines=15> */
.L_x_4897:
        /* <DEDUP_REMOVED lines=13> */
.L_x_4899:
[----:B------:R-:W-:Y:S05]  /*6840*/  BSYNC B0 ;  /* 0x0000000000007941 */ /* 0x000fea0003800000 */
.L_x_4898:
        /* <DEDUP_REMOVED lines=19> */
.L_x_4900:
        /* <DEDUP_REMOVED lines=12> */
.L_x_4902:
[----:B------:R-:W-:Y:S05]  /*6a40*/  BSYNC B0 ;  /* 0x0000000000007941 */ /* 0x000fea0003800000 */
.L_x_4901:
        /* <DEDUP_REMOVED lines=15> */
.L_x_4903:
        /* <DEDUP_REMOVED lines=11> */
.L_x_4905:
[----:B------:R-:W-:Y:S05]  /*6bf0*/  BSYNC B0 ;  /* 0x0000000000007941 */ /* 0x000fea0003800000 */
.L_x_4904:
        /* <DEDUP_REMOVED lines=19> */
.L_x_4906:
        /* <DEDUP_REMOVED lines=11> */
.L_x_4908:
[----:B------:R-:W-:Y:S05]  /*6de0*/  BSYNC B0 ;  /* 0x0000000000007941 */ /* 0x000fea0003800000 */
.L_x_4907:
        /* <DEDUP_REMOVED lines=15> */
.L_x_4909:
        /* <DEDUP_REMOVED lines=11> */
.L_x_4911:
[----:B------:R-:W-:Y:S05]  /*6f90*/  BSYNC B0 ;  /* 0x0000000000007941 */ /* 0x000fea0003800000 */
.L_x_4910:
        /* <DEDUP_REMOVED lines=21> */
.L_x_4912:
        /* <DEDUP_REMOVED lines=11> */
.L_x_4914:
[----:B------:R-:W-:Y:S05]  /*71a0*/  BSYNC B0 ;  /* 0x0000000000007941 */ /* 0x000fea0003800000 */
.L_x_4913:
        /* <DEDUP_REMOVED lines=11> */
.L_x_4915:
        /* <DEDUP_REMOVED lines=20> */
.L_x_4917:
[----:B------:R-:W-:Y:S05]  /*73a0*/  BSYNC B0 ;  /* 0x0000000000007941 */ /* 0x000fea0003800000 */
.L_x_4916:
        /* <DEDUP_REMOVED lines=11> */
.L_x_4918:
        /* <DEDUP_REMOVED lines=20> */
.L_x_4920:
[----:B------:R-:W-:Y:S05]  /*75a0*/  BSYNC B0 ;  /* 0x0000000000007941 */ /* 0x000fea0003800000 */
.L_x_4919:
        /* <DEDUP_REMOVED lines=11> */
.L_x_4921:
        /* <DEDUP_REMOVED lines=20> */
.L_x_4923:
[----:B------:R-:W-:Y:S05]  /*77a0*/  BSYNC B0 ;  /* 0x0000000000007941 */ /* 0x000fea0003800000 */
.L_x_4922:
        /* <DEDUP_REMOVED lines=11> */
.L_x_4924:
        /* <DEDUP_REMOVED lines=20> */
.L_x_4926:
[----:B------:R-:W-:Y:S05]  /*79a0*/  BSYNC B0 ;  /* 0x0000000000007941 */ /* 0x000fea0003800000 */
.L_x_4925:
        /* <DEDUP_REMOVED lines=11> */
.L_x_4927:
        /* <DEDUP_REMOVED lines=20> */
.L_x_4929:
[----:B------:R-:W-:Y:S05]  /*7ba0*/  BSYNC B0 ;  /* 0x0000000000007941 */ /* 0x000fea0003800000 */
.L_x_4928:
        /* <DEDUP_REMOVED lines=11> */
.L_x_4930:
        /* <DEDUP_REMOVED lines=20> */
.L_x_4932:
[----:B------:R-:W-:Y:S05]  /*7da0*/  BSYNC B0 ;  /* 0x0000000000007941 */ /* 0x000fea0003800000 */
.L_x_4931:
        /* <DEDUP_REMOVED lines=11> */
.L_x_4933:
        /* <DEDUP_REMOVED lines=20> */
.L_x_4935:
[----:B------:R-:W-:Y:S05]  /*7fa0*/  BSYNC B0 ;  /* 0x0000000000007941 */ /* 0x000fea0003800000 */
.L_x_4934:
        /* <DEDUP_REMOVED lines=11> */
.L_x_4936:
        /* <DEDUP_REMOVED lines=20> */
.L_x_4938:
[----:B------:R-:W-:Y:S05]  /*81a0*/  BSYNC B0 ;  /* 0x0000000000007941 */ /* 0x000fea0003800000 */
.L_x_4937:
        /* <DEDUP_REMOVED lines=11> */
.L_x_4939:
        /* <DEDUP_REMOVED lines=13> */
.L_x_4941:
[----:B------:R-:W-:Y:S05]  /*8330*/  BSYNC B0 ;  /* 0x0000000000007941 */ /* 0x000fea0003800000 */
.L_x_4940:
[----:B------:R-:W-:Y:S02]  /*8340*/  ULDC UR5, c[0x0][0x10] ;  /* 0x0000040000057ab9 */ /* 0x000fe40000000800 */
[----:B------:R-:W-:Y:S02]  /*8350*/  UIADD3 UR9, UR9, UR5, URZ ;  /* 0x0000000509097290 */ /* 0x000fe4000fffe03f */
[----:B------:R-:W-:Y:S02]  /*8360*/  UIADD3 UR4, UR4, 0x1, URZ ;  /* 0x0000000104047890 */ /* 0x000fe4000fffe03f */
[----:B------:R-:W-:-:S06]  /*8370*/  UISETP.GE.AND UP0, UPT, UR9, UR8, UPT ;  /* 0x000000080900728c */ /* 0x000fcc000bf06270 */
[----:B------:R-:W-:-:S13]  /*8380*/  PLOP3.LUT P5, PT, PT, PT, UP0, 0x40, 0x0 ;  /* 0x000000000000781c */ /* 0x000fda0003fae808 */
[----:B------:R-:W-:Y:S01]  /*8390*/  @!P5 CALL.REL.NOINC `(.L_x_4942) ;  /* 0x000000100000d944 */ /* 0x000fe20003c00000 */
[----:B------:R-:W-:Y:S05]  /*83a0*/  BRA `(.L_x_4943) ;  /* 0xffff865000007947 */ /* 0x000fea000383ffff */
.L_x_4942:
[----:B------:R-:W-:Y:S05]  /*83b0*/  EXIT ;  /* 0x000000000000794d */ /* 0x000fea0003800000 */
.L_x_4944:
        /* <DEDUP_REMOVED lines=12> */
.L_x_5244:


//--------------------- .text._Z35group_norm_nhwc_fwd_one_pass_kernelI11Fp32IOFp16WLi64ELi56ELi448EEv26Group_norm_nhwc_fwd_params --------------------------
	.section	.text._Z35group_norm_nhwc_fwd_one_pass_kernelI11Fp32IOFp16WLi64ELi56ELi448EEv26Group_norm_nhwc_fwd_params,"ax",@progbits
	.sectioninfo	@"SHI_REGISTERS=40"
	.align	128
        .global         _Z35group_norm_nhwc_fwd_one_pass_kernelI11Fp32IOFp16WLi64ELi56ELi448EEv26Group_norm_nhwc_fwd_params
        .type           _Z35group_norm_nhwc_fwd_one_pass_kernelI11Fp32IOFp16WLi64ELi56ELi448EEv26Group_norm_nhwc_fwd_params,@function
        .size           _Z35group_norm_nhwc_fwd_one_pass_kernelI11Fp32IOFp16WLi64ELi56ELi448EEv26Group_norm_nhwc_fwd_params,(.L_x_5245 - _Z35group_norm_nhwc_fwd_one_pass_kernelI11Fp32IOFp16WLi64ELi56ELi448EEv26Group_norm_nhwc_fwd_params)
        .other          _Z35group_norm_nhwc_fwd_one_pass_kernelI11Fp32IOFp16WLi64ELi56ELi448EEv26Group_norm_nhwc_fwd_params,@"STO_CUDA_ENTRY STV_DEFAULT"
_Z35group_norm_nhwc_fwd_one_pass_kernelI11Fp32IOFp16WLi64ELi56ELi448EEv26Group_norm_nhwc_fwd_params:
.text._Z35group_norm_nhwc_fwd_one_pass_kernelI11Fp32IOFp16WLi64ELi56ELi448EEv26Group_norm_nhwc_fwd_params:
        /* <DEDUP_REMOVED lines=28> */
.L_x_4967:
        /* <DEDUP_REMOVED lines=171> */
.L_x_4946:
[----:B------:R-:W-:Y:S05]  /*0c70*/  BSYNC B0 ;  /* 0x0000000000007941 */ /* 0x000fea0003800000 */
.L_x_4945:
        /* <DEDUP_REMOVED lines=25> */
.L_x_4949:
[----:B------:R-:W2:Y:S01]  /*0e10*/  LDG.E.STRONG.GPU R14, [R12.64] ;  /* 0x000000060c0e7981 */ /* 0x000ea2000c1ef900 */
[----:B------:R-:W-:Y:S01]  /*0e20*/  YIELD ;  /* 0x0000000000007946 */ /* 0x000fe20003800000 */
[----:B--2---:R-:W-:Y:S01]  /*0e30*/  ISETP.NE.AND P1, PT, R14, R17, PT ;  /* 0x000000110e00720c */ /* 0x004fe20003f25270 */
[----:B------:R-:W-:-:S12]  /*0e40*/  CCTL.IVALL ;  /* 0x00000000ff00798f */ /* 0x000fd80002000000 */
[----:B------:R-:W-:Y:S05]  /*0e50*/  @P1 BRA `(.L_x_4949) ;  /* 0xffffffb000001947 */ /* 0x000fea000383ffff */
.L_x_4948:
        /* <DEDUP_REMOVED lines=11> */
.L_x_4951:
        /* <DEDUP_REMOVED lines=59> */
.L_x_4950:
        /* <DEDUP_REMOVED lines=19> */
.L_x_4953:
[----:B------:R-:W-:Y:S05]  /*13f0*/  BSYNC B0 ;  /* 0x0000000000007941 */ /* 0x000fea0003800000 */
.L_x_4952:
        /* <DEDUP_REMOVED lines=30> */
.L_x_4947:
        /* <DEDUP_REMOVED lines=14> */
[----:B------:R-:W2:Y:S04]  /*16c0*/  LDG.E.U16 R17, [R18.64] ;  /* 0x0000000612117981 */ /* 0x000ea8000c1e1500 */
[----:B0-----:R-:W3:Y:S04]  /*16d0*/  LDG.E.U16 R14, [R18.64+0x2] ;  /* 0x00000206120e7981 */ /* 0x001ee8000c1e1500 */
[----:B------:R0:W4:Y:S04]  /*16e0*/  LDG.E.U16 R15, [R32.64] ;  /* 0x00000006200f7981 */ /* 0x000128000c1e1500 */
[----:B------:R0:W5:Y:S01]  /*16f0*/  LDG.E.U16 R16, [R32.64+0x2] ;  /* 0x0000020620107981 */ /* 0x000162000c1e1500 */
[----:B------:R-:W-:-:S02]  /*1700*/  ISETP.NE.AND P4, PT, RZ, UR5, PT ;  /* 0x00000005ff007c0c */ /* 0x000fc4000bf85270 */
[----:B------:R-:W-:Y:S01]  /*1710*/  ISETP.GE.U32.AND P2, PT, R28, c[0x0][0x1c8], PT ;  /* 0x000072001c007a0c */ /* 0x000fe20003f46070 */
[----:B------:R-:W1:Y:S01]  /*1720*/  LDS.64 R12, [0x88] ;  /* 0x00008800ff0c7984 */ /* 0x000e620000000a00 */
[----:B------:R-:W-:Y:S02]  /*1730*/  ISETP.GE.U32.AND P3, PT, R27, c[0x0][0x1c8], PT ;  /* 0x000072001b007a0c */ /* 0x000fe40003f66070 */
[----:B------:R-:W-:Y:S02]  /*1740*/  ISETP.GE.AND.EX P2, PT, R3, c[0x0][0x1cc], PT, P2 ;  /* 0x0000730003007a0c */ /* 0x000fe40003f46320 */
[----:B------:R-:W-:Y:S02]  /*1750*/  ISETP.GE.AND.EX P3, PT, R20, c[0x0][0x1cc], PT, P3 ;  /* 0x0000730014007a0c */ /* 0x000fe40003f66330 */
[C---:B------:R-:W-:Y:S02]  /*1760*/  ISETP.GT.U32.OR P2, PT, R23.reuse, 0x1bf, P2 ;  /* 0x000001bf1700780c */ /* 0x040fe40001744470 */
[----:B------:R-:W-:Y:S01]  /*1770*/  ISETP.GT.U32.OR P3, PT, R23, 0x1bf, P3 ;  /* 0x000001bf1700780c */ /* 0x000fe20001f64470 */
[----:B-1----:R-:W-:-:S04]  /*1780*/  FMUL.FTZ R12, R12, c[0x0][0x1f4] ;  /* 0x00007d000c0c7a20 */ /* 0x002fc80000410000 */
[C---:B0-----:R-:W-:Y:S02]  /*1790*/  FMUL.FTZ R32, R12.reuse, R12 ;  /* 0x0000000c0c207220 */ /* 0x041fe40000410000 */
        /* <DEDUP_REMOVED lines=9> */
[----:B------:R-:W-:Y:S01]  /*1830*/  FADD.FTZ R11, -R12, R11 ;  /* 0x0000000b0c0b7221 */ /* 0x000fe20000010100 */
[----:B------:R-:W-:-:S03]  /*1840*/  MOV R12, 0x3f800000 ;  /* 0x3f800000000c7802 */ /* 0x000fc60000000f00 */
[----:B------:R-:W-:-:S04]  /*1850*/  @P1 FADD.FTZ R13, R13, c[0x0][0x188] ;  /* 0x000062000d0d1621 */ /* 0x000fc80000010000 */
        /* <DEDUP_REMOVED lines=12> */
[----:B--2---:R-:W-:Y:S02]  /*1920*/  HADD2.F32 R17, -RZ, R17.H0_H0 ;  /* 0x20000011ff117230 */ /* 0x004fe40000004100 */
        /* <DEDUP_REMOVED lines=16> */
.L_x_4954:
        /* <DEDUP_REMOVED lines=11> */
.L_x_4956:
[----:B------:R-:W-:Y:S05]  /*1ae0*/  BSYNC B0 ;  /* 0x0000000000007941 */ /* 0x000fea0003800000 */
.L_x_4955:
        /* <DEDUP_REMOVED lines=13> */
.L_x_4957:
        /* <DEDUP_REMOVED lines=11> */
.L_x_4959:
[----:B------:R-:W-:Y:S05]  /*1c70*/  BSYNC B0 ;  /* 0x0000000000007941 */ /* 0x000fea0003800000 */
.L_x_4958:
        /* <DEDUP_REMOVED lines=13> */
.L_x_4960:
        /* <DEDUP_REMOVED lines=11> */
.L_x_4962:
[----:B------:R-:W-:Y:S05]  /*1e00*/  BSYNC B0 ;  /* 0x0000000000007941 */ /* 0x000fea0003800000 */
.L_x_4961:
        /* <DEDUP_REMOVED lines=13> */
.L_x_4963:
        /* <DEDUP_REMOVED lines=10> */
.L_x_4965:
[----:B------:R-:W-:Y:S05]  /*1f80*/  BSYNC B0 ;  /* 0x0000000000007941 */ /* 0x000fea0003800000 */
.L_x_4964:
[----:B------:R-:W-:Y:S02]  /*1f90*/  IADD3 R30, R30, c[0x0][0x10], RZ ;  /* 0x000004001e1e7a10 */ /* 0x000fe40007ffe0ff */
[----:B------:R-:W-:Y:S02]  /*1fa0*/  IADD3 R24, R24, 0x1, RZ ;  /* 0x0000000118187810 */ /* 0x000fe40007ffe0ff */
[----:B------:R-:W-:-:S13]  /*1fb0*/  ISETP.GE.AND P1, PT, R30, UR4, PT ;  /* 0x000000041e007c0c */ /* 0x000fda000bf26270 */
[----:B------:R-:W-:Y:S01]  /*1fc0*/  @P1 CALL.REL.NOINC `(.L_x_4966) ;  /* 0x0000001000001944 */ /* 0x000fe20003c00000 */
[----:B------:R-:W-:Y:S05]  /*1fd0*/  BRA `(.L_x_4967) ;  /* 0xffffe1e000007947 */ /* 0x000fea000383ffff */
.L_x_4966:
[----:B------:R-:W-:Y:S05]  /*1fe0*/  EXIT ;  /* 0x000000000000794d */ /* 0x000fea0003800000 */
.L_x_4968:
        /* <DEDUP_REMOVED lines=9> */
.L_x_5245:


//--------------------- .text._Z35group_norm_nhwc_fwd_one_pass_kernelI11Fp32IOFp16WLi128ELi56ELi448EEv26Group_norm_nhwc_fwd_params --------------------------
	.section	.text._Z35group_norm_nhwc_fwd_one_pass_kernelI11Fp32IOFp16WLi128ELi56ELi448EEv26Group_norm_nhwc_fwd_params,"ax",@progbits
	.sectioninfo	@"SHI_REGISTERS=58"
	.align	128
        .global         _Z35group_norm_nhwc_fwd_one_pass_kernelI11Fp32IOFp16WLi128ELi56ELi448EEv26Group_norm_nhwc_fwd_params
        .type           _Z35group_norm_nhwc_fwd_one_pass_kernelI11Fp32IOFp16WLi128ELi56ELi448EEv26Group_norm_nhwc_fwd_params,@function
        .size           _Z35group_norm_nhwc_fwd_one_pass_kernelI11Fp32IOFp16WLi128ELi56ELi448EEv26Group_norm_nhwc_fwd_params,(.L_x_5246 - _Z35group_norm_nhwc_fwd_one_pass_kernelI11Fp32IOFp16WLi128ELi56ELi448EEv26Group_norm_nhwc_fwd_params)
        .other          _Z35group_norm_nhwc_fwd_one_pass_kernelI11Fp32IOFp16WLi128ELi56ELi448EEv26Group_norm_nhwc_fwd_params,@"STO_CUDA_ENTRY STV_DEFAULT"
_Z35group_norm_nhwc_fwd_one_pass_kernelI11Fp32IOFp16WLi128ELi56ELi448EEv26Group_norm_nhwc_fwd_params:
.text._Z35group_norm_nhwc_fwd_one_pass_kernelI11Fp32IOFp16WLi128ELi56ELi448EEv26Group_norm_nhwc_fwd_params:
        /* <DEDUP_REMOVED lines=44> */
.L_x_5006:
        /* <DEDUP_REMOVED lines=241> */
.L_x_4970:
[----:B------:R-:W-:Y:S05]  /*11d0*/  BSYNC B0 ;  /* 0x0000000000007941 */ /* 0x000fea0003800000 */
.L_x_4969:
        /* <DEDUP_REMOVED lines=26> */
.L_x_4973:
[----:B------:R-:W2:Y:S01]  /*1380*/  LDG.E.STRONG.GPU R10, [R8.64] ;  /* 0x00000006080a7981 */ /* 0x000ea2000c1ef900 */
[----:B------:R-:W-:Y:S01]  /*1390*/  YIELD ;  /* 0x0000000000007946 */ /* 0x000fe20003800000 */
[----:B--2---:R-:W-:Y:S01]  /*13a0*/  ISETP.NE.AND P6, PT, R10, R11, PT ;  /* 0x0000000b0a00720c */ /* 0x004fe20003fc5270 */
[----:B------:R-:W-:-:S12]  /*13b0*/  CCTL.IVALL ;  /* 0x00000000ff00798f */ /* 0x000fd80002000000 */
[----:B------:R-:W-:Y:S05]  /*13c0*/  @P6 BRA `(.L_x_4973) ;  /* 0xffffffb000006947 */ /* 0x000fea000383ffff */
.L_x_4972:
        /* <DEDUP_REMOVED lines=21> */
.L_x_4977:
        /* <DEDUP_REMOVED lines=115> */
.L_x_4976:
        /* <DEDUP_REMOVED lines=62> */
.L_x_4978:
[----:B------:R-:W-:-:S04]  /*2030*/  ISETP.NE.AND P6, PT, R14, RZ, PT ;  /* 0x000000ff0e00720c */ /* 0x000fc80003fc5270 */
[----:B------:R-:W-:-:S13]  /*2040*/  ISETP.NE.OR P6, PT, R9, RZ, P6 ;  /* 0x000000ff0900720c */ /* 0x000fda00037c5670 */
[----:B------:R-:W-:Y:S05]  /*2050*/  @!P6 BRA `(.L_x_4974) ;  /* 0x000001f00000e947 */ /* 0x000fea0003800000 */
.L_x_4975:
        /* <DEDUP_REMOVED lines=31> */
.L_x_4974:
        /* <DEDUP_REMOVED lines=15> */
.L_x_4980:
[----:B------:R-:W-:Y:S05]  /*2340*/  BSYNC B0 ;  /* 0x0000000000007941 */ /* 0x000fea0003800000 */
.L_x_4979:
        /* <DEDUP_REMOVED lines=17> */
.L_x_4971:
        /* <DEDUP_REMOVED lines=36> */
[----:B--2---:R-:W-:-:S02]  /*26a0*/  HADD2.F32 R30, -RZ, R52.H0_H0 ;  /* 0x20000034ff1e7230 */ /* 0x004fc40000004100 */
[----:B---3--:R-:W-:Y:S02]  /*26b0*/  HADD2.F32 R31, -RZ, R53.H0_H0 ;  /* 0x20000035ff1f7230 */ /* 0x008fe40000004100 */
[----:B-----5:R-:W-:Y:S02]  /*26c0*/  HADD2.F32 R15, -RZ, R54.H0_H0 ;  /* 0x20000036ff0f7230 */ /* 0x020fe40000004100 */
        /* <DEDUP_REMOVED lines=14> */
.L_x_4981:
        /* <DEDUP_REMOVED lines=11> */
.L_x_4983:
[----:B------:R-:W-:Y:S05]  /*2860*/  BSYNC B0 ;  /* 0x0000000000007941 */ /* 0x000fea0003800000 */
.L_x_4982:
        /* <DEDUP_REMOVED lines=14> */
.L_x_4984:
        /* <DEDUP_REMOVED lines=11> */
.L_x_4986:
[----:B------:R-:W-:Y:S05]  /*2a00*/  BSYNC B0 ;  /* 0x0000000000007941 */ /* 0x000fea0003800000 */
.L_x_4985:
        /* <DEDUP_REMOVED lines=20> */
.L_x_4987:
        /* <DEDUP_REMOVED lines=11> */
.L_x_4989:
[----:B------:R-:W-:Y:S05]  /*2c00*/  BSYNC B0 ;  /* 0x0000000000007941 */ /* 0x000fea0003800000 */
.L_x_4988:
        /* <DEDUP_REMOVED lines=14> */
.L_x_4990:
        /* <DEDUP_REMOVED lines=11> */
.L_x_4992:
[----:B------:R-:W-:Y:S05]  /*2da0*/  BSYNC B0 ;  /* 0x0000000000007941 */ /* 0x000fea0003800000 */
.L_x_4991:
        /* <DEDUP_REMOVED lines=22> */
.L_x_4993:
        /* <DEDUP_REMOVED lines=11> */
.L_x_4995:
[----:B------:R-:W-:Y:S05]  /*2fc0*/  BSYNC B0 ;  /* 0x0000000000007941 */ /* 0x000fea0003800000 */
.L_x_4994:
        /* <DEDUP_REMOVED lines=22> */
.L_x_4996:
        /* <DEDUP_REMOVED lines=11> */
.L_x_4998:
[----:B------:R-:W-:Y:S05]  /*31e0*/  BSYNC B0 ;  /* 0x0000000000007941 */ /* 0x000fea0003800000 */
.L_x_4997:
        /* <DEDUP_REMOVED lines=21> */
.L_x_4999:
        /* <DEDUP_REMOVED lines=11> */
.L_x_5001:
[----:B------:R-:W-:Y:S05]  /*33f0*/  BSYNC B0 ;  /* 0x0000000000007941 */ /* 0x000fea0003800000 */
.L_x_5000:
        /* <DEDUP_REMOVED lines=20> */
.L_x_5002:
        /* <DEDUP_REMOVED lines=10> */
.L_x_5004:
[----:B------:R-:W-:Y:S05]  /*35e0*/  BSYNC B0 ;  /* 0x0000000000007941 */ /* 0x000fea0003800000 */
.L_x_5003:
[----:B------:R-:W-:Y:S02]  /*35f0*/  IADD3 R39, R39, c[0x0][0x10], RZ ;  /* 0x0000040027277a10 */ /* 0x000fe40007ffe0ff */
[----:B------:R-:W-:Y:S02]  /*3600*/  IADD3 R48, R48, 0x1, RZ ;  /* 0x0000000130307810 */ /* 0x000fe40007ffe0ff */
[----:B------:R-:W-:-:S13]  /*3610*/  ISETP.GE.AND P5, PT, R39, UR4, PT ;  /* 0x0000000427007c0c */ /* 0x000fda000bfa6270 */
[----:B------:R-:W-:Y:S01]  /*3620*/  @P5 CALL.REL.NOINC `(.L_x_5005) ;  /* 0x0000001000005944 */ /* 0x000fe20003c00000 */
[----:B------:R-:W-:Y:S05]  /*3630*/  BRA `(.L_x_5006) ;  /* 0xffffcc8000007947 */ /* 0x000fea000383ffff */
.L_x_5005:
[----:B------:R-:W-:Y:S05]  /*3640*/  EXIT ;  /* 0x000000000000794d */ /* 0x000fea0003800000 */
.L_x_5007:
        /* <DEDUP_REMOVED lines=11> */
.L_x_5246:


//--------------------- .text._Z35group_norm_nhwc_fwd_one_pass_kernelI11Fp32IOFp16WLi256ELi56ELi448EEv26Group_norm_nhwc_fwd_params --------------------------
	.section	.text._Z35group_norm_nhwc_fwd_one_pass_kernelI11Fp32IOFp16WLi256ELi56ELi448EEv26Group_norm_nhwc_fwd_params,"ax",@progbits
	.sectioninfo	@"SHI_REGISTERS=95"
	.align	128
        .global         _Z35group_norm_nhwc_fwd_one_pass_kernelI11Fp32IOFp16WLi256ELi56ELi448EEv26Group_norm_nhwc_fwd_params
        .type           _Z35group_norm_nhwc_fwd_one_pass_kernelI11Fp32IOFp16WLi256ELi56ELi448EEv26Group_norm_nhwc_fwd_params,@function
        .size           _Z35group_norm_nhwc_fwd_one_pass_kernelI11Fp32IOFp16WLi256ELi56ELi448EEv26Group_norm_nhwc_fwd_params,(.L_x_5247 - _Z35group_norm_nhwc_fwd_one_pass_kernelI11Fp32IOFp16WLi256ELi56ELi448EEv26Group_norm_nhwc_fwd_params)
        .other          _Z35group_norm_nhwc_fwd_one_pass_kernelI11Fp32IOFp16WLi256ELi56ELi448EEv26Group_norm_nhwc_fwd_params,@"STO_CUDA_ENTRY STV_DEFAULT"
_Z35group_norm_nhwc_fwd_one_pass_kernelI11Fp32IOFp16WLi256ELi56ELi448EEv26Group_norm_nhwc_fwd_params:
.text._Z35group_norm_nhwc_fwd_one_pass_kernelI11Fp32IOFp16WLi256ELi56ELi448EEv26Group_norm_nhwc_fwd_params:
        /* <DEDUP_REMOVED lines=46> */
.L_x_5066:
        /* <DEDUP_REMOVED lines=392> */
.L_x_5009:
[----:B------:R-:W-:Y:S05]  /*1b60*/  BSYNC B0 ;  /* 0x0000000000007941 */ /* 0x000fea0003800000 */
.L_x_5008:
        /* <DEDUP_REMOVED lines=25> */
.L_x_5012:
[----:B------:R-:W2:Y:S01]  /*1d00*/  LDG.E.STRONG.GPU R6, [R4.64] ;  /* 0x0000000604067981 */ /* 0x000ea2000c1ef900 */
[----:B------:R-:W-:Y:S01]  /*1d10*/  YIELD ;  /* 0x0000000000007946 */ /* 0x000fe20003800000 */
[----:B--2---:R-:W-:Y:S01]  /*1d20*/  ISETP.NE.AND P3, PT, R6, R7, PT ;  /* 0x000000070600720c */ /* 0x004fe20003f65270 */
[----:B------:R-:W-:-:S12]  /*1d30*/  CCTL.IVALL ;  /* 0x00000000ff00798f */ /* 0x000fd80002000000 */
[----:B------:R-:W-:Y:S05]  /*1d40*/  @P3 BRA `(.L_x_5012) ;  /* 0xffffffb000003947 */ /* 0x000fea000383ffff */
.L_x_5011:
        /* <DEDUP_REMOVED lines=11> */
.L_x_5014:
        /* <DEDUP_REMOVED lines=59> */
.L_x_5013:
        /* <DEDUP_REMOVED lines=19> */
.L_x_5016:
[----:B------:R-:W-:Y:S05]  /*22e0*/  BSYNC B0 ;  /* 0x0000000000007941 */ /* 0x000fea0003800000 */
.L_x_5015:
        /* <DEDUP_REMOVED lines=30> */
.L_x_5010:
        /* <DEDUP_REMOVED lines=33> */
[----:B--2---:R-:W-:-:S02]  /*26e0*/  HADD2.F32 R13, -RZ, R89.H0_H0 ;  /* 0x20000059ff0d7230 */ /* 0x004fc40000004100 */
[----:B0--3--:R-:W-:Y:S02]  /*26f0*/  HADD2.F32 R14, -RZ, R91.H0_H0 ;  /* 0x2000005bff0e7230 */ /* 0x009fe40000004100 */
[----:B----4-:R-:W-:Y:S02]  /*2700*/  HADD2.F32 R12, -RZ, R82.H0_H0 ;  /* 0x20000052ff0c7230 */ /* 0x010fe40000004100 */
[----:B-----5:R-:W-:Y:S01]  /*2710*/  HADD2.F32 R15, -RZ, R90.H0_H0 ;  /* 0x2000005aff0f7230 */ /* 0x020fe20000004100 */
        /* <DEDUP_REMOVED lines=13> */
.L_x_5017:
        /* <DEDUP_REMOVED lines=11> */
.L_x_5019:
[----:B------:R-:W-:Y:S05]  /*28a0*/  BSYNC B0 ;  /* 0x0000000000007941 */ /* 0x000fea0003800000 */
.L_x_5018:
        /* <DEDUP_REMOVED lines=21> */
.L_x_5020:
        /* <DEDUP_REMOVED lines=11> */
.L_x_5022:
[----:B------:R-:W-:Y:S05]  /*2ab0*/  BSYNC B0 ;  /* 0x0000000000007941 */ /* 0x000fea0003800000 */
.L_x_5021:
        /* <DEDUP_REMOVED lines=14> */
.L_x_5023:
        /* <DEDUP_REMOVED lines=11> */
.L_x_5025:
[----:B------:R-:W-:Y:S05]  /*2c50*/  BSYNC B0 ;  /* 0x0000000000007941 */ /* 0x000fea0003800000 */
.L_x_5024:
        /* <DEDUP_REMOVED lines=19> */
.L_x_5026:
        /* <DEDUP_REMOVED lines=11> */
.L_x_5028:
[----:B------:R-:W-:Y:S05]  /*2e40*/  BSYNC B0 ;  /* 0x0000000000007941 */ /* 0x000fea0003800000 */
.L_x_5027:
        /* <DEDUP_REMOVED lines=27> */
.L_x_5029:
        /* <DEDUP_REMOVED lines=11> */
.L_x_5031:
[----:B------:R-:W-:Y:S05]  /*30b0*/  BSYNC B0 ;  /* 0x0000000000007941 */ /* 0x000fea0003800000 */
.L_x_5030:
        /* <DEDUP_REMOVED lines=14> */
.L_x_5032:
        /* <DEDUP_REMOVED lines=11> */
.L_x_5034:
[----:B------:R-:W-:Y:S05]  /*3250*/  BSYNC B0 ;  /* 0x0000000000007941 */ /* 0x000fea0003800000 */
.L_x_5033:
        /* <DEDUP_REMOVED lines=19> */
.L_x_5035:
        /* <DEDUP_REMOVED lines=11> */
.L_x_5037:
[----:B------:R-:W-:Y:S05]  /*3440*/  BSYNC B0 ;  /* 0x0000000000007941 */ /* 0x000fea0003800000 */
.L_x_5036:
        /* <DEDUP_REMOVED lines=27> */
.L_x_5038:
        /* <DEDUP_REMOVED lines=11> */
.L_x_5040:
[----:B------:R-:W-:Y:S05]  /*36b0*/  BSYNC B0 ;  /* 0x0000000000007941 */ /* 0x000fea0003800000 */
.L_x_5039:
        /* <DEDUP_REMOVED lines=14> */
.L_x_5041:
        /* <DEDUP_REMOVED lines=11> */
.L_x_5043:
[----:B------:R-:W-:Y:S05]  /*3850*/  BSYNC B0 ;  /* 0x0000000000007941 */ /* 0x000fea0003800000 */
.L_x_5042:
        /* <DEDUP_REMOVED lines=19> */
.L_x_5044:
        /* <DEDUP_REMOVED lines=11> */
.L_x_5046:
[----:B------:R-:W-:Y:S05]  /*3a40*/  BSYNC B0 ;  /* 0x0000000000007941 */ /* 0x000fea0003800000 */
.L_x_5045:
        /* <DEDUP_REMOVED lines=26> */
.L_x_5047:
        /* <DEDUP_REMOVED lines=11> */
.L_x_5049:
[----:B------:R-:W-:Y:S05]  /*3ca0*/  BSYNC B0 ;  /* 0x0000000000007941 */ /* 0x000fea0003800000 */
.L_x_5048:
        /* <DEDUP_REMOVED lines=17> */
.L_x_5050:
        /* <DEDUP_REMOVED lines=11> */
.L_x_5052:
[----:B------:R-:W-:Y:S05]  /*3e70*/  BSYNC B0 ;  /* 0x0000000000007941 */ /* 0x000fea0003800000 */
.L_x_5051:
        /* <DEDUP_REMOVED lines=17> */
.L_x_5053:
        /* <DEDUP_REMOVED lines=11> */
.L_x_5055:
[----:B------:R-:W-:Y:S05]  /*4040*/  BSYNC B0 ;  /* 0x0000000000007941 */ /* 0x000fea0003800000 */
.L_x_5054:
        /* <DEDUP_REMOVED lines=32> */
.L_x_5056:
        /* <DEDUP_REMOVED lines=11> */
.L_x_5058:
[----:B------:R-:W-:Y:S05]  /*4300*/  BSYNC B0 ;  /* 0x0000000000007941 */ /* 0x000fea0003800000 */
.L_x_5057:
        /* <DEDUP_REMOVED lines=13> */
.L_x_5059:
        /* <DEDUP_REMOVED lines=11> */
.L_x_5061:
[----:B------:R-:W-:Y:S05]  /*4490*/  BSYNC B0 ;  /* 0x0000000000007941 */ /* 0x000fea0003800000 */
.L_x_5060:
        /* <DEDUP_REMOVED lines=13> */
.L_x_5062:
        /* <DEDUP_REMOVED lines=10> */
.L_x_5064:
[----:B------:R-:W-:Y:S05]  /*4610*/  BSYNC B0 ;  /* 0x0000000000007941 */ /* 0x000fea0003800000 */
.L_x_5063:
[----:B------:R-:W-:Y:S02]  /*4620*/  IADD3 R79, R79, c[0x0][0x10], RZ ;  /* 0x000004004f4f7a10 */ /* 0x000fe40007ffe0ff */
[----:B------:R-:W-:Y:S02]  /*4630*/  IADD3 R87, R87, 0x1, RZ ;  /* 0x0000000157577810 */ /* 0x000fe40007ffe0ff */
[----:B------:R-:W-:-:S13]  /*4640*/  ISETP.GE.AND P3, PT, R79, UR4, PT ;  /* 0x000000044f007c0c */ /* 0x000fda000bf66270 */
[----:B------:R-:W-:Y:S01]  /*4650*/  @P3 CALL.REL.NOINC `(.L_x_5065) ;  /* 0x0000001000003944 */ /* 0x000fe20003c00000 */
[----:B------:R-:W-:Y:S05]  /*4660*/  BRA `(.L_x_5066) ;  /* 0xffffbc7000007947 */ /* 0x000fea000383ffff */
.L_x_5065:
[----:B------:R-:W-:Y:S05]  /*4670*/  EXIT ;  /* 0x000000000000794d */ /* 0x000fea0003800000 */
.L_x_5067:
        /* <DEDUP_REMOVED lines=16> */
.L_x_5247:


//--------------------- .text._Z35group_norm_nhwc_fwd_one_pass_kernelI11Fp32IOFp16WLi512ELi56ELi448EEv26Group_norm_nhwc_fwd_params --------------------------
	.section	.text._Z35group_norm_nhwc_fwd_one_pass_kernelI11Fp32IOFp16WLi512ELi56ELi448EEv26Group_norm_nhwc_fwd_params,"ax",@progbits
	.sectioninfo	@"SHI_REGISTERS=128"
	.align	128
        .global         _Z35group_norm_nhwc_fwd_one_pass_kernelI11Fp32IOFp16WLi512ELi56ELi448EEv26Group_norm_nhwc_fwd_params
        .type           _Z35group_norm_nhwc_fwd_one_pass_kernelI11Fp32IOFp16WLi512ELi56ELi448EEv26Group_norm_nhwc_fwd_params,@function
        .size           _Z35group_norm_nhwc_fwd_one_pass_kernelI11Fp32IOFp16WLi512ELi56ELi448EEv26Group_norm_nhwc_fwd_params,(.L_x_5248 - _Z35group_norm_nhwc_fwd_one_pass_kernelI11Fp32IOFp16WLi512ELi56ELi448EEv26Group_norm_nhwc_fwd_params)
        .other          _Z35group_norm_nhwc_fwd_one_pass_kernelI11Fp32IOFp16WLi512ELi56ELi448EEv26Group_norm_nhwc_fwd_params,@"STO_CUDA_ENTRY STV_DEFAULT"
_Z35group_norm_nhwc_fwd_one_pass_kernelI11Fp32IOFp16WLi512ELi56ELi448EEv26Group_norm_nhwc_fwd_params:
.text._Z35group_norm_nhwc_fwd_one_pass_kernelI11Fp32IOFp16WLi512ELi56ELi448EEv26Group_norm_nhwc_fwd_params:
        /* <DEDUP_REMOVED lines=160> */
.L_x_5174:
        /* <DEDUP_REMOVED lines=724> */
.L_x_5069:
[----:B0-----:R-:W-:Y:S05]  /*3740*/  BSYNC B0 ;  /* 0x0000000000007941 */ /* 0x001fea0003800000 */
.L_x_5068:
        /* <DEDUP_REMOVED lines=34> */
.L_x_5072:
[----:B0-----:R-:W2:Y:S01]  /*3970*/  LDG.E.STRONG.GPU R99, [R44.64] ;  /* 0x0000000c2c637981 */ /* 0x001ea2000c1ef900 */
[----:B------:R-:W-:Y:S01]  /*3980*/  YIELD ;  /* 0x0000000000007946 */ /* 0x000fe20003800000 */
[----:B--2---:R-:W-:Y:S01]  /*3990*/  ISETP.NE.AND P6, PT, R99, R98, PT ;  /* 0x000000626300720c */ /* 0x004fe20003fc5270 */
[----:B------:R-:W-:-:S12]  /*39a0*/  CCTL.IVALL ;  /* 0x00000000ff00798f */ /* 0x000fd80002000000 */
[----:B------:R-:W-:Y:S05]  /*39b0*/  @P6 BRA `(.L_x_5072) ;  /* 0xffffffb000006947 */ /* 0x000fea000383ffff */
.L_x_5071:
        /* <DEDUP_REMOVED lines=11> */
.L_x_5074:
        /* <DEDUP_REMOVED lines=71> */
.L_x_5073:
        /* <DEDUP_REMOVED lines=24> */
.L_x_5076:
[----:B------:R-:W-:Y:S05]  /*4060*/  BSYNC B0 ;  /* 0x0000000000007941 */ /* 0x000fea0003800000 */
.L_x_5075:
        /* <DEDUP_REMOVED lines=36> */
.L_x_5070:
        /* <DEDUP_REMOVED lines=10> */
[----:B------:R-:W-:Y:S01]  /*4350*/  @!P6 FMUL.FTZ R99, R47, c[0x0][0x1f4] ;  /* 0x00007d002f63ea20 */ /* 0x000fe20000410000 */
[----:B-1----:R-:W-:Y:S01]  /*4360*/  HFMA2.MMA R47, -RZ, RZ, 0, 1.1920928955078125e-07 ;  /* 0x00000002ff2f7435 */ /* 0x002fe200000001ff */
[----:B------:R-:W-:Y:S01]  /*4370*/  @!P6 FMUL.FTZ R98, R46, c[0x0][0x1f4] ;  /* 0x00007d002e62ea20 */ /* 0x000fe20000410000 */
[----:B------:R-:W-:Y:S01]  /*4380*/  IADD3 R46, R7, UR14, RZ ;  /* 0x0000000e072e7c10 */ /* 0x000fe2000fffe0ff */
[----:B------:R-:W-:-:S05]  /*4390*/  @!P6 IMAD.WIDE R44, R45, R44, c[0x0][0x168] ;  /* 0x00005a002d2ce625 */ /* 0x000fca00078e022c */
[----:B------:R-:W-:Y:S04]  /*43a0*/  @!P6 STG.E.64 [R44.64], R98 ;  /* 0x000000622c00e986 */ /* 0x000fe8000c101b0c */
[----:B------:R-:W-:Y:S06]  /*43b0*/  BAR.SYNC.DEFER_BLOCKING 0x0 ;  /* 0x0000000000007b1d */ /* 0x000fec0000010000 */
        /* <DEDUP_REMOVED lines=15> */
[----:B------:R-:W-:Y:S01]  /*44b0*/  IMAD.WIDE R46, R46, R47, c[0x0][0x180] ;  /* 0x000060002e2e7625 */ /* 0x000fe200078e022f */
[----:B------:R0:W2:Y:S04]  /*44c0*/  LDG.E.U16 R98, [R44.64] ;  /* 0x0000000c2c627981 */ /* 0x0000a8000c1e1500 */
[----:B------:R3:W4:Y:S04]  /*44d0*/  LDG.E.U16 R100, [R46.64] ;  /* 0x0000000c2e647981 */ /* 0x000728000c1e1500 */
[----:B------:R3:W5:Y:S04]  /*44e0*/  LDG.E.U16 R101, [R46.64+0x2] ;  /* 0x0000020c2e657981 */ /* 0x000768000c1e1500 */
[----:B0-----:R0:W5:Y:S01]  /*44f0*/  LDG.E.U16 R44, [R44.64+0x2] ;  /* 0x0000020c2c2c7981 */ /* 0x001162000c1e1500 */
[----:B------:R-:W-:Y:S01]  /*4500*/  ISETP.NE.AND P5, PT, RZ, UR17, PT ;  /* 0x00000011ff007c0c */ /* 0x000fe2000bfa5270 */
[----:B---3--:R-:W-:-:S02]  /*4510*/  FADD.FTZ R46, R41, -UR5 ;  /* 0x80000005292e7e21 */ /* 0x008fc40008010000 */
[----:B0-----:R-:W-:Y:S02]  /*4520*/  FADD.FTZ R45, R40, -UR5 ;  /* 0x80000005282d7e21 */ /* 0x001fe40008010000 */
[----:B-1----:R-:W-:Y:S02]  /*4530*/  FMUL.FTZ R46, R46, UR6 ;  /* 0x000000062e2e7c20 */ /* 0x002fe40008410000 */
[----:B------:R-:W-:Y:S01]  /*4540*/  FMUL.FTZ R45, R45, UR6 ;  /* 0x000000062d2d7c20 */ /* 0x000fe20008410000 */
[----:B--2---:R-:W-:Y:S02]  /*4550*/  HADD2.F32 R40, -RZ, R98.H0_H0 ;  /* 0x20000062ff287230 */ /* 0x004fe40000004100 */
[----:B----4-:R-:W-:Y:S02]  /*4560*/  HADD2.F32 R100, -RZ, R100.H0_H0 ;  /* 0x20000064ff647230 */ /* 0x010fe40000004100 */
[----:B-----5:R-:W-:Y:S02]  /*4570*/  HADD2.F32 R101, -RZ, R101.H0_H0 ;  /* 0x20000065ff657230 */ /* 0x020fe40000004100 */
[----:B------:R-:W-:Y:S01]  /*4580*/  HADD2.F32 R41, -RZ, R44.H0_H0 ;  /* 0x2000002cff297230 */ /* 0x000fe20000004100 */
[----:B------:R-:W-:-:S04]  /*4590*/  FFMA.FTZ R44, R40, R45, R100 ;  /* 0x0000002d282c7223 */ /* 0x000fc80000010064 */
        /* <DEDUP_REMOVED lines=12> */
.L_x_5077:
        /* <DEDUP_REMOVED lines=13> */
.L_x_5079:
[----:B------:R-:W-:Y:S05]  /*4730*/  BSYNC B0 ;  /* 0x0000000000007941 */ /* 0x000fea0003800000 */
.L_x_5078:
        /* <DEDUP_REMOVED lines=17> */
.L_x_5080:
        /* <DEDUP_REMOVED lines=13> */
.L_x_5082:
[----:B------:R-:W-:Y:S05]  /*4920*/  BSYNC B0 ;  /* 0x0000000000007941 */ /* 0x000fea0003800000 */
.L_x_5081:
        /* <DEDUP_REMOVED lines=17> */
.L_x_5083:
        /* <DEDUP_REMOVED lines=13> */
.L_x_5085:
[----:B------:R-:W-:Y:S05]  /*4b10*/  BSYNC B0 ;  /* 0x0000000000007941 */ /* 0x000fea0003800000 */
.L_x_5084:
        /* <DEDUP_REMOVED lines=17> */
.L_x_5086:
        /* <DEDUP_REMOVED lines=13> */
.L_x_5088:
[----:B------:R-:W-:Y:S05]  /*4d00*/  BSYNC B0 ;  /* 0x0000000000007941 */ /* 0x000fea0003800000 */
.L_x_5087:
        /* <DEDUP_REMOVED lines=21> */
.L_x_5089:
        /* <DEDUP_REMOVED lines=13> */
.L_x_5091:
[----:B------:R-:W-:Y:S05]  /*4f30*/  BSYNC B0 ;  /* 0x0000000000007941 */ /* 0x000fea0003800000 */
.L_x_5090:
        /* <DEDUP_REMOVED lines=15> */
.L_x_5092:
        /* <DEDUP_REMOVED lines=13> */
.L_x_5094:
[----:B------:R-:W-:Y:S05]  /*5100*/  BSYNC B0 ;  /* 0x0000000000007941 */ /* 0x000fea0003800000 */
.L_x_5093:
        /* <DEDUP_REMOVED lines=19> */
.L_x_5095:
        /* <DEDUP_REMOVED lines=13> */
.L_x_5097:
[----:B------:R-:W-:Y:S05]  /*5310*/  BSYNC B0 ;  /* 0x0000000000007941 */ /* 0x000fea0003800000 */
.L_x_5096:
        /* <DEDUP_REMOVED lines=15> */
.L_x_5098:
        /* <DEDUP_REMOVED lines=13> */
.L_x_5100:
[----:B------:R-:W-:Y:S05]  /*54e0*/  BSYNC B0 ;  /* 0x0000000000007941 */ /* 0x000fea0003800000 */
.L_x_5099:
        /* <DEDUP_REMOVED lines=19> */
.L_x_5101:
        /* <DEDUP_REMOVED lines=13> */
.L_x_5103:
[----:B------:R-:W-:Y:S05]  /*56f0*/  BSYNC B0 ;  /* 0x0000000000007941 */ /* 0x000fea0003800000 */
.L_x_5102:
        /* <DEDUP_REMOVED lines=15> */
.L_x_5104:
        /* <DEDUP_REMOVED lines=13> */
.L_x_5106:
[----:B------:R-:W-:Y:S05]  /*58c0*/  BSYNC B0 ;  /* 0x0000000000007941 */ /* 0x000fea0003800000 */
.L_x_5105:
        /* <DEDUP_REMOVED lines=19> */
.L_x_5107:
        /* <DEDUP_REMOVED lines=13> */
.L_x_5109:
[----:B------:R-:W-:Y:S05]  /*5ad0*/  BSYNC B0 ;  /* 0x0000000000007941 */ /* 0x000fea0003800000 */
.L_x_5108:
        /* <DEDUP_REMOVED lines=15> */
.L_x_5110:
        /* <DEDUP_REMOVED lines=13> */
.L_x_5112:
[----:B------:R-:W-:Y:S05]  /*5ca0*/  BSYNC B0 ;  /* 0x0000000000007941 */ /* 0x000fea0003800000 */
.L_x_5111:
        /* <DEDUP_REMOVED lines=19> */
.L_x_5113:
        /* <DEDUP_REMOVED lines=13> */
.L_x_5115:
[----:B------:R-:W-:Y:S05]  /*5eb0*/  BSYNC B0 ;  /* 0x0000000000007941 */ /* 0x000fea0003800000 */
.L_x_5114:
        /* <DEDUP_REMOVED lines=15> */
.L_x_5116:
        /* <DEDUP_REMOVED lines=13> */
.L_x_5118:
[----:B------:R-:W-:Y:S05]  /*6080*/  BSYNC B0 ;  /* 0x0000000000007941 */ /* 0x000fea0003800000 */
.L_x_5117:
        /* <DEDUP_REMOVED lines=19> */
.L_x_5119:
        /* <DEDUP_REMOVED lines=13> */
.L_x_5121:
[----:B------:R-:W-:Y:S05]  /*6290*/  BSYNC B0 ;  /* 0x0000000000007941 */ /* 0x000fea0003800000 */
.L_x_5120:
        /* <DEDUP_REMOVED lines=15> */
.L_x_5122:
        /* <DEDUP_REMOVED lines=13> */
.L_x_5124:
[----:B------:R-:W-:Y:S05]  /*6460*/  BSYNC B0 ;  /* 0x0000000000007941 */ /* 0x000fea0003800000 */
.L_x_5123:
        /* <DEDUP_REMOVED lines=19> */
.L_x_5125:
        /* <DEDUP_REMOVED lines=13> */
.L_x_5127:
[----:B------:R-:W-:Y:S05]  /*6670*/  BSYNC B0 ;  /* 0x0000000000007941 */ /* 0x000fea0003800000 */
.L_x_5126:
        /* <DEDUP_REMOVED lines=15> */
.L_x_5128:
        /* <DEDUP_REMOVED lines=13> */
.L_x_5130:
[----:B------:R-:W-:Y:S05]  /*6840*/  BSYNC B0 ;  /* 0x0000000000007941 */ /* 0x000fea0003800000 */
.L_x_5129:
        /* <DEDUP_REMOVED lines=19> */
.L_x_5131:
        /* <DEDUP_REMOVED lines=12> */
.L_x_5133:
[----:B------:R-:W-:Y:S05]  /*6a40*/  BSYNC B0 ;  /* 0x0000000000007941 */ /* 0x000fea0003800000 */
.L_x_5132:
        /* <DEDUP_REMOVED lines=15> */
.L_x_5134:
        /* <DEDUP_REMOVED lines=11> */
.L_x_5136:
[----:B------:R-:W-:Y:S05]  /*6bf0*/  BSYNC B0 ;  /* 0x0000000000007941 */ /* 0x000fea0003800000 */
.L_x_5135:
        /* <DEDUP_REMOVED lines=19> */
.L_x_5137:
        /* <DEDUP_REMOVED lines=11> */
.L_x_5139:
[----:B------:R-:W-:Y:S05]  /*6de0*/  BSYNC B0 ;  /* 0x0000000000007941 */ /* 0x000fea0003800000 */
.L_x_5138:
        /* <DEDUP_REMOVED lines=15> */
.L_x_5140:
        /* <DEDUP_REMOVED lines=11> */
.L_x_5142:
[----:B------:R-:W-:Y:S05]  /*6f90*/  BSYNC B0 ;  /* 0x0000000000007941 */ /* 0x000fea0003800000 */
.L_x_5141:
        /* <DEDUP_REMOVED lines=21> */
.L_x_5143:
        /* <DEDUP_REMOVED lines=11> */
.L_x_5145:
[----:B------:R-:W-:Y:S05]  /*71a0*/  BSYNC B0 ;  /* 0x0000000000007941 */ /* 0x000fea0003800000 */
.L_x_5144:
        /* <DEDUP_REMOVED lines=11> */
.L_x_5146:
        /* <DEDUP_REMOVED lines=20> */
.L_x_5148:
[----:B------:R-:W-:Y:S05]  /*73a0*/  BSYNC B0 ;  /* 0x0000000000007941 */ /* 0x000fea0003800000 */
.L_x_5147:
        /* <DEDUP_REMOVED lines=11> */
.L_x_5149:
        /* <DEDUP_REMOVED lines=20> */
.L_x_5151:
[----:B------:R-:W-:Y:S05]  /*75a0*/  BSYNC B0 ;  /* 0x0000000000007941 */ /* 0x000fea0003800000 */
.L_x_5150:
        /* <DEDUP_REMOVED lines=11> */
.L_x_5152:
        /* <DEDUP_REMOVED lines=20> */
.L_x_5154:
[----:B------:R-:W-:Y:S05]  /*77a0*/  BSYNC B0 ;  /* 0x0000000000007941 */ /* 0x000fea0003800000 */
.L_x_5153:
        /* <DEDUP_REMOVED lines=11> */
.L_x_5155:
        /* <DEDUP_REMOVED lines=20> */
.L_x_5157:
[----:B------:R-:W-:Y:S05]  /*79a0*/  BSYNC B0 ;  /* 0x0000000000007941 */ /* 0x000fea0003800000 */
.L_x_5156:
        /* <DEDUP_REMOVED lines=11> */
.L_x_5158:
        /* <DEDUP_REMOVED lines=20> */
.L_x_5160:
[----:B------:R-:W-:Y:S05]  /*7ba0*/  BSYNC B0 ;  /* 0x0000000000007941 */ /* 0x000fea0003800000 */
.L_x_5159:
        /* <DEDUP_REMOVED lines=11> */
.L_x_5161:
        /* <DEDUP_REMOVED lines=20> */
.L_x_5163:
[----:B------:R-:W-:Y:S05]  /*7da0*/  BSYNC B0 ;  /* 0x0000000000007941 */ /* 0x000fea0003800000 */
.L_x_5162:
        /* <DEDUP_REMOVED lines=11> */
.L_x_5164:
        /* <DEDUP_REMOVED lines=20> */
.L_x_5166:
[----:B------:R-:W-:Y:S05]  /*7fa0*/  BSYNC B0 ;  /* 0x0000000000007941 */ /* 0x000fea0003800000 */
.L_x_5165:
        /* <DEDUP_REMOVED lines=11> */
.L_x_5167:
        /* <DEDUP_REMOVED lines=20> */
.L_x_5169:
[----:B------:R-:W-:Y:S05]  /*81a0*/  BSYNC B0 ;  /* 0x0000000000007941 */ /* 0x000fea0003800000 */
.L_x_5168:
        /* <DEDUP_REMOVED lines=11> */
.L_x_5170:
        /* <DEDUP_REMOVED lines=13> */
.L_x_5172:
[----:B------:R-:W-:Y:S05]  /*8330*/  BSYNC B0 ;  /* 0x0000000000007941 */ /* 0x000fea0003800000 */
.L_x_5171:
[----:B------:R-:W-:Y:S02]  /*8340*/  ULDC UR5, c[0x0][0x10] ;  /* 0x0000040000057ab9 */ /* 0x000fe40000000800 */
[----:B------:R-:W-:Y:S02]  /*8350*/  UIADD3 UR9, UR9, UR5, URZ ;  /* 0x0000000509097290 */ /* 0x000fe4000fffe03f */
[----:B------:R-:W-:Y:S02]  /*8360*/  UIADD3 UR4, UR4, 0x1, URZ ;  /* 0x0000000104047890 */ /* 0x000fe4000fffe03f */
[----:B------:R-:W-:-:S06]  /*8370*/  UISETP.GE.AND UP0, UPT, UR9, UR8, UPT ;  /* 0x000000080900728c */ /* 0x000fcc000bf06270 */
[----:B------:R-:W-:-:S13]  /*8380*/  PLOP3.LUT P5, PT, PT, PT, UP0, 0x40, 0x0 ;  /* 0x000000000000781c */ /* 0x000fda0003fae808 */
[----:B------:R-:W-:Y:S01]  /*8390*/  @!P5 CALL.REL.NOINC `(.L_x_5173) ;  /* 0x000000100000d944 */ /* 0x000fe20003c00000 */
[----:B------:R-:W-:Y:S05]  /*83a0*/  BRA `(.L_x_5174) ;  /* 0xffff865000007947 */ /* 0x000fea000383ffff */
.L_x_5173:
[----:B------:R-:W-:Y:S05]  /*83b0*/  EXIT ;  /* 0x000000000000794d */ /* 0x000fea0003800000 */
.L_x_5175:
        /* <DEDUP_REMOVED lines=12> */
.L_x_5248:


//--------------------- .nv.global                --------------------------
	.section	.nv.global,"aw",@nobits
.nv.global:
	.type		_ZN61_INTERNAL_11d9d268_30_group_norm_nhwc_one_pass_56_cu_66b800b86thrust23THRUST_300001_SM_800_NS12placeholders2_5E,@object
	.size		_ZN61_INTERNAL_11d9d268_30_group_norm_nhwc_one_pass_56_cu_66b800b86thrust23THRUST_300001_SM_800_NS12placeholders2_5E,(_ZN61_INTERNAL_11d9d268_30_group_norm_nhwc_one_pass_56_cu_66b800b84cuda3std3__45__cpo6cbeginE - _ZN61_INTERNAL_11d9d268_30_group_norm_nhwc_one_pass_56_cu_66b800b86thrust23THRUST_300001_SM_800_NS12placeholders2_5E)
_ZN61_INTERNAL_11d9d268_30_group_norm_nhwc_one_pass_56_cu_66b800b86thrust23THRUST_300001_SM_800_NS12placeholders2_5E:
	.zero		1
	.type		_ZN61_INTERNAL_11d9d268_30_group_norm_nhwc_one_pass_56_cu_66b800b84cuda3std3__45__cpo6cbeginE,@object
	.size		_ZN61_INTERNAL_11d9d268_30_group_norm_nhwc_one_pass_56_cu_66b800b84cuda3std3__45__cpo6cbeginE,(_ZN61_INTERNAL_11d9d268_30_group_norm_nhwc_one_pass_56_cu_66b800b84cuda3std6ranges3__45__cpo6cbeginE - _ZN61_INTERNAL_11d9d268_30_group_norm_nhwc_one_pass_56_cu_66b800b84cuda3std3__45__cpo6cbeginE)
_ZN61_INTERNAL_11d9d268_30_group_norm_nhwc_one_pass_56_cu_66b800b84cuda3std3__45__cpo6cbeginE:
	.zero		1
	.type		_ZN61_INTERNAL_11d9d268_30_group_norm_nhwc_one_pass_56_cu_66b800b84cuda3std6ranges3__45__cpo6cbeginE,@object
	.size		_ZN61_INTERNAL_11d9d268_30_group_norm_nhwc_one_pass_56_cu_66b800b84cuda3std6ranges3__45__cpo6cbeginE,(_ZN61_INTERNAL_11d9d268_30_group_norm_nhwc_one_pass_56_cu_66b800b84cuda3std3__48in_placeE - _ZN61_INTERNAL_11d9d268_30_group_norm_nhwc_one_pass_56_cu_66b800b84cuda3std6ranges3__45__cpo6cbeginE)
_ZN61_INTERNAL_11d9d268_30_group_norm_nhwc_one_pass_56_cu_66b800b84cuda3std6ranges3__45__cpo6cbeginE:
	.zero		1
	.type		_ZN61_INTERNAL_11d9d268_30_group_norm_nhwc_one_pass_56_cu_66b800b84cuda3std3__48in_placeE,@object
	.size		_ZN61_INTERNAL_11d9d268_30_group_norm_nhwc_one_pass_56_cu_66b800b84cuda3std3__48in_placeE,(_ZN61_INTERNAL_11d9d268_30_group_norm_nhwc_one_pass_56_cu_66b800b84cuda3std6ranges3__45__cpo4sizeE - _ZN61_INTERNAL_11d9d268_30_group_norm_nhwc_one_pass_56_cu_66b800b84cuda3std3__48in_placeE)
_ZN61_INTERNAL_11d9d268_30_group_norm_nhwc_one_pass_56_cu_66b800b84cuda3std3__48in_placeE:
	.zero		1
	.type		_ZN61_INTERNAL_11d9d268_30_group_norm_nhwc_one_pass_56_cu_66b800b84cuda3std6ranges3__45__cpo4sizeE,@object
	.size		_ZN61_INTERNAL_11d9d268_30_group_norm_nhwc_one_pass_56_cu_66b800b84cuda3std6ranges3__45__cpo4sizeE,(_ZN61_INTERNAL_11d9d268_30_group_norm_nhwc_one_pass_56_cu_66b800b86thrust23THRUST_300001_SM_800_NS12placeholders2_9E - _ZN61_INTERNAL_11d9d268_30_group_norm_nhwc_one_pass_56_cu_66b800b84cuda3std6ranges3__45__cpo4sizeE)
_ZN61_INTERNAL_11d9d268_30_group_norm_nhwc_one_pass_56_cu_66b800b84cuda3std6ranges3__45__cpo4sizeE:
	.zero		1
	.type		_ZN61_INTERNAL_11d9d268_30_group_norm_nhwc_one_pass_56_cu_66b800b86thrust23THRUST_300001_SM_800_NS12placeholders2_9E,@object
	.size		_ZN61_INTERNAL_11d9d268_30_group_norm_nhwc_one_pass_56_cu_66b800b86thrust23THRUST_300001_SM_800_NS12placeholders2_9E,(_ZN61_INTERNAL_11d9d268_30_group_norm_nhwc_one_pass_56_cu_66b800b84cuda3std3__45__cpo7crbeginE - _ZN61_INTERNAL_11d9d268_30_group_norm_nhwc_one_pass_56_cu_66b800b86thrust23THRUST_300001_SM_800_NS12placeholders2_9E)
_ZN61_INTERNAL_11d9d268_30_group_norm_nhwc_one_pass_56_cu_66b800b86thrust23THRUST_300001_SM_800_NS12placeholders2_9E:
	.zero		1
	.type		_ZN61_INTERNAL_11d9d268_30_group_norm_nhwc_one_pass_56_cu_66b800b84cuda3std3__45__cpo7crbeginE,@object
	.size		_ZN61_INTERNAL_11d9d268_30_group_norm_nhwc_one_pass_56_cu_66b800b84cuda3std3__45__cpo7crbeginE,(_ZN61_INTERNAL_11d9d268_30_group_norm_nhwc_one_pass_56_cu_66b800b84cuda3std6ranges3__45__cpo4nextE - _ZN61_INTERNAL_11d9d268_30_group_norm_nhwc_one_pass_56_cu_66b800b84cuda3std3__45__cpo7crbeginE)
_ZN61_INTERNAL_11d9d268_30_group_norm_nhwc_one_pass_56_cu_66b800b84cuda3std3__45__cpo7crbeginE:
	.zero		1
	.type		_ZN61_INTERNAL_11d9d268_30_group_norm_nhwc_one_pass_56_cu_66b800b84cuda3std6ranges3__45__cpo4nextE,@object
	.size		_ZN61_INTERNAL_11d9d268_30_group_norm_nhwc_one_pass_56_cu_66b800b84cuda3std6ranges3__45__cpo4nextE,(_ZN61_INTERNAL_11d9d268_30_group_norm_nhwc_one_pass_56_cu_66b800b84cuda3std6ranges3__45__cpo4swapE - _ZN61_INTERNAL_11d9d268_30_group_norm_nhwc_one_pass_56_cu_66b800b84cuda3std6ranges3__45__cpo4nextE)
_ZN61_INTERNAL_11d9d268_30_group_norm_nhwc_one_pass_56_cu_66b800b84cuda3std6ranges3__45__cpo4nextE:
	.zero		1
	.type		_ZN61_INTERNAL_11d9d268_30_group_norm_nhwc_one_pass_56_cu_66b800b84cuda3std6ranges3__45__cpo4swapE,@object
	.size		_ZN61_INTERNAL_11d9d268_30_group_norm_nhwc_one_pass_56_cu_66b800b84cuda3std6ranges3__45__cpo4swapE,(_ZN61_INTERNAL_11d9d268_30_group_norm_nhwc_one_pass_56_cu_66b800b86thrust23THRUST_300001_SM_800_NS12placeholders2_1E - _ZN61_INTERNAL_11d9d268_30_group_norm_nhwc_one_pass_56_cu_66b800b84cuda3std6ranges3__45__cpo4swapE)
_ZN61_INTERNAL_11d9d268_30_group_norm_nhwc_one_pass_56_cu_66b800b84cuda3std6ranges3__45__cpo4swapE:
	.zero		1
	.type		_ZN61_INTERNAL_11d9d268_30_group_norm_nhwc_one_pass_56_cu_66b800b86thrust23THRUST_300001_SM_800_NS12placeholders2_1E,@object
	.size		_ZN61_INTERNAL_11d9d268_30_group_norm_nhwc_one_pass_56_cu_66b800b86thrust23THRUST_300001_SM_800_NS12placeholders2_1E,(_ZN61_INTERNAL_11d9d268_30_group_norm_nhwc_one_pass_56_cu_66b800b86thrust23THRUST_300001_SM_800_NS12placeholders2_3E - _ZN61_INTERNAL_11d9d268_30_group_norm_nhwc_one_pass_56_cu_66b800b86thrust23THRUST_300001_SM_800_NS12placeholders2_1E)
_ZN61_INTERNAL_11d9d268_30_group_norm_nhwc_one_pass_56_cu_66b800b86thrust23THRUST_300001_SM_800_NS12placeholders2_1E:
	.zero		1
	.type		_ZN61_INTERNAL_11d9d268_30_group_norm_nhwc_one_pass_56_cu_66b800b86thrust23THRUST_300001_SM_800_NS12placeholders2_3E,@object
	.size		_ZN61_INTERNAL_11d9d268_30_group_norm_nhwc_one_pass_56_cu_66b800b86thrust23THRUST_300001_SM_800_NS12placeholders2_3E,(_ZN61_INTERNAL_11d9d268_30_group_norm_nhwc_one_pass_56_cu_66b800b84cuda3std3__45__cpo5beginE - _ZN61_INTERNAL_11d9d268_30_group_norm_nhwc_one_pass_56_cu_66b800b86thrust23THRUST_300001_SM_800_NS12placeholders2_3E)
_ZN61_INTERNAL_11d9d268_30_group_norm_nhwc_one_pass_56_cu_66b800b86thrust23THRUST_300001_SM_800_NS12placeholders2_3E:
	.zero		1
	.type		_ZN61_INTERNAL_11d9d268_30_group_norm_nhwc_one_pass_56_cu_66b800b84cuda3std3__45__cpo5beginE,@object
	.size		_ZN61_INTERNAL_11d9d268_30_group_norm_nhwc_one_pass_56_cu_66b800b84cuda3std3__45__cpo5beginE,(_ZN61_INTERNAL_11d9d268_30_group_norm_nhwc_one_pass_56_cu_66b800b84cuda3std6ranges3__45__cpo5beginE - _ZN61_INTERNAL_11d9d268_30_group_norm_nhwc_one_pass_56_cu_66b800b84cuda3std3__45__cpo5beginE)
_ZN61_INTERNAL_11d9d268_30_group_norm_nhwc_one_pass_56_cu_66b800b84cuda3std3__45__cpo5beginE:
	.zero		1
	.type		_ZN61_INTERNAL_11d9d268_30_group_norm_nhwc_one_pass_56_cu_66b800b84cuda3std6ranges3__45__cpo5beginE,@object
	.size		_ZN61_INTERNAL_11d9d268_30_group_norm_nhwc_one_pass_56_cu_66b800b84cuda3std6ranges3__45__cpo5beginE,(_ZN61_INTERNAL_11d9d268_30_group_norm_nhwc_one_pass_56_cu_66b800b84cuda3std3__463_GLOBAL__N__11d9d268_30_group_norm_nhwc_one_pass_56_cu_66b800b86ignoreE - _ZN61_INTERNAL_11d9d268_30_group_norm_nhwc_one_pass_56_cu_66b800b84cuda3std6ranges3__45__cpo5beginE)
_ZN61_INTERNAL_11d9d268_30_group_norm_nhwc_one_pass_56_cu_66b800b84cuda3std6ranges3__45__cpo5beginE:
	.zero		1
	.type		_ZN61_INTERNAL_11d9d268_30_group_norm_nhwc_one_pass_56_cu_66b800b84cuda3std3__463_GLOBAL__N__11d9d268_30_group_norm_nhwc_one_pass_56_cu_66b800b86ignoreE,@object
	.size		_ZN61_INTERNAL_11d9d268_30_group_norm_nhwc_one_pass_56_cu_66b800b84cuda3std3__463_GLOBAL__N__11d9d268_30_group_norm_nhwc_one_pass_56_cu_66b800b86ignoreE,(_ZN61_INTERNAL_11d9d268_30_group_norm_nhwc_one_pass_56_cu_66b800b84cuda3std6ranges3__45__cpo4dataE - _ZN61_INTERNAL_11d9d268_30_group_norm_nhwc_one_pass_56_cu_66b800b84cuda3std3__463_GLOBAL__N__11d9d268_30_group_norm_nhwc_one_pass_56_cu_66b800b86ignoreE)
_ZN61_INTERNAL_11d9d268_30_group_norm_nhwc_one_pass_56_cu_66b800b84cuda3std3__463_GLOBAL__N__11d9d268_30_group_norm_nhwc_one_pass_56_cu_66b800b86ignoreE:
	.zero		1
	.type		_ZN61_INTERNAL_11d9d268_30_group_norm_nhwc_one_pass_56_cu_66b800b84cuda3std6ranges3__45__cpo4dataE,@object
	.size		_ZN61_INTERNAL_11d9d268_30_group_norm_nhwc_one_pass_56_cu_66b800b84cuda3std6ranges3__45__cpo4dataE,(_ZN61_INTERNAL_11d9d268_30_group_norm_nhwc_one_pass_56_cu_66b800b86thrust23THRUST_300001_SM_800_NS12placeholders2_7E - _ZN61_INTERNAL_11d9d268_30_group_norm_nhwc_one_pass_56_cu_66b800b84cuda3std6ranges3__45__cpo4dataE)
_ZN61_INTERNAL_11d9d268_30_group_norm_nhwc_one_pass_56_cu_66b800b84cuda3std6ranges3__45__cpo4dataE:
	.zero		1
	.type		_ZN61_INTERNAL_11d9d268_30_group_norm_nhwc_one_pass_56_cu_66b800b86thrust23THRUST_300001_SM_800_NS12placeholders2_7E,@object
	.size		_ZN61_INTERNAL_11d9d268_30_group_norm_nhwc_one_pass_56_cu_66b800b86thrust23THRUST_300001_SM_800_NS12placeholders2_7E,(_ZN61_INTERNAL_11d9d268_30_group_norm_nhwc_one_pass_56_cu_66b800b84cuda3std3__45__cpo6rbeginE - _ZN61_INTERNAL_11d9d268_30_group_norm_nhwc_one_pass_56_cu_66b800b86thrust23THRUST_300001_SM_800_NS12placeholders2_7E)
_ZN61_INTERNAL_11d9d268_30_group_norm_nhwc_one_pass_56_cu_66b800b86thrust23THRUST_300001_SM_800_NS12placeholders2_7E:
	.zero		1
	.type		_ZN61_INTERNAL_11d9d268_30_group_norm_nhwc_one_pass_56_cu_66b800b84cuda3std3__45__cpo6rbeginE,@object
	.size		_ZN61_INTERNAL_11d9d268_30_group_norm_nhwc_one_pass_56_cu_66b800b84cuda3std3__45__cpo6rbeginE,(_ZN61_INTERNAL_11d9d268_30_group_norm_nhwc_one_pass_56_cu_66b800b84cuda3std6ranges3__45__cpo7advanceE - _ZN61_INTERNAL_11d9d268_30_group_norm_nhwc_one_pass_56_cu_66b800b84cuda3std3__45__cpo6rbeginE)
_ZN61_INTERNAL_11d9d268_30_group_norm_nhwc_one_pass_56_cu_66b800b84cuda3std3__45__cpo6rbeginE:
	.zero		1
	.type		_ZN61_INTERNAL_11d9d268_30_group_norm_nhwc_one_pass_56_cu_66b800b84cuda3std6ranges3__45__cpo7advanceE,@object
	.size		_ZN61_INTERNAL_11d9d268_30_group_norm_nhwc_one_pass_56_cu_66b800b84cuda3std6ranges3__45__cpo7advanceE,(_ZN61_INTERNAL_11d9d268_30_group_norm_nhwc_one_pass_56_cu_66b800b84cuda3std3__47nulloptE - _ZN61_INTERNAL_11d9d268_30_group_norm_nhwc_one_pass_56_cu_66b800b84cuda3std6ranges3__45__cpo7advanceE)
_ZN61_INTERNAL_11d9d268_30_group_norm_nhwc_one_pass_56_cu_66b800b84cuda3std6ranges3__45__cpo7advanceE:
	.zero		1
	.type		_ZN61_INTERNAL_11d9d268_30_group_norm_nhwc_one_pass_56_cu_66b800b84cuda3std3__47nulloptE,@object
	.size		_ZN61_INTERNAL_11d9d268_30_group_norm_nhwc_one_pass_56_cu_66b800b84cuda3std3__47nulloptE,(_ZN61_INTERNAL_11d9d268_30_group_norm_nhwc_one_pass_56_cu_66b800b84cuda3std6ranges3__45__cpo8distanceE - _ZN61_INTERNAL_11d9d268_30_group_norm_nhwc_one_pass_56_cu_66b800b84cuda3std3__47nulloptE)
_ZN61_INTERNAL_11d9d268_30_group_norm_nhwc_one_pass_56_cu_66b800b84cuda3std3__47nulloptE:
	.zero		1
	.type		_ZN61_INTERNAL_11d9d268_30_group_norm_nhwc_one_pass_56_cu_66b800b84cuda3std6ranges3__45__cpo8distanceE,@object
	.size		_ZN61_INTERNAL_11d9d268_30_group_norm_nhwc_one_pass_56_cu_66b800b84cuda3std6ranges3__45__cpo8distanceE,(_ZN61_INTERNAL_11d9d268_30_group_norm_nhwc_one_pass_56_cu_66b800b86thrust23THRUST_300001_SM_800_NS12placeholders2_6E - _ZN61_INTERNAL_11d9d268_30_group_norm_nhwc_one_pass_56_cu_66b800b84cuda3std6ranges3__45__cpo8distanceE)
_ZN61_INTERNAL_11d9d268_30_group_norm_nhwc_one_pass_56_cu_66b800b84cuda3std6ranges3__45__cpo8distanceE:
	.zero		1
	.type		_ZN61_INTERNAL_11d9d268_30_group_norm_nhwc_one_pass_56_cu_66b800b86thrust23THRUST_300001_SM_800_NS12placeholders2_6E,@object
	.size		_ZN61_INTERNAL_11d9d268_30_group_norm_nhwc_one_pass_56_cu_66b800b86thrust23THRUST_300001_SM_800_NS12placeholders2_6E,(_ZN61_INTERNAL_11d9d268_30_group_norm_nhwc_one_pass_56_cu_66b800b84cuda3std3__45__cpo4cendE - _ZN61_INTERNAL_11d9d268_30_group_norm_nhwc_one_pass_56_cu_66b800b86thrust23THRUST_300001_SM_800_NS12placeholders2_6E)
_ZN61_INTERNAL_11d9d268_30_group_norm_nhwc_one_pass_56_cu_66b800b86thrust23THRUST_300001_SM_800_NS12placeholders2_6E:
	.zero		1
	.type		_ZN61_INTERNAL_11d9d268_30_group_norm_nhwc_one_pass_56_cu_66b800b84cuda3std3__45__cpo4cendE,@object
	.size		_ZN61_INTERNAL_11d9d268_30_group_norm_nhwc_one_pass_56_cu_66b800b84cuda3std3__45__cpo4cendE,(_ZN61_INTERNAL_11d9d268_30_group_norm_nhwc_one_pass_56_cu_66b800b84cuda3std6ranges3__45__cpo4cendE - _ZN61_INTERNAL_11d9d268_30_group_norm_nhwc_one_pass_56_cu_66b800b84cuda3std3__45__cpo4cendE)
_ZN61_INTERNAL_11d9d268_30_group_norm_nhwc_one_pass_56_cu_66b800b84cuda3std3__45__cpo4cendE:
	.zero		1
	.type		_ZN61_INTERNAL_11d9d268_30_group_norm_nhwc_one_pass_56_cu_66b800b84cuda3std6ranges3__45__cpo4cendE,@object
	.size		_ZN61_INTERNAL_11d9d268_30_group_norm_nhwc_one_pass_56_cu_66b800b84cuda3std6ranges3__45__cpo4cendE,(_ZN61_INTERNAL_11d9d268_30_group_norm_nhwc_one_pass_56_cu_66b800b84cuda3std3__420unreachable_sentinelE - _ZN61_INTERNAL_11d9d268_30_group_norm_nhwc_one_pass_56_cu_66b800b84cuda3std6ranges3__45__cpo4cendE)
_ZN61_INTERNAL_11d9d268_30_group_norm_nhwc_one_pass_56_cu_66b800b84cuda3std6ranges3__45__cpo4cendE:
	.zero		1
	.type		_ZN61_INTERNAL_11d9d268_30_group_norm_nhwc_one_pass_56_cu_66b800b84cuda3std3__420unreachable_sentinelE,@object
	.size		_ZN61_INTERNAL_11d9d268_30_group_norm_nhwc_one_pass_56_cu_66b800b84cuda3std3__420unreachable_sentinelE,(_ZN61_INTERNAL_11d9d268_30_group_norm_nhwc_one_pass_56_cu_66b800b84cuda3std6ranges3__45__cpo5ssizeE - _ZN61_INTERNAL_11d9d268_30_group_norm_nhwc_one_pass_56_cu_66b800b84cuda3std3__420unreachable_sentinelE)
_ZN61_INTERNAL_11d9d268_30_group_norm_nhwc_one_pass_56_cu_66b800b84cuda3std3__420unreachable_sentinelE:
	.zero		1
	.type		_ZN61_INTERNAL_11d9d268_30_group_norm_nhwc_one_pass_56_cu_66b800b84cuda3std6ranges3__45__cpo5ssizeE,@object
	.size		_ZN61_INTERNAL_11d9d268_30_group_norm_nhwc_one_pass_56_cu_66b800b84cuda3std6ranges3__45__cpo5ssizeE,(_ZN61_INTERNAL_11d9d268_30_group_norm_nhwc_one_pass_56_cu_66b800b86thrust23THRUST_300001_SM_800_NS12placeholders3_10E - _ZN61_INTERNAL_11d9d268_30_group_norm_nhwc_one_pass_56_cu_66b800b84cuda3std6ranges3__45__cpo5ssizeE)
_ZN61_INTERNAL_11d9d268_30_group_norm_nhwc_one_pass_56_cu_66b800b84cuda3std6ranges3__45__cpo5ssizeE:
	.zero		1
	.type		_ZN61_INTERNAL_11d9d268_30_group_norm_nhwc_one_pass_56_cu_66b800b86thrust23THRUST_300001_SM_800_NS12placeholders3_10E,@object
	.size		_ZN61_INTERNAL_11d9d268_30_group_norm_nhwc_one_pass_56_cu_66b800b86thrust23THRUST_300001_SM_800_NS12placeholders3_10E,(_ZN61_INTERNAL_11d9d268_30_group_norm_nhwc_one_pass_56_cu_66b800b84cuda3std3__45__cpo5crendE - _ZN61_INTERNAL_11d9d268_30_group_norm_nhwc_one_pass_56_cu_66b800b86thrust23THRUST_300001_SM_800_NS12placeholders3_10E)
_ZN61_INTERNAL_11d9d268_30_group_norm_nhwc_one_pass_56_cu_66b800b86thrust23THRUST_300001_SM_800_NS12placeholders3_10E:
	.zero		1
	.type		_ZN61_INTERNAL_11d9d268_30_group_norm_nhwc_one_pass_56_cu_66b800b84cuda3std3__45__cpo5crendE,@object
	.size		_ZN61_INTERNAL_11d9d268_30_group_norm_nhwc_one_pass_56_cu_66b800b84cuda3std3__45__cpo5crendE,(_ZN61_INTERNAL_11d9d268_30_group_norm_nhwc_one_pass_56_cu_66b800b84cuda3std6ranges3__45__cpo4prevE - _ZN61_INTERNAL_11d9d268_30_group_norm_nhwc_one_pass_56_cu_66b800b84cuda3std3__45__cpo5crendE)
_ZN61_INTERNAL_11d9d268_30_group_norm_nhwc_one_pass_56_cu_66b800b84cuda3std3__45__cpo5crendE:
	.zero		1
	.type		_ZN61_INTERNAL_11d9d268_30_group_norm_nhwc_one_pass_56_cu_66b800b84cuda3std6ranges3__45__cpo4prevE,@object
	.size		_ZN61_INTERNAL_11d9d268_30_group_norm_nhwc_one_pass_56_cu_66b800b84cuda3std6ranges3__45__cpo4prevE,(_ZN61_INTERNAL_11d9d268_30_group_norm_nhwc_one_pass_56_cu_66b800b84cuda3std6ranges3__45__cpo9iter_moveE - _ZN61_INTERNAL_11d9d268_30_group_norm_nhwc_one_pass_56_cu_66b800b84cuda3std6ranges3__45__cpo4prevE)
_ZN61_INTERNAL_11d9d268_30_group_norm_nhwc_one_pass_56_cu_66b800b84cuda3std6ranges3__45__cpo4prevE:
	.zero		1
	.type		_ZN61_INTERNAL_11d9d268_30_group_norm_nhwc_one_pass_56_cu_66b800b84cuda3std6ranges3__45__cpo9iter_moveE,@object
	.size		_ZN61_INTERNAL_11d9d268_30_group_norm_nhwc_one_pass_56_cu_66b800b84cuda3std6ranges3__45__cpo9iter_moveE,(_ZN61_INTERNAL_11d9d268_30_group_norm_nhwc_one_pass_56_cu_66b800b86thrust23THRUST_300001_SM_800_NS12placeholders2_2E - _ZN61_INTERNAL_11d9d268_30_group_norm_nhwc_one_pass_56_cu_66b800b84cuda3std6ranges3__45__cpo9iter_moveE)
_ZN61_INTERNAL_11d9d268_30_group_norm_nhwc_one_pass_56_cu_66b800b84cuda3std6ranges3__45__cpo9iter_moveE:
	.zero		1
	.type		_ZN61_INTERNAL_11d9d268_30_group_norm_nhwc_one_pass_56_cu_66b800b86thrust23THRUST_300001_SM_800_NS12placeholders2_2E,@object
	.size		_ZN61_INTERNAL_11d9d268_30_group_norm_nhwc_one_pass_56_cu_66b800b86thrust23THRUST_300001_SM_800_NS12placeholders2_2E,(_ZN61_INTERNAL_11d9d268_30_group_norm_nhwc_one_pass_56_cu_66b800b86thrust23THRUST_300001_SM_800_NS12placeholders2_4E - _ZN61_INTERNAL_11d9d268_30_group_norm_nhwc_one_pass_56_cu_66b800b86thrust23THRUST_300001_SM_800_NS12placeholders2_2E)
_ZN61_INTERNAL_11d9d268_30_group_norm_nhwc_one_pass_56_cu_66b800b86thrust23THRUST_300001_SM_800_NS12placeholders2_2E:
	.zero		1
	.type		_ZN61_INTERNAL_11d9d268_30_group_norm_nhwc_one_pass_56_cu_66b800b86thrust23THRUST_300001_SM_800_NS12placeholders2_4E,@object
	.size		_ZN61_INTERNAL_11d9d268_30_group_norm_nhwc_one_pass_56_cu_66b800b86thrust23THRUST_300001_SM_800_NS12placeholders2_4E,(_ZN61_INTERNAL_11d9d268_30_group_norm_nhwc_one_pass_56_cu_66b800b84cuda3std3__45__cpo3endE - _ZN61_INTERNAL_11d9d268_30_group_norm_nhwc_one_pass_56_cu_66b800b86thrust23THRUST_300001_SM_800_NS12placeholders2_4E)
_ZN61_INTERNAL_11d9d268_30_group_norm_nhwc_one_pass_56_cu_66b800b86thrust23THRUST_300001_SM_800_NS12placeholders2_4E:
	.zero		1
	.type		_ZN61_INTERNAL_11d9d268_30_group_norm_nhwc_one_pass_56_cu_66b800b84cuda3std3__45__cpo3endE,@object
	.size		_ZN61_INTERNAL_11d9d268_30_group_norm_nhwc_one_pass_56_cu_66b800b84cuda3std3__45__cpo3endE,(_ZN61_INTERNAL_11d9d268_30_group_norm_nhwc_one_pass_56_cu_66b800b84cuda3std6ranges3__45__cpo3endE - _ZN61_INTERNAL_11d9d268_30_group_norm_nhwc_one_pass_56_cu_66b800b84cuda3std3__45__cpo3endE)
_ZN61_INTERNAL_11d9d268_30_group_norm_nhwc_one_pass_56_cu_66b800b84cuda3std3__45__cpo3endE:
	.zero		1
	.type		_ZN61_INTERNAL_11d9d268_30_group_norm_nhwc_one_pass_56_cu_66b800b84cuda3std6ranges3__45__cpo3endE,@object
	.size		_ZN61_INTERNAL_11d9d268_30_group_norm_nhwc_one_pass_56_cu_66b800b84cuda3std6ranges3__45__cpo3endE,(_ZN61_INTERNAL_11d9d268_30_group_norm_nhwc_one_pass_56_cu_66b800b84cuda3std3__419piecewise_constructE - _ZN61_INTERNAL_11d9d268_30_group_norm_nhwc_one_pass_56_cu_66b800b84cuda3std6ranges3__45__cpo3endE)
_ZN61_INTERNAL_11d9d268_30_group_norm_nhwc_one_pass_56_cu_66b800b84cuda3std6ranges3__45__cpo3endE:
	.zero		1
	.type		_ZN61_INTERNAL_11d9d268_30_group_norm_nhwc_one_pass_56_cu_66b800b84cuda3std3__419piecewise_constructE,@object
	.size		_ZN61_INTERNAL_11d9d268_30_group_norm_nhwc_one_pass_56_cu_66b800b84cuda3std3__419piecewise_constructE,(_ZN61_INTERNAL_11d9d268_30_group_norm_nhwc_one_pass_56_cu_66b800b84cuda3std6ranges3__45__cpo5cdataE - _ZN61_INTERNAL_11d9d268_30_group_norm_nhwc_one_pass_56_cu_66b800b84cuda3std3__419piecewise_constructE)
_ZN61_INTERNAL_11d9d268_30_group_norm_nhwc_one_pass_56_cu_66b800b84cuda3std3__419piecewise_constructE:
	.zero		1
	.type		_ZN61_INTERNAL_11d9d268_30_group_norm_nhwc_one_pass_56_cu_66b800b84cuda3std6ranges3__45__cpo5cdataE,@object
	.size		_ZN61_INTERNAL_11d9d268_30_group_norm_nhwc_one_pass_56_cu_66b800b84cuda3std6ranges3__45__cpo5cdataE,(_ZN61_INTERNAL_11d9d268_30_group_norm_nhwc_one_pass_56_cu_66b800b86thrust23THRUST_300001_SM_800_NS12placeholders2_8E - _ZN61_INTERNAL_11d9d268_30_group_norm_nhwc_one_pass_56_cu_66b800b84cuda3std6ranges3__45__cpo5cdataE)
_ZN61_INTERNAL_11d9d268_30_group_norm_nhwc_one_pass_56_cu_66b800b84cuda3std6ranges3__45__cpo5cdataE:
	.zero		1
	.type		_ZN61_INTERNAL_11d9d268_30_group_norm_nhwc_one_pass_56_cu_66b800b86thrust23THRUST_300001_SM_800_NS12placeholders2_8E,@object
	.size		_ZN61_INTERNAL_11d9d268_30_group_norm_nhwc_one_pass_56_cu_66b800b86thrust23THRUST_300001_SM_800_NS12placeholders2_8E,(_ZN61_INTERNAL_11d9d268_30_group_norm_nhwc_one_pass_56_cu_66b800b84cuda3std3__45__cpo4rendE - _ZN61_INTERNAL_11d9d268_30_group_norm_nhwc_one_pass_56_cu_66b800b86thrust23THRUST_300001_SM_800_NS12placeholders2_8E)
_ZN61_INTERNAL_11d9d268_30_group_norm_nhwc_one_pass_56_cu_66b800b86thrust23THRUST_300001_SM_800_NS12placeholders2_8E:
	.zero		1
	.type		_ZN61_INTERNAL_11d9d268_30_group_norm_nhwc_one_pass_56_cu_66b800b84cuda3std3__45__cpo4rendE,@object
	.size		_ZN61_INTERNAL_11d9d268_30_group_norm_nhwc_one_pass_56_cu_66b800b84cuda3std3__45__cpo4rendE,(_ZN61_INTERNAL_11d9d268_30_group_norm_nhwc_one_pass_56_cu_66b800b84cuda3std6ranges3__45__cpo9iter_swapE - _ZN61_INTERNAL_11d9d268_30_group_norm_nhwc_one_pass_56_cu_66b800b84cuda3std3__45__cpo4rendE)
_ZN61_INTERNAL_11d9d268_30_group_norm_nhwc_one_pass_56_cu_66b800b84cuda3std3__45__cpo4rendE:
	.zero		1
	.type		_ZN61_INTERNAL_11d9d268_30_group_norm_nhwc_one_pass_56_cu_66b800b84cuda3std6ranges3__45__cpo9iter_swapE,@object
	.size		_ZN61_INTERNAL_11d9d268_30_group_norm_nhwc_one_pass_56_cu_66b800b84cuda3std6ranges3__45__cpo9iter_swapE,(_ZN61_INTERNAL_11d9d268_30_group_norm_nhwc_one_pass_56_cu_66b800b84cuda3std3__48unexpectE - _ZN61_INTERNAL_11d9d268_30_group_norm_nhwc_one_pass_56_cu_66b800b84cuda3std6ranges3__45__cpo9iter_swapE)
_ZN61_INTERNAL_11d9d268_30_group_norm_nhwc_one_pass_56_cu_66b800b84cuda3std6ranges3__45__cpo9iter_swapE:
	.zero		1
	.type		_ZN61_INTERNAL_11d9d268_30_group_norm_nhwc_one_pass_56_cu_66b800b84cuda3std3__48unexpectE,@object
	.size		_ZN61_INTERNAL_11d9d268_30_group_norm_nhwc_one_pass_56_cu_66b800b84cuda3std3__48unexpectE,(_ZN61_INTERNAL_11d9d268_30_group_norm_nhwc_one_pass_56_cu_66b800b86thrust23THRUST_300001_SM_800_NS6system6detail10sequential3seqE - _ZN61_INTERNAL_11d9d268_30_group_norm_nhwc_one_pass_56_cu_66b800b84cuda3std3__48unexpectE)
_ZN61_INTERNAL_11d9d268_30_group_norm_nhwc_one_pass_56_cu_66b800b84cuda3std3__48unexpectE:
	.zero		1
	.type		_ZN61_INTERNAL_11d9d268_30_group_norm_nhwc_one_pass_56_cu_66b800b86thrust23THRUST_300001_SM_800_NS6system6detail10sequential3seqE,@object
	.size		_ZN61_INTERNAL_11d9d268_30_group_norm_nhwc_one_pass_56_cu_66b800b86thrust23THRUST_300001_SM_800_NS6system6detail10sequential3seqE,(.L_29 - _ZN61_INTERNAL_11d9d268_30_group_norm_nhwc_one_pass_56_cu_66b800b86thrust23THRUST_300001_SM_800_NS6system6detail10sequential3seqE)
_ZN61_INTERNAL_11d9d268_30_group_norm_nhwc_one_pass_56_cu_66b800b86thrust23THRUST_300001_SM_800_NS6system6detail10sequential3seqE:
	.zero		1
.L_29:


//--------------------- .nv.shared._Z35group_norm_nhwc_bwd_one_pass_kernelI11Bf16IOFp32WLi64ELi56ELi448EEv26Group_norm_nhwc_bwd_params --------------------------
	.section	.nv.shared._Z35group_norm_nhwc_bwd_one_pass_kernelI11Bf16IOFp32WLi64ELi56ELi448EEv26Group_norm_nhwc_bwd_params,"aw",@nobits
	.sectionflags	@""
	.align	16
.nv.shared._Z35group_norm_nhwc_bwd_one_pass_kernelI11Bf16IOFp32WLi64ELi56ELi448EEv26Group_norm_nhwc_bwd_params:
	.zero		7312


//--------------------- .nv.shared._Z35group_norm_nhwc_bwd_one_pass_kernelI11Bf16IOFp32WLi128ELi56ELi448EEv26Group_norm_nhwc_bwd_params --------------------------
	.section	.nv.shared._Z35group_norm_nhwc_bwd_one_pass_kernelI11Bf16IOFp32WLi128ELi56ELi448EEv26Group_norm_nhwc_bwd_params,"aw",@nobits
	.sectionflags	@""
	.align	16
.nv.shared._Z35group_norm_nhwc_bwd_one_pass_kernelI11Bf16IOFp32WLi128ELi56ELi448EEv26Group_norm_nhwc_bwd_params:
	.zero		7312


//--------------------- .nv.shared._Z35group_norm_nhwc_bwd_one_pass_kernelI11Bf16IOFp32WLi256ELi56ELi448EEv26Group_norm_nhwc_bwd_params --------------------------
	.section	.nv.shared._Z35group_norm_nhwc_bwd_one_pass_kernelI11Bf16IOFp32WLi256ELi56ELi448EEv26Group_norm_nhwc_bwd_params,"aw",@nobits
	.sectionflags	@""
	.align	16
.nv.shared._Z35group_norm_nhwc_bwd_one_pass_kernelI11Bf16IOFp32WLi256ELi56ELi448EEv26Group_norm_nhwc_bwd_params:
	.zero		7312


//--------------------- .nv.shared._Z35group_norm_nhwc_bwd_one_pass_kernelI11Bf16IOFp32WLi512ELi56ELi448EEv26Group_norm_nhwc_bwd_params --------------------------
	.section	.nv.shared._Z35group_norm_nhwc_bwd_one_pass_kernelI11Bf16IOFp32WLi512ELi56ELi448EEv26Group_norm_nhwc_bwd_params,"aw",@nobits
	.sectionflags	@""
	.align	16
.nv.shared._Z35group_norm_nhwc_bwd_one_pass_kernelI11Bf16IOFp32WLi512ELi56ELi448EEv26Group_norm_nhwc_bwd_params:
	.zero		7312


//--------------------- .nv.shared._Z35group_norm_nhwc_bwd_one_pass_kernelI11Bf16IOBf16WLi64ELi56ELi448EEv26Group_norm_nhwc_bwd_params --------------------------
	.section	.nv.shared._Z35group_norm_nhwc_bwd_one_pass_kernelI11Bf16IOBf16WLi64ELi56ELi448EEv26Group_norm_nhwc_bwd_params,"aw",@nobits
	.sectionflags	@""
	.align	16
.nv.shared._Z35group_norm_nhwc_bwd_one_pass_kernelI11Bf16IOBf16WLi64ELi56ELi448EEv26Group_norm_nhwc_bwd_params:
	.zero		7312


//--------------------- .nv.shared._Z35group_norm_nhwc_bwd_one_pass_kernelI11Bf16IOBf16WLi128ELi56ELi448EEv26Group_norm_nhwc_bwd_params --------------------------
	.section	.nv.shared._Z35group_norm_nhwc_bwd_one_pass_kernelI11Bf16IOBf16WLi128ELi56ELi448EEv26Group_norm_nhwc_bwd_params,"aw",@nobits
	.sectionflags	@""
	.align	16
.nv.shared._Z35group_norm_nhwc_bwd_one_pass_kernelI11Bf16IOBf16WLi128ELi56ELi448EEv26Group_norm_nhwc_bwd_params:
	.zero		7312


//--------------------- .nv.shared._Z35group_norm_nhwc_bwd_one_pass_kernelI11Bf16IOBf16WLi256ELi56ELi448EEv26Group_norm_nhwc_bwd_params --------------------------
	.section	.nv.shared._Z35group_norm_nhwc_bwd_one_pass_kernelI11Bf16IOBf16WLi256ELi56ELi448EEv26Group_norm_nhwc_bwd_params,"aw",@nobits
	.sectionflags	@""
	.align	16
.nv.shared._Z35group_norm_nhwc_bwd_one_pass_kernelI11Bf16IOBf16WLi256ELi56ELi448EEv26Group_norm_nhwc_bwd_params:
	.zero		7312


//--------------------- .nv.shared._Z35group_norm_nhwc_bwd_one_pass_kernelI11Bf16IOBf16WLi512ELi56ELi448EEv26Group_norm_nhwc_bwd_params --------------------------
	.section	.nv.shared._Z35group_norm_nhwc_bwd_one_pass_kernelI11Bf16IOBf16WLi512ELi56ELi448EEv26Group_norm_nhwc_bwd_params,"aw",@nobits
	.sectionflags	@""
	.align	16
.nv.shared._Z35group_norm_nhwc_bwd_one_pass_kernelI11Bf16IOBf16WLi512ELi56ELi448EEv26Group_norm_nhwc_bwd_params:
	.zero		7312


//--------------------- .nv.shared._Z35group_norm_nhwc_bwd_one_pass_kernelI11Bf16IOFp16WLi64ELi56ELi448EEv26Group_norm_nhwc_bwd_params --------------------------
	.section	.nv.shared._Z35group_norm_nhwc_bwd_one_pass_kernelI11Bf16IOFp16WLi64ELi56ELi448EEv26Group_norm_nhwc_bwd_params,"aw",@nobits
	.sectionflags	@""
	.align	16
.nv.shared._Z35group_norm_nhwc_bwd_one_pass_kernelI11Bf16IOFp16WLi64ELi56ELi448EEv26Group_norm_nhwc_bwd_params:
	.zero		7312


//--------------------- .nv.shared._Z35group_norm_nhwc_bwd_one_pass_kernelI11Bf16IOFp16WLi128ELi56ELi448EEv26Group_norm_nhwc_bwd_params --------------------------
	.section	.nv.shared._Z35group_norm_nhwc_bwd_one_pass_kernelI11Bf16IOFp16WLi128ELi56ELi448EEv26Group_norm_nhwc_bwd_params,"aw",@nobits
	.sectionflags	@""
	.align	16
.nv.shared._Z35group_norm_nhwc_bwd_one_pass_kernelI11Bf16IOFp16WLi128ELi56ELi448EEv26Group_norm_nhwc_bwd_params:
	.zero		7312


//--------------------- .nv.shared._Z35group_norm_nhwc_bwd_one_pass_kernelI11Bf16IOFp16WLi256ELi56ELi448EEv26Group_norm_nhwc_bwd_params --------------------------
	.section	.nv.shared._Z35group_norm_nhwc_bwd_one_pass_kernelI11Bf16IOFp16WLi256ELi56ELi448EEv26Group_norm_nhwc_bwd_params,"aw",@nobits
	.sectionflags	@""
	.align	16
.nv.shared._Z35group_norm_nhwc_bwd_one_pass_kernelI11Bf16IOFp16WLi256ELi56ELi448EEv26Group_norm_nhwc_bwd_params:
	.zero		7312


//--------------------- .nv.shared._Z35group_norm_nhwc_bwd_one_pass_kernelI11Bf16IOFp16WLi512ELi56ELi448EEv26Group_norm_nhwc_bwd_params --------------------------
	.section	.nv.shared._Z35group_norm_nhwc_bwd_one_pass_kernelI11Bf16IOFp16WLi512ELi56ELi448EEv26Group_norm_nhwc_bwd_params,"aw",@nobits
	.sectionflags	@""
	.align	16
.nv.shared._Z35group_norm_nhwc_bwd_one_pass_kernelI11Bf16IOFp16WLi512ELi56ELi448EEv26Group_norm_nhwc_bwd_params:
	.zero		7312


//--------------------- .nv.shared._Z35group_norm_nhwc_bwd_one_pass_kernelI11Fp16IOFp32WLi64ELi56ELi448EEv26Group_norm_nhwc_bwd_params --------------------------
	.section	.nv.shared._Z35group_norm_nhwc_bwd_one_pass_kernelI11Fp16IOFp32WLi64ELi56ELi448EEv26Group_norm_nhwc_bwd_params,"aw",@nobits
	.sectionflags	@""
	.align	16
.nv.shared._Z35group_norm_nhwc_bwd_one_pass_kernelI11Fp16IOFp32WLi64ELi56ELi448EEv26Group_norm_nhwc_bwd_params:
	.zero		7312


//--------------------- .nv.shared._Z35group_norm_nhwc_bwd_one_pass_kernelI11Fp16IOFp32WLi128ELi56ELi448EEv26Group_norm_nhwc_bwd_params --------------------------
	.section	.nv.shared._Z35group_norm_nhwc_bwd_one_pass_kernelI11Fp16IOFp32WLi128ELi56ELi448EEv26Group_norm_nhwc_bwd_params,"aw",@nobits
	.sectionflags	@""
	.align	16
.nv.shared._Z35group_norm_nhwc_bwd_one_pass_kernelI11Fp16IOFp32WLi128ELi56ELi448EEv26Group_norm_nhwc_bwd_params:
	.zero		7312


//--------------------- .nv.shared._Z35group_norm_nhwc_bwd_one_pass_kernelI11Fp16IOFp32WLi256ELi56ELi448EEv26Group_norm_nhwc_bwd_params --------------------------
	.section	.nv.shared._Z35group_norm_nhwc_bwd_one_pass_kernelI11Fp16IOFp32WLi256ELi56ELi448EEv26Group_norm_nhwc_bwd_params,"aw",@nobits
	.sectionflags	@""
	.align	16
.nv.shared._Z35group_norm_nhwc_bwd_one_pass_kernelI11Fp16IOFp32WLi256ELi56ELi448EEv26Group_norm_nhwc_bwd_params:
	.zero		7312


//--------------------- .nv.shared._Z35group_norm_nhwc_bwd_one_pass_kernelI11Fp16IOFp32WLi512ELi56ELi448EEv26Group_norm_nhwc_bwd_params --------------------------
	.section	.nv.shared._Z35group_norm_nhwc_bwd_one_pass_kernelI11Fp16IOFp32WLi512ELi56ELi448EEv26Group_norm_nhwc_bwd_params,"aw",@nobits
	.sectionflags	@""
	.align	16
.nv.shared._Z35group_norm_nhwc_bwd_one_pass_kernelI11Fp16IOFp32WLi512ELi56ELi448EEv26Group_norm_nhwc_bwd_params:
	.zero		7312


//--------------------- .nv.shared._Z35group_norm_nhwc_bwd_one_pass_kernelI11Fp16IOBf16WLi64ELi56ELi448EEv26Group_norm_nhwc_bwd_params --------------------------
	.section	.nv.shared._Z35group_norm_nhwc_bwd_one_pass_kernelI11Fp16IOBf16WLi64ELi56ELi448EEv26Group_norm_nhwc_bwd_params,"aw",@nobits
	.sectionflags	@""
	.align	16
.nv.shared._Z35group_norm_nhwc_bwd_one_pass_kernelI11Fp16IOBf16WLi64ELi56ELi448EEv26Group_norm_nhwc_bwd_params:
	.zero		7312


//--------------------- .nv.shared._Z35group_norm_nhwc_bwd_one_pass_kernelI11Fp16IOBf16WLi128ELi56ELi448EEv26Group_norm_nhwc_bwd_params --------------------------
	.section	.nv.shared._Z35group_norm_nhwc_bwd_one_pass_kernelI11Fp16IOBf16WLi128ELi56ELi448EEv26Group_norm_nhwc_bwd_params,"aw",@nobits
	.sectionflags	@""
	.align	16
.nv.shared._Z35group_norm_nhwc_bwd_one_pass_kernelI11Fp16IOBf16WLi128ELi56ELi448EEv26Group_norm_nhwc_bwd_params:
	.zero		7312


//--------------------- .nv.shared._Z35group_norm_nhwc_bwd_one_pass_kernelI11Fp16IOBf16WLi256ELi56ELi448EEv26Group_norm_nhwc_bwd_params --------------------------
	.section	.nv.shared._Z35group_norm_nhwc_bwd_one_pass_kernelI11Fp16IOBf16WLi256ELi56ELi448EEv26Group_norm_nhwc_bwd_params,"aw",@nobits
	.sectionflags	@""
	.align	16
.nv.shared._Z35group_norm_nhwc_bwd_one_pass_kernelI11Fp16IOBf16WLi256ELi56ELi448EEv26Group_norm_nhwc_bwd_params:
	.zero		7312


//--------------------- .nv.shared._Z35group_norm_nhwc_bwd_one_pass_kernelI11Fp16IOBf16WLi512ELi56ELi448EEv26Group_norm_nhwc_bwd_params --------------------------
	.section	.nv.shared._Z35group_norm_nhwc_bwd_one_pass_kernelI11Fp16IOBf16WLi512ELi56ELi448EEv26Group_norm_nhwc_bwd_params,"aw",@nobits
	.sectionflags	@""
	.align	16
.nv.shared._Z35group_norm_nhwc_bwd_one_pass_kernelI11Fp16IOBf16WLi512ELi56ELi448EEv26Group_norm_nhwc_bwd_params:
	.zero		7312


//--------------------- .nv.shared._Z35group_norm_nhwc_bwd_one_pass_kernelI11Fp16IOFp16WLi64ELi56ELi448EEv26Group_norm_nhwc_bwd_params --------------------------
	.section	.nv.shared._Z35group_norm_nhwc_bwd_one_pass_kernelI11Fp16IOFp16WLi64ELi56ELi448EEv26Group_norm_nhwc_bwd_params,"aw",@nobits
	.sectionflags	@""
	.align	16
.nv.shared._Z35group_norm_nhwc_bwd_one_pass_kernelI11Fp16IOFp16WLi64ELi56ELi448EEv26Group_norm_nhwc_bwd_params:
	.zero		7312


//--------------------- .nv.shared._Z35group_norm_nhwc_bwd_one_pass_kernelI11Fp16IOFp16WLi128ELi56ELi448EEv26Group_norm_nhwc_bwd_params --------------------------
	.section	.nv.shared._Z35group_norm_nhwc_bwd_one_pass_kernelI11Fp16IOFp16WLi128ELi56ELi448EEv26Group_norm_nhwc_bwd_params,"aw",@nobits
	.sectionflags	@""
	.align	16
.nv.shared._Z35group_norm_nhwc_bwd_one_pass_kernelI11Fp16IOFp16WLi128ELi56ELi448EEv26Group_norm_nhwc_bwd_params:
	.zero		7312


//--------------------- .nv.shared._Z35group_norm_nhwc_bwd_one_pass_kernelI11Fp16IOFp16WLi256ELi56ELi448EEv26Group_norm_nhwc_bwd_params --------------------------
	.section	.nv.shared._Z35group_norm_nhwc_bwd_one_pass_kernelI11Fp16IOFp16WLi256ELi56ELi448EEv26Group_norm_nhwc_bwd_params,"aw",@nobits
	.sectionflags	@""
	.align	16
.nv.shared._Z35group_norm_nhwc_bwd_one_pass_kernelI11Fp16IOFp16WLi256ELi56ELi448EEv26Group_norm_nhwc_bwd_params:
	.zero		7312


//--------------------- .nv.shared._Z35group_norm_nhwc_bwd_one_pass_kernelI11Fp16IOFp16WLi512ELi56ELi448EEv26Group_norm_nhwc_bwd_params --------------------------
	.section	.nv.shared._Z35group_norm_nhwc_bwd_one_pass_kernelI11Fp16IOFp16WLi512ELi56ELi448EEv26Group_norm_nhwc_bwd_params,"aw",@nobits
	.sectionflags	@""
	.align	16
.nv.shared._Z35group_norm_nhwc_bwd_one_pass_kernelI11Fp16IOFp16WLi512ELi56ELi448EEv26Group_norm_nhwc_bwd_params:
	.zero		7312


//--------------------- .nv.shared._Z35group_norm_nhwc_bwd_one_pass_kernelI11Fp32IOFp32WLi64ELi56ELi448EEv26Group_norm_nhwc_bwd_params --------------------------
	.section	.nv.shared._Z35group_norm_nhwc_bwd_one_pass_kernelI11Fp32IOFp32WLi64ELi56ELi448EEv26Group_norm_nhwc_bwd_params,"aw",@nobits
	.sectionflags	@""
	.align	16
.nv.shared._Z35group_norm_nhwc_bwd_one_pass_kernelI11Fp32IOFp32WLi64ELi56ELi448EEv26Group_norm_nhwc_bwd_params:
	.zero		7312


//--------------------- .nv.shared._Z35group_norm_nhwc_bwd_one_pass_kernelI11Fp32IOFp32WLi128ELi56ELi448EEv26Group_norm_nhwc_bwd_params --------------------------
	.section	.nv.shared._Z35group_norm_nhwc_bwd_one_pass_kernelI11Fp32IOFp32WLi128ELi56ELi448EEv26Group_norm_nhwc_bwd_params,"aw",@nobits
	.sectionflags	@""
	.align	16
.nv.shared._Z35group_norm_nhwc_bwd_one_pass_kernelI11Fp32IOFp32WLi128ELi56ELi448EEv26Group_norm_nhwc_bwd_params:
	.zero		7312


//--------------------- .nv.shared._Z35group_norm_nhwc_bwd_one_pass_kernelI11Fp32IOFp32WLi256ELi56ELi448EEv26Group_norm_nhwc_bwd_params --------------------------
	.section	.nv.shared._Z35group_norm_nhwc_bwd_one_pass_kernelI11Fp32IOFp32WLi256ELi56ELi448EEv26Group_norm_nhwc_bwd_params,"aw",@nobits
	.sectionflags	@""
	.align	16
.nv.shared._Z35group_norm_nhwc_bwd_one_pass_kernelI11Fp32IOFp32WLi256ELi56ELi448EEv26Group_norm_nhwc_bwd_params:
	.zero		7312


//--------------------- .nv.shared._Z35group_norm_nhwc_bwd_one_pass_kernelI11Fp32IOFp32WLi512ELi56ELi448EEv26Group_norm_nhwc_bwd_params --------------------------
	.section	.nv.shared._Z35group_norm_nhwc_bwd_one_pass_kernelI11Fp32IOFp32WLi512ELi56ELi448EEv26Group_norm_nhwc_bwd_params,"aw",@nobits
	.sectionflags	@""
	.align	16
.nv.shared._Z35group_norm_nhwc_bwd_one_pass_kernelI11Fp32IOFp32WLi512ELi56ELi448EEv26Group_norm_nhwc_bwd_params:
	.zero		7312


//--------------------- .nv.shared._Z35group_norm_nhwc_bwd_one_pass_kernelI11Fp32IOBf16WLi64ELi56ELi448EEv26Group_norm_nhwc_bwd_params --------------------------
	.section	.nv.shared._Z35group_norm_nhwc_bwd_one_pass_kernelI11Fp32IOBf16WLi64ELi56ELi448EEv26Group_norm_nhwc_bwd_params,"aw",@nobits
	.sectionflags	@""
	.align	16
.nv.shared._Z35group_norm_nhwc_bwd_one_pass_kernelI11Fp32IOBf16WLi64ELi56ELi448EEv26Group_norm_nhwc_bwd_params:
	.zero		7312


//--------------------- .nv.shared._Z35group_norm_nhwc_bwd_one_pass_kernelI11Fp32IOBf16WLi128ELi56ELi448EEv26Group_norm_nhwc_bwd_params --------------------------
	.section	.nv.shared._Z35group_norm_nhwc_bwd_one_pass_kernelI11Fp32IOBf16WLi128ELi56ELi448EEv26Group_norm_nhwc_bwd_params,"aw",@nobits
	.sectionflags	@""
	.align	16
.nv.shared._Z35group_norm_nhwc_bwd_one_pass_kernelI11Fp32IOBf16WLi128ELi56ELi448EEv26Group_norm_nhwc_bwd_params:
	.zero		7312


//--------------------- .nv.shared._Z35group_norm_nhwc_bwd_one_pass_kernelI11Fp32IOBf16WLi256ELi56ELi448EEv26Group_norm_nhwc_bwd_params --------------------------
	.section	.nv.shared._Z35group_norm_nhwc_bwd_one_pass_kernelI11Fp32IOBf16WLi256ELi56ELi448EEv26Group_norm_nhwc_bwd_params,"aw",@nobits
	.sectionflags	@""
	.align	16
.nv.shared._Z35group_norm_nhwc_bwd_one_pass_kernelI11Fp32IOBf16WLi256ELi56ELi448EEv26Group_norm_nhwc_bwd_params:
	.zero		7312


//--------------------- .nv.shared._Z35group_norm_nhwc_bwd_one_pass_kernelI11Fp32IOBf16WLi512ELi56ELi448EEv26Group_norm_nhwc_bwd_params --------------------------
	.section	.nv.shared._Z35group_norm_nhwc_bwd_one_pass_kernelI11Fp32IOBf16WLi512ELi56ELi448EEv26Group_norm_nhwc_bwd_params,"aw",@nobits
	.sectionflags	@""
	.align	16
.nv.shared._Z35group_norm_nhwc_bwd_one_pass_kernelI11Fp32IOBf16WLi512ELi56ELi448EEv26Group_norm_nhwc_bwd_params:
	.zero		7312


//--------------------- .nv.shared._Z35group_norm_nhwc_bwd_one_pass_kernelI11Fp32IOFp16WLi64ELi56ELi448EEv26Group_norm_nhwc_bwd_params --------------------------
	.section	.nv.shared._Z35group_norm_nhwc_bwd_one_pass_kernelI11Fp32IOFp16WLi64ELi56ELi448EEv26Group_norm_nhwc_bwd_params,"aw",@nobits
	.sectionflags	@""
	.align	16
.nv.shared._Z35group_norm_nhwc_bwd_one_pass_kernelI11Fp32IOFp16WLi64ELi56ELi448EEv26Group_norm_nhwc_bwd_params:
	.zero		7312


//--------------------- .nv.shared._Z35group_norm_nhwc_bwd_one_pass_kernelI11Fp32IOFp16WLi128ELi56ELi448EEv26Group_norm_nhwc_bwd_params --------------------------
	.section	.nv.shared._Z35group_norm_nhwc_bwd_one_pass_kernelI11Fp32IOFp16WLi128ELi56ELi448EEv26Group_norm_nhwc_bwd_params,"aw",@nobits
	.sectionflags	@""
	.align	16
.nv.shared._Z35group_norm_nhwc_bwd_one_pass_kernelI11Fp32IOFp16WLi128ELi56ELi448EEv26Group_norm_nhwc_bwd_params:
	.zero		7312


//--------------------- .nv.shared._Z35group_norm_nhwc_bwd_one_pass_kernelI11Fp32IOFp16WLi256ELi56ELi448EEv26Group_norm_nhwc_bwd_params --------------------------
	.section	.nv.shared._Z35group_norm_nhwc_bwd_one_pass_kernelI11Fp32IOFp16WLi256ELi56ELi448EEv26Group_norm_nhwc_bwd_params,"aw",@nobits
	.sectionflags	@""
	.align	16
.nv.shared._Z35group_norm_nhwc_bwd_one_pass_kernelI11Fp32IOFp16WLi256ELi56ELi448EEv26Group_norm_nhwc_bwd_params:
	.zero		7312


//--------------------- .nv.shared._Z35group_norm_nhwc_bwd_one_pass_kernelI11Fp32IOFp16WLi512ELi56ELi448EEv26Group_norm_nhwc_bwd_params --------------------------
	.section	.nv.shared._Z35group_norm_nhwc_bwd_one_pass_kernelI11Fp32IOFp16WLi512ELi56ELi448EEv26Group_norm_nhwc_bwd_params,"aw",@nobits
	.sectionflags	@""
	.align	16
.nv.shared._Z35group_norm_nhwc_bwd_one_pass_kernelI11Fp32IOFp16WLi512ELi56ELi448EEv26Group_norm_nhwc_bwd_params:
	.zero		7312


//--------------------- .nv.shared._Z35group_norm_nhwc_fwd_one_pass_kernelI11Bf16IOFp32WLi64ELi56ELi448EEv26Group_norm_nhwc_fwd_params --------------------------
	.section	.nv.shared._Z35group_norm_nhwc_fwd_one_pass_kernelI11Bf16IOFp32WLi64ELi56ELi448EEv26Group_norm_nhwc_fwd_params,"aw",@nobits
	.sectionflags	@""
	.align	8
.nv.shared._Z35group_norm_nhwc_fwd_one_pass_kernelI11Bf16IOFp32WLi64ELi56ELi448EEv26Group_norm_nhwc_fwd_params:
	.zero		144


//--------------------- .nv.shared._Z35group_norm_nhwc_fwd_one_pass_kernelI11Bf16IOFp32WLi128ELi56ELi448EEv26Group_norm_nhwc_fwd_params --------------------------
	.section	.nv.shared._Z35group_norm_nhwc_fwd_one_pass_kernelI11Bf16IOFp32WLi128ELi56ELi448EEv26Group_norm_nhwc_fwd_params,"aw",@nobits
	.sectionflags	@""
	.align	8
.nv.shared._Z35group_norm_nhwc_fwd_one_pass_kernelI11Bf16IOFp32WLi128ELi56ELi448EEv26Group_norm_nhwc_fwd_params:
	.zero		144


//--------------------- .nv.shared._Z35group_norm_nhwc_fwd_one_pass_kernelI11Bf16IOFp32WLi256ELi56ELi448EEv26Group_norm_nhwc_fwd_params --------------------------
	.section	.nv.shared._Z35group_norm_nhwc_fwd_one_pass_kernelI11Bf16IOFp32WLi256ELi56ELi448EEv26Group_norm_nhwc_fwd_params,"aw",@nobits
	.sectionflags	@""
	.align	8
.nv.shared._Z35group_norm_nhwc_fwd_one_pass_kernelI11Bf16IOFp32WLi256ELi56ELi448EEv26Group_norm_nhwc_fwd_params:
	.zero		144


//--------------------- .nv.shared._Z35group_norm_nhwc_fwd_one_pass_kernelI11Bf16IOFp32WLi512ELi56ELi448EEv26Group_norm_nhwc_fwd_params --------------------------
	.section	.nv.shared._Z35group_norm_nhwc_fwd_one_pass_kernelI11Bf16IOFp32WLi512ELi56ELi448EEv26Group_norm_nhwc_fwd_params,"aw",@nobits
	.sectionflags	@""
	.align	8
.nv.shared._Z35group_norm_nhwc_fwd_one_pass_kernelI11Bf16IOFp32WLi512ELi56ELi448EEv26Group_norm_nhwc_fwd_params:
	.zero		144


//--------------------- .nv.shared._Z35group_norm_nhwc_fwd_one_pass_kernelI11Bf16IOBf16WLi64ELi56ELi448EEv26Group_norm_nhwc_fwd_params --------------------------
	.section	.nv.shared._Z35group_norm_nhwc_fwd_one_pass_kernelI11Bf16IOBf16WLi64ELi56ELi448EEv26Group_norm_nhwc_fwd_params,"aw",@nobits
	.sectionflags	@""
	.align	8
.nv.shared._Z35group_norm_nhwc_fwd_one_pass_kernelI11Bf16IOBf16WLi64ELi56ELi448EEv26Group_norm_nhwc_fwd_params:
	.zero		144


//--------------------- .nv.shared._Z35group_norm_nhwc_fwd_one_pass_kernelI11Bf16IOBf16WLi128ELi56ELi448EEv26Group_norm_nhwc_fwd_params --------------------------
	.section	.nv.shared._Z35group_norm_nhwc_fwd_one_pass_kernelI11Bf16IOBf16WLi128ELi56ELi448EEv26Group_norm_nhwc_fwd_params,"aw",@nobits
	.sectionflags	@""
	.align	8
.nv.shared._Z35group_norm_nhwc_fwd_one_pass_kernelI11Bf16IOBf16WLi128ELi56ELi448EEv26Group_norm_nhwc_fwd_params:
	.zero		144


//--------------------- .nv.shared._Z35group_norm_nhwc_fwd_one_pass_kernelI11Bf16IOBf16WLi256ELi56ELi448EEv26Group_norm_nhwc_fwd_params --------------------------
	.section	.nv.shared._Z35group_norm_nhwc_fwd_one_pass_kernelI11Bf16IOBf16WLi256ELi56ELi448EEv26Group_norm_nhwc_fwd_params,"aw",@nobits
	.sectionflags	@""
	.align	8
.nv.shared._Z35group_norm_nhwc_fwd_one_pass_kernelI11Bf16IOBf16WLi256ELi56ELi448EEv26Group_norm_nhwc_fwd_params:
	.zero		144


//--------------------- .nv.shared._Z35group_norm_nhwc_fwd_one_pass_kernelI11Bf16IOBf16WLi512ELi56ELi448EEv26Group_norm_nhwc_fwd_params --------------------------
	.section	.nv.shared._Z35group_norm_nhwc_fwd_one_pass_kernelI11Bf16IOBf16WLi512ELi56ELi448EEv26Group_norm_nhwc_fwd_params,"aw",@nobits
	.sectionflags	@""
	.align	8
.nv.shared._Z35group_norm_nhwc_fwd_one_pass_kernelI11Bf16IOBf16WLi512ELi56ELi448EEv26Group_norm_nhwc_fwd_params:
	.zero		144


//--------------------- .nv.shared._Z35group_norm_nhwc_fwd_one_pass_kernelI11Bf16IOFp16WLi64ELi56ELi448EEv26Group_norm_nhwc_fwd_params --------------------------
	.section	.nv.shared._Z35group_norm_nhwc_fwd_one_pass_kernelI11Bf16IOFp16WLi64ELi56ELi448EEv26Group_norm_nhwc_fwd_params,"aw",@nobits
	.sectionflags	@""
	.align	8
.nv.shared._Z35group_norm_nhwc_fwd_one_pass_kernelI11Bf16IOFp16WLi64ELi56ELi448EEv26Group_norm_nhwc_fwd_params:
	.zero		144


//--------------------- .nv.shared._Z35group_norm_nhwc_fwd_one_pass_kernelI11Bf16IOFp16WLi128ELi56ELi448EEv26Group_norm_nhwc_fwd_params --------------------------
	.section	.nv.shared._Z35group_norm_nhwc_fwd_one_pass_kernelI11Bf16IOFp16WLi128ELi56ELi448EEv26Group_norm_nhwc_fwd_params,"aw",@nobits
	.sectionflags	@""
	.align	8
.nv.shared._Z35group_norm_nhwc_fwd_one_pass_kernelI11Bf16IOFp16WLi128ELi56ELi448EEv26Group_norm_nhwc_fwd_params:
	.zero		144


//--------------------- .nv.shared._Z35group_norm_nhwc_fwd_one_pass_kernelI11Bf16IOFp16WLi256ELi56ELi448EEv26Group_norm_nhwc_fwd_params --------------------------
	.section	.nv.shared._Z35group_norm_nhwc_fwd_one_pass_kernelI11Bf16IOFp16WLi256ELi56ELi448EEv26Group_norm_nhwc_fwd_params,"aw",@nobits
	.sectionflags	@""
	.align	8
.nv.shared._Z35group_norm_nhwc_fwd_one_pass_kernelI11Bf16IOFp16WLi256ELi56ELi448EEv26Group_norm_nhwc_fwd_params:
	.zero		144


//--------------------- .nv.shared._Z35group_norm_nhwc_fwd_one_pass_kernelI11Bf16IOFp16WLi512ELi56ELi448EEv26Group_norm_nhwc_fwd_params --------------------------
	.section	.nv.shared._Z35group_norm_nhwc_fwd_one_pass_kernelI11Bf16IOFp16WLi512ELi56ELi448EEv26Group_norm_nhwc_fwd_params,"aw",@nobits
	.sectionflags	@""
	.align	8
.nv.shared._Z35group_norm_nhwc_fwd_one_pass_kernelI11Bf16IOFp16WLi512ELi56ELi448EEv26Group_norm_nhwc_fwd_params:
	.zero		144


//--------------------- .nv.shared._Z35group_norm_nhwc_fwd_one_pass_kernelI11Fp16IOFp32WLi64ELi56ELi448EEv26Group_norm_nhwc_fwd_params --------------------------
	.section	.nv.shared._Z35group_norm_nhwc_fwd_one_pass_kernelI11Fp16IOFp32WLi64ELi56ELi448EEv26Group_norm_nhwc_fwd_params,"aw",@nobits
	.sectionflags	@""
	.align	8
.nv.shared._Z35group_norm_nhwc_fwd_one_pass_kernelI11Fp16IOFp32WLi64ELi56ELi448EEv26Group_norm_nhwc_fwd_params:
	.zero		144


//--------------------- .nv.shared._Z35group_norm_nhwc_fwd_one_pass_kernelI11Fp16IOFp32WLi128ELi56ELi448EEv26Group_norm_nhwc_fwd_params --------------------------
	.section	.nv.shared._Z35group_norm_nhwc_fwd_one_pass_kernelI11Fp16IOFp32WLi128ELi56ELi448EEv26Group_norm_nhwc_fwd_params,"aw",@nobits
	.sectionflags	@""
	.align	8
.nv.shared._Z35group_norm_nhwc_fwd_one_pass_kernelI11Fp16IOFp32WLi128ELi56ELi448EEv26Group_norm_nhwc_fwd_params:
	.zero		144


//--------------------- .nv.shared._Z35group_norm_nhwc_fwd_one_pass_kernelI11Fp16IOFp32WLi256ELi56ELi448EEv26Group_norm_nhwc_fwd_params --------------------------
	.section	.nv.shared._Z35group_norm_nhwc_fwd_one_pass_kernelI11Fp16IOFp32WLi256ELi56ELi448EEv26Group_norm_nhwc_fwd_params,"aw",@nobits
	.sectionflags	@""
	.align	8
.nv.shared._Z35group_norm_nhwc_fwd_one_pass_kernelI11Fp16IOFp32WLi256ELi56ELi448EEv26Group_norm_nhwc_fwd_params:
	.zero		144


//--------------------- .nv.shared._Z35group_norm_nhwc_fwd_one_pass_kernelI11Fp16IOFp32WLi512ELi56ELi448EEv26Group_norm_nhwc_fwd_params --------------------------
	.section	.nv.shared._Z35group_norm_nhwc_fwd_one_pass_kernelI11Fp16IOFp32WLi512ELi56ELi448EEv26Group_norm_nhwc_fwd_params,"aw",@nobits
	.sectionflags	@""
	.align	8
.nv.shared._Z35group_norm_nhwc_fwd_one_pass_kernelI11Fp16IOFp32WLi512ELi56ELi448EEv26Group_norm_nhwc_fwd_params:
	.zero		144


//--------------------- .nv.shared._Z35group_norm_nhwc_fwd_one_pass_kernelI11Fp16IOBf16WLi64ELi56ELi448EEv26Group_norm_nhwc_fwd_params --------------------------
	.section	.nv.shared._Z35group_norm_nhwc_fwd_one_pass_kernelI11Fp16IOBf16WLi64ELi56ELi448EEv26Group_norm_nhwc_fwd_params,"aw",@nobits
	.sectionflags	@""
	.align	8
.nv.shared._Z35group_norm_nhwc_fwd_one_pass_kernelI11Fp16IOBf16WLi64ELi56ELi448EEv26Group_norm_nhwc_fwd_params:
	.zero		144


//--------------------- .nv.shared._Z35group_norm_nhwc_fwd_one_pass_kernelI11Fp16IOBf16WLi128ELi56ELi448EEv26Group_norm_nhwc_fwd_params --------------------------
	.section	.nv.shared._Z35group_norm_nhwc_fwd_one_pass_kernelI11Fp16IOBf16WLi128ELi56ELi448EEv26Group_norm_nhwc_fwd_params,"aw",@nobits
	.sectionflags	@""
	.align	8
.nv.shared._Z35group_norm_nhwc_fwd_one_pass_kernelI11Fp16IOBf16WLi128ELi56ELi448EEv26Group_norm_nhwc_fwd_params:
	.zero		144


//--------------------- .nv.shared._Z35group_norm_nhwc_fwd_one_pass_kernelI11Fp16IOBf16WLi256ELi56ELi448EEv26Group_norm_nhwc_fwd_params --------------------------
	.section	.nv.shared._Z35group_norm_nhwc_fwd_one_pass_kernelI11Fp16IOBf16WLi256ELi56ELi448EEv26Group_norm_nhwc_fwd_params,"aw",@nobits
	.sectionflags	@""
	.align	8
.nv.shared._Z35group_norm_nhwc_fwd_one_pass_kernelI11Fp16IOBf16WLi256ELi56ELi448EEv26Group_norm_nhwc_fwd_params:
	.zero		144


//--------------------- .nv.shared._Z35group_norm_nhwc_fwd_one_pass_kernelI11Fp16IOBf16WLi512ELi56ELi448EEv26Group_norm_nhwc_fwd_params --------------------------
	.section	.nv.shared._Z35group_norm_nhwc_fwd_one_pass_kernelI11Fp16IOBf16WLi512ELi56ELi448EEv26Group_norm_nhwc_fwd_params,"aw",@nobits
	.sectionflags	@""
	.align	8
.nv.shared._Z35group_norm_nhwc_fwd_one_pass_kernelI11Fp16IOBf16WLi512ELi56ELi448EEv26Group_norm_nhwc_fwd_params:
	.zero		144


//--------------------- .nv.shared._Z35group_norm_nhwc_fwd_one_pass_kernelI11Fp16IOFp16WLi64ELi56ELi448EEv26Group_norm_nhwc_fwd_params --------------------------
	.section	.nv.shared._Z35group_norm_nhwc_fwd_one_pass_kernelI11Fp16IOFp16WLi64ELi56ELi448EEv26Group_norm_nhwc_fwd_params,"aw",@nobits
	.sectionflags	@""
	.align	8
.nv.shared._Z35group_norm_nhwc_fwd_one_pass_kernelI11Fp16IOFp16WLi64ELi56ELi448EEv26Group_norm_nhwc_fwd_params:
	.zero		144


//--------------------- .nv.shared._Z35group_norm_nhwc_fwd_one_pass_kernelI11Fp16IOFp16WLi128ELi56ELi448EEv26Group_norm_nhwc_fwd_params --------------------------
	.section	.nv.shared._Z35group_norm_nhwc_fwd_one_pass_kernelI11Fp16IOFp16WLi128ELi56ELi448EEv26Group_norm_nhwc_fwd_params,"aw",@nobits
	.sectionflags	@""
	.align	8
.nv.shared._Z35group_norm_nhwc_fwd_one_pass_kernelI11Fp16IOFp16WLi128ELi56ELi448EEv26Group_norm_nhwc_fwd_params:
	.zero		144


//--------------------- .nv.shared._Z35group_norm_nhwc_fwd_one_pass_kernelI11Fp16IOFp16WLi256ELi56ELi448EEv26Group_norm_nhwc_fwd_params --------------------------
	.section	.nv.shared._Z35group_norm_nhwc_fwd_one_pass_kernelI11Fp16IOFp16WLi256ELi56ELi448EEv26Group_norm_nhwc_fwd_params,"aw",@nobits
	.sectionflags	@""
	.align	8
.nv.shared._Z35group_norm_nhwc_fwd_one_pass_kernelI11Fp16IOFp16WLi256ELi56ELi448EEv26Group_norm_nhwc_fwd_params:
	.zero		144


//--------------------- .nv.shared._Z35group_norm_nhwc_fwd_one_pass_kernelI11Fp16IOFp16WLi512ELi56ELi448EEv26Group_norm_nhwc_fwd_params --------------------------
	.section	.nv.shared._Z35group_norm_nhwc_fwd_one_pass_kernelI11Fp16IOFp16WLi512ELi56ELi448EEv26Group_norm_nhwc_fwd_params,"aw",@nobits
	.sectionflags	@""
	.align	8
.nv.shared._Z35group_norm_nhwc_fwd_one_pass_kernelI11Fp16IOFp16WLi512ELi56ELi448EEv26Group_norm_nhwc_fwd_params:
	.zero		144


//--------------------- .nv.shared._Z35group_norm_nhwc_fwd_one_pass_kernelI11Fp32IOFp32WLi64ELi56ELi448EEv26Group_norm_nhwc_fwd_params --------------------------
	.section	.nv.shared._Z35group_norm_nhwc_fwd_one_pass_kernelI11Fp32IOFp32WLi64ELi56ELi448EEv26Group_norm_nhwc_fwd_params,"aw",@nobits
	.sectionflags	@""
	.align	8
.nv.shared._Z35group_norm_nhwc_fwd_one_pass_kernelI11Fp32IOFp32WLi64ELi56ELi448EEv26Group_norm_nhwc_fwd_params:
	.zero		144


//--------------------- .nv.shared._Z35group_norm_nhwc_fwd_one_pass_kernelI11Fp32IOFp32WLi128ELi56ELi448EEv26Group_norm_nhwc_fwd_params --------------------------
	.section	.nv.shared._Z35group_norm_nhwc_fwd_one_pass_kernelI11Fp32IOFp32WLi128ELi56ELi448EEv26Group_norm_nhwc_fwd_params,"aw",@nobits
	.sectionflags	@""
	.align	8
.nv.shared._Z35group_norm_nhwc_fwd_one_pass_kernelI11Fp32IOFp32WLi128ELi56ELi448EEv26Group_norm_nhwc_fwd_params:
	.zero		144


//--------------------- .nv.shared._Z35group_norm_nhwc_fwd_one_pass_kernelI11Fp32IOFp32WLi256ELi56ELi448EEv26Group_norm_nhwc_fwd_params --------------------------
	.section	.nv.shared._Z35group_norm_nhwc_fwd_one_pass_kernelI11Fp32IOFp32WLi256ELi56ELi448EEv26Group_norm_nhwc_fwd_params,"aw",@nobits
	.sectionflags	@""
	.align	8
.nv.shared._Z35group_norm_nhwc_fwd_one_pass_kernelI11Fp32IOFp32WLi256ELi56ELi448EEv26Group_norm_nhwc_fwd_params:
	.zero		144


//--------------------- .nv.shared._Z35group_norm_nhwc_fwd_one_pass_kernelI11Fp32IOFp32WLi512ELi56ELi448EEv26Group_norm_nhwc_fwd_params --------------------------
	.section	.nv.shared._Z35group_norm_nhwc_fwd_one_pass_kernelI11Fp32IOFp32WLi512ELi56ELi448EEv26Group_norm_nhwc_fwd_params,"aw",@nobits
	.sectionflags	@""
	.align	8
.nv.shared._Z35group_norm_nhwc_fwd_one_pass_kernelI11Fp32IOFp32WLi512ELi56ELi448EEv26Group_norm_nhwc_fwd_params:
	.zero		144


//--------------------- .nv.shared._Z35group_norm_nhwc_fwd_one_pass_kernelI11Fp32IOBf16WLi64ELi56ELi448EEv26Group_norm_nhwc_fwd_params --------------------------
	.section	.nv.shared._Z35group_norm_nhwc_fwd_one_pass_kernelI11Fp32IOBf16WLi64ELi56ELi448EEv26Group_norm_nhwc_fwd_params,"aw",@nobits
	.sectionflags	@""
	.align	8
.nv.shared._Z35group_norm_nhwc_fwd_one_pass_kernelI11Fp32IOBf16WLi64ELi56ELi448EEv26Group_norm_nhwc_fwd_params:
	.zero		144


//--------------------- .nv.shared._Z35group_norm_nhwc_fwd_one_pass_kernelI11Fp32IOBf16WLi128ELi56ELi448EEv26Group_norm_nhwc_fwd_params --------------------------
	.section	.nv.shared._Z35group_norm_nhwc_fwd_one_pass_kernelI11Fp32IOBf16WLi128ELi56ELi448EEv26Group_norm_nhwc_fwd_params,"aw",@nobits
	.sectionflags	@""
	.align	8
.nv.shared._Z35group_norm_nhwc_fwd_one_pass_kernelI11Fp32IOBf16WLi128ELi56ELi448EEv26Group_norm_nhwc_fwd_params:
	.zero		144


//--------------------- .nv.shared._Z35group_norm_nhwc_fwd_one_pass_kernelI11Fp32IOBf16WLi256ELi56ELi448EEv26Group_norm_nhwc_fwd_params --------------------------
	.section	.nv.shared._Z35group_norm_nhwc_fwd_one_pass_kernelI11Fp32IOBf16WLi256ELi56ELi448EEv26Group_norm_nhwc_fwd_params,"aw",@nobits
	.sectionflags	@""
	.align	8
.nv.shared._Z35group_norm_nhwc_fwd_one_pass_kernelI11Fp32IOBf16WLi256ELi56ELi448EEv26Group_norm_nhwc_fwd_params:
	.zero		144


//--------------------- .nv.shared._Z35group_norm_nhwc_fwd_one_pass_kernelI11Fp32IOBf16WLi512ELi56ELi448EEv26Group_norm_nhwc_fwd_params --------------------------
	.section	.nv.shared._Z35group_norm_nhwc_fwd_one_pass_kernelI11Fp32IOBf16WLi512ELi56ELi448EEv26Group_norm_nhwc_fwd_params,"aw",@nobits
	.sectionflags	@""
	.align	8
.nv.shared._Z35group_norm_nhwc_fwd_one_pass_kernelI11Fp32IOBf16WLi512ELi56ELi448EEv26Group_norm_nhwc_fwd_params:
	.zero		144


//--------------------- .nv.shared._Z35group_norm_nhwc_fwd_one_pass_kernelI11Fp32IOFp16WLi64ELi56ELi448EEv26Group_norm_nhwc_fwd_params --------------------------
	.section	.nv.shared._Z35group_norm_nhwc_fwd_one_pass_kernelI11Fp32IOFp16WLi64ELi56ELi448EEv26Group_norm_nhwc_fwd_params,"aw",@nobits
	.sectionflags	@""
	.align	8
.nv.shared._Z35group_norm_nhwc_fwd_one_pass_kernelI11Fp32IOFp16WLi64ELi56ELi448EEv26Group_norm_nhwc_fwd_params:
	.zero		144


//--------------------- .nv.shared._Z35group_norm_nhwc_fwd_one_pass_kernelI11Fp32IOFp16WLi128ELi56ELi448EEv26Group_norm_nhwc_fwd_params --------------------------
	.section	.nv.shared._Z35group_norm_nhwc_fwd_one_pass_kernelI11Fp32IOFp16WLi128ELi56ELi448EEv26Group_norm_nhwc_fwd_params,"aw",@nobits
	.sectionflags	@""
	.align	8
.nv.shared._Z35group_norm_nhwc_fwd_one_pass_kernelI11Fp32IOFp16WLi128ELi56ELi448EEv26Group_norm_nhwc_fwd_params:
	.zero		144


//--------------------- .nv.shared._Z35group_norm_nhwc_fwd_one_pass_kernelI11Fp32IOFp16WLi256ELi56ELi448EEv26Group_norm_nhwc_fwd_params --------------------------
	.section	.nv.shared._Z35group_norm_nhwc_fwd_one_pass_kernelI11Fp32IOFp16WLi256ELi56ELi448EEv26Group_norm_nhwc_fwd_params,"aw",@nobits
	.sectionflags	@""
	.align	8
.nv.shared._Z35group_norm_nhwc_fwd_one_pass_kernelI11Fp32IOFp16WLi256ELi56ELi448EEv26Group_norm_nhwc_fwd_params:
	.zero		144


//--------------------- .nv.shared._Z35group_norm_nhwc_fwd_one_pass_kernelI11Fp32IOFp16WLi512ELi56ELi448EEv26Group_norm_nhwc_fwd_params --------------------------
	.section	.nv.shared._Z35group_norm_nhwc_fwd_one_pass_kernelI11Fp32IOFp16WLi512ELi56ELi448EEv26Group_norm_nhwc_fwd_params,"aw",@nobits
	.sectionflags	@""
	.align	8
.nv.shared._Z35group_norm_nhwc_fwd_one_pass_kernelI11Fp32IOFp16WLi512ELi56ELi448EEv26Group_norm_nhwc_fwd_params:
	.zero		144
